def matmul_kernel(
    a_ptr,
    b_ptr,
    c_ptr,
    M,
    N,
    K,
    stride_am,
    stride_ak,
    stride_bk,
    stride_bn,
    stride_cm,
    stride_cn,
    BLOCK_M: tl.constexpr,
    BLOCK_N: tl.constexpr,
    BLOCK_K: tl.constexpr,
    GROUP_M: tl.constexpr,
):
    pid = tl.program_id(axis=0)
    num_pid_m = tl.cdiv(M, BLOCK_M)
    num_pid_n = tl.cdiv(N, BLOCK_N)
    num_pid_in_group = GROUP_M * num_pid_n
    group_id = pid // num_pid_in_group
    first_pid_m = group_id * GROUP_M
    group_size_m = min(num_pid_m - first_pid_m, GROUP_M)
    pid_m = first_pid_m + ((pid % num_pid_in_group) % group_size_m)
    pid_n = (pid % num_pid_in_group) // group_size_m

    offs_am = (pid_m * BLOCK_M + tl.arange(0, BLOCK_M)) % M
    offs_bn = (pid_n * BLOCK_N + tl.arange(0, BLOCK_N)) % N
    offs_k = tl.arange(0, BLOCK_K)
    a_ptrs = a_ptr + offs_am[:, None] * stride_am + offs_k[None, :] * stride_ak
    b_ptrs = b_ptr + offs_k[:, None] * stride_bk + offs_bn[None, :] * stride_bn

    acc = tl.zeros((BLOCK_M, BLOCK_N), dtype=tl.float32)
    for kk in range(0, tl.cdiv(K, BLOCK_K)):
        a = tl.load(a_ptrs, mask=offs_k[None, :] < K - kk * BLOCK_K, other=0.0)
        b = tl.load(b_ptrs, mask=offs_k[:, None] < K - kk * BLOCK_K, other=0.0)
        acc = tl.dot(a, b, acc)
        a_ptrs += BLOCK_K * stride_ak
        b_ptrs += BLOCK_K * stride_bk

    c = acc.to(c_ptr.dtype.element_ty)
    offs_cm = pid_m * BLOCK_M + tl.arange(0, BLOCK_M)
    offs_cn = pid_n * BLOCK_N + tl.arange(0, BLOCK_N)
    c_ptrs = c_ptr + offs_cm[:, None] * stride_cm + offs_cn[None, :] * stride_cn
    mask = (offs_cm[:, None] < M) & (offs_cn[None, :] < N)
    tl.store(c_ptrs, c, mask=mask)

# config = {"BLOCK_K": 32, "BLOCK_M": 256, "BLOCK_N": 32, "GROUP_M": 8, "arch": "sm_90", "dtype": "fp8e4m3", "num_ctas": 1, "num_stages": 4, "num_warps": 2}
# arch = sm_90


// ===== COMPILED SASS (sm_90a) =====

	.target	sm_90a

	.elftype	@"ET_EXEC"


//--------------------- .note.nv.tkinfo           --------------------------
	.section	.note.nv.tkinfo,"",@"SHT_NOTE"
	.sectionflags	@"SHF_NOTE_NV_TKINFO"
	.tkinfo
        /*0018*/ 	.word	0x00000002
        /*0030*/ 	.string	""
        /*0030*/ 	.string	"ptxas"
        /*0030*/ 	.string	"Cuda compilation tools, release 13.0, V13.0.88"
        /*0030*/ 	.string	"Build cuda_13.0.r13.0/compiler.36424714_0"
        /*0030*/ 	.string	"-v  -suppress-debug-info  -lineinfo  -arch sm_90a "



//--------------------- .note.nv.cuinfo           --------------------------
	.section	.note.nv.cuinfo,"",@"SHT_NOTE"
	.sectionflags	@"SHF_NOTE_NV_CUINFO"
        /*0018*/ 	.short	0x0002
        /*001a*/ 	.short	0x005a
        /*001c*/ 	.short	0x0082
	.zero		2


//--------------------- .nv.info                  --------------------------
	.section	.nv.info,"",@"SHT_CUDA_INFO"
	.align	4


	//----- nvinfo : EIATTR_REGCOUNT
	.align		4
        /*0000*/ 	.byte	0x04, 0x2f
        /*0002*/ 	.short	(.L_1 - .L_0)
	.align		4
.L_0:
        /*0004*/ 	.word	index@(matmul_kernel)
        /*0008*/ 	.word	0x00000020


	//----- nvinfo : EIATTR_FRAME_SIZE
	.align		4
.L_1:
        /*000c*/ 	.byte	0x04, 0x11
        /*000e*/ 	.short	(.L_3 - .L_2)
	.align		4
.L_2:
        /*0010*/ 	.word	index@(matmul_kernel)
        /*0014*/ 	.word	0x00000c90


	//----- nvinfo : EIATTR_MIN_STACK_SIZE
	.align		4
.L_3:
        /*0018*/ 	.byte	0x04, 0x12
        /*001a*/ 	.short	(.L_5 - .L_4)
	.align		4
.L_4:
        /*001c*/ 	.word	index@(matmul_kernel)
        /*0020*/ 	.word	0x00000c90
.L_5:


//--------------------- .nv.compat                --------------------------
	.section	.nv.compat,"",@"SHT_CUDA_COMPAT_INFO"
	.align	4
        /*0000*/ 	.byte	0x02, 0x09, 0x01, 0x00, 0x02, 0x02, 0x02, 0x00, 0x02, 0x05, 0x05, 0x00, 0x03, 0x07, 0x01, 0x01
        /*0010*/ 	.byte	0x02, 0x03, 0x00, 0x00, 0x02, 0x06, 0x01, 0x00, 0x04, 0x0b, 0x08, 0x00, 0x00, 0x00, 0x00, 0x00
        /*0020*/ 	.byte	0x00, 0x00, 0x00, 0x00


//--------------------- .nv.info.matmul_kernel    --------------------------
	.section	.nv.info.matmul_kernel,"",@"SHT_CUDA_INFO"
	.sectionflags	@""
	.align	4


	//----- nvinfo : EIATTR_CUDA_API_VERSION
	.align		4
        /*0000*/ 	.byte	0x04, 0x37
        /*0002*/ 	.short	(.L_7 - .L_6)
.L_6:
        /*0004*/ 	.word	0x00000082


	//----- nvinfo : EIATTR_KPARAM_INFO
	.align		4
.L_7:
        /*0008*/ 	.byte	0x04, 0x17
        /*000a*/ 	.short	(.L_9 - .L_8)
.L_8:
        /*000c*/ 	.word	0x00000000
        /*0010*/ 	.short	0x000d
        /*0012*/ 	.short	0x0048
        /*0014*/ 	.byte	0x00, 0xf4, 0x21, 0x00


	//----- nvinfo : EIATTR_KPARAM_INFO
	.align		4
.L_9:
        /*0018*/ 	.byte	0x04, 0x17
        /*001a*/ 	.short	(.L_11 - .L_10)
.L_10:
        /*001c*/ 	.word	0x00000000
        /*0020*/ 	.short	0x000c
        /*0022*/ 	.short	0x0040
        /*0024*/ 	.byte	0x00, 0xf4, 0x21, 0x00


	//----- nvinfo : EIATTR_KPARAM_INFO
	.align		4
.L_11:
        /*0028*/ 	.byte	0x04, 0x17
        /*002a*/ 	.short	(.L_13 - .L_12)
.L_12:
        /*002c*/ 	.word	0x00000000
        /*0030*/ 	.short	0x000b
        /*0032*/ 	.short	0x0038
        /*0034*/ 	.byte	0x00, 0xf0, 0x11, 0x00


	//----- nvinfo : EIATTR_KPARAM_INFO
	.align		4
.L_13:
        /*0038*/ 	.byte	0x04, 0x17
        /*003a*/ 	.short	(.L_15 - .L_14)
.L_14:
        /*003c*/ 	.word	0x00000000
        /*0040*/ 	.short	0x000a
        /*0042*/ 	.short	0x0034
        /*0044*/ 	.byte	0x00, 0xf0, 0x11, 0x00


	//----- nvinfo : EIATTR_KPARAM_INFO
	.align		4
.L_15:
        /*0048*/ 	.byte	0x04, 0x17
        /*004a*/ 	.short	(.L_17 - .L_16)
.L_16:
        /*004c*/ 	.word	0x00000000
        /*0050*/ 	.short	0x0009
        /*0052*/ 	.short	0x0030
        /*0054*/ 	.byte	0x00, 0xf0, 0x11, 0x00


	//----- nvinfo : EIATTR_KPARAM_INFO
	.align		4
.L_17:
        /*0058*/ 	.byte	0x04, 0x17
        /*005a*/ 	.short	(.L_19 - .L_18)
.L_18:
        /*005c*/ 	.word	0x00000000
        /*0060*/ 	.short	0x0008
        /*0062*/ 	.short	0x002c
        /*0064*/ 	.byte	0x00, 0xf0, 0x11, 0x00


	//----- nvinfo : EIATTR_KPARAM_INFO
	.align		4
.L_19:
        /*0068*/ 	.byte	0x04, 0x17
        /*006a*/ 	.short	(.L_21 - .L_20)
.L_20:
        /*006c*/ 	.word	0x00000000
        /*0070*/ 	.short	0x0007
        /*0072*/ 	.short	0x0028
        /*0074*/ 	.byte	0x00, 0xf0, 0x11, 0x00


	//----- nvinfo : EIATTR_KPARAM_INFO
	.align		4
.L_21:
        /*0078*/ 	.byte	0x04, 0x17
        /*007a*/ 	.short	(.L_23 - .L_22)
.L_22:
        /*007c*/ 	.word	0x00000000
        /*0080*/ 	.short	0x0006
        /*0082*/ 	.short	0x0024
        /*0084*/ 	.byte	0x00, 0xf0, 0x11, 0x00


	//----- nvinfo : EIATTR_KPARAM_INFO
	.align		4
.L_23:
        /*0088*/ 	.byte	0x04, 0x17
        /*008a*/ 	.short	(.L_25 - .L_24)
.L_24:
        /*008c*/ 	.word	0x00000000
        /*0090*/ 	.short	0x0005
        /*0092*/ 	.short	0x0020
        /*0094*/ 	.byte	0x00, 0xf0, 0x11, 0x00


	//----- nvinfo : EIATTR_KPARAM_INFO
	.align		4
.L_25:
        /*0098*/ 	.byte	0x04, 0x17
        /*009a*/ 	.short	(.L_27 - .L_26)
.L_26:
        /*009c*/ 	.word	0x00000000
        /*00a0*/ 	.short	0x0004
        /*00a2*/ 	.short	0x001c
        /*00a4*/ 	.byte	0x00, 0xf0, 0x11, 0x00


	//----- nvinfo : EIATTR_KPARAM_INFO
	.align		4
.L_27:
        /*00a8*/ 	.byte	0x04, 0x17
        /*00aa*/ 	.short	(.L_29 - .L_28)
.L_28:
        /*00ac*/ 	.word	0x00000000
        /*00b0*/ 	.short	0x0003
        /*00b2*/ 	.short	0x0018
        /*00b4*/ 	.byte	0x00, 0xf0, 0x11, 0x00


	//----- nvinfo : EIATTR_KPARAM_INFO
	.align		4
.L_29:
        /*00b8*/ 	.byte	0x04, 0x17
        /*00ba*/ 	.short	(.L_31 - .L_30)
.L_30:
        /*00bc*/ 	.word	0x00000000
        /*00c0*/ 	.short	0x0002
        /*00c2*/ 	.short	0x0010
        /*00c4*/ 	.byte	0x00, 0xf4, 0x21, 0x00


	//----- nvinfo : EIATTR_KPARAM_INFO
	.align		4
.L_31:
        /*00c8*/ 	.byte	0x04, 0x17
        /*00ca*/ 	.short	(.L_33 - .L_32)
.L_32:
        /*00cc*/ 	.word	0x00000000
        /*00d0*/ 	.short	0x0001
        /*00d2*/ 	.short	0x0008
        /*00d4*/ 	.byte	0x00, 0xf4, 0x21, 0x00


	//----- nvinfo : EIATTR_KPARAM_INFO
	.align		4
.L_33:
        /*00d8*/ 	.byte	0x04, 0x17
        /*00da*/ 	.short	(.L_35 - .L_34)
.L_34:
        /*00dc*/ 	.word	0x00000000
        /*00e0*/ 	.short	0x0000
        /*00e2*/ 	.short	0x0000
        /*00e4*/ 	.byte	0x00, 0xf4, 0x21, 0x00


	//----- nvinfo : EIATTR_SPARSE_MMA_MASK
	.align		4
.L_35:
        /*00e8*/ 	.byte	0x03, 0x50
        /*00ea*/ 	.short	0x0000


	//----- nvinfo : EIATTR_MAXREG_COUNT
	.align		4
        /*00ec*/ 	.byte	0x03, 0x1b
        /*00ee*/ 	.short	0x00ff


	//----- nvinfo : EIATTR_NUM_BARRIERS
	.align		4
        /*00f0*/ 	.byte	0x02, 0x4c
        /*00f2*/ 	.byte	0x01
	.zero		1


	//----- nvinfo : EIATTR_ANNOTATIONS
	.align		4
        /*00f4*/ 	.byte	0x04, 0x55
        /*00f6*/ 	.short	(.L_37 - .L_36)


	//   ....[0]....
.L_36:
        /*00f8*/ 	.word	0x00000001
        /*00fc*/ 	.byte	0x40, 0x05, 0x00, 0x00, 0x01, 0x00, 0x00, 0x00, 0x70, 0x05, 0x00, 0x00, 0x01, 0x00, 0x00, 0x00
        /* <DEDUP_REMOVED lines=1230> */
        /*4dec*/ 	.byte	0xb0, 0x64, 0x01, 0x00, 0x01, 0x00, 0x00, 0x00, 0x10, 0x6e, 0x01, 0x00


	//----- nvinfo : EIATTR_MERCURY_ISA_VERSION
	.align		4
.L_37:
        /*4df8*/ 	.byte	0x03, 0x5f
        /*4dfa*/ 	.short	0x0101


	//----- nvinfo : EIATTR_EXIT_INSTR_OFFSETS
	.align		4
        /*4dfc*/ 	.byte	0x04, 0x1c
        /*4dfe*/ 	.short	(.L_39 - .L_38)


	//   ....[0]....
.L_38:
        /*4e00*/ 	.word	0x00017170


	//   ....[1]....
        /*4e04*/ 	.word	0x00017190


	//----- nvinfo : EIATTR_REQNTID
	.align		4
.L_39:
        /*4e08*/ 	.byte	0x04, 0x10
        /*4e0a*/ 	.short	(.L_41 - .L_40)
.L_40:
        /*4e0c*/ 	.word	0x00000040
        /*4e10*/ 	.word	0x00000001
        /*4e14*/ 	.word	0x00000001


	//----- nvinfo : EIATTR_CBANK_PARAM_SIZE
	.align		4
.L_41:
        /*4e18*/ 	.byte	0x03, 0x19
        /*4e1a*/ 	.short	0x0050


	//----- nvinfo : EIATTR_PARAM_CBANK
	.align		4
        /*4e1c*/ 	.byte	0x04, 0x0a
        /*4e1e*/ 	.short	(.L_43 - .L_42)
	.align		4
.L_42:
        /*4e20*/ 	.word	index@(.nv.constant0.matmul_kernel)
        /*4e24*/ 	.short	0x0210
        /*4e26*/ 	.short	0x0050


	//----- nvinfo : EIATTR_SW_WAR
	.align		4
.L_43:
        /*4e28*/ 	.byte	0x04, 0x36
        /*4e2a*/ 	.short	(.L_45 - .L_44)
.L_44:
        /*4e2c*/ 	.word	0x00000008
.L_45:


//--------------------- .nv.callgraph             --------------------------
	.section	.nv.callgraph,"",@"SHT_CUDA_CALLGRAPH"
	.align	4
	.sectionentsize	8
	.align		4
        /*0000*/ 	.word	0x00000000
	.align		4
        /*0004*/ 	.word	0xffffffff
	.align		4
        /*0008*/ 	.word	0x00000000
	.align		4
        /*000c*/ 	.word	0xfffffffe
	.align		4
        /*0010*/ 	.word	0x00000000
	.align		4
        /*0014*/ 	.word	0xfffffffd
	.align		4
        /*0018*/ 	.word	0x00000000
	.align		4
        /*001c*/ 	.word	0xfffffffc


//--------------------- .text.matmul_kernel       --------------------------
	.section	.text.matmul_kernel,"ax",@progbits
	.align	128
        .global         matmul_kernel
        .type           matmul_kernel,@function
        .size           matmul_kernel,(.L_x_4 - matmul_kernel)
        .other          matmul_kernel,@"STO_CUDA_ENTRY STV_DEFAULT"
matmul_kernel:
.text.matmul_kernel:
[----:B------:R-:W0:Y:S08]  /*0000*/  LDC R1, c[0x0][0x28] ;  /* 0x00000a00ff017b82 */ /* 0x000e300000000800 */
[----:B------:R-:W1:Y:S01]  /*0010*/  LDC.64 R14, c[0x0][0x228] ;  /* 0x00008a00ff0e7b82 */ /* 0x000e620000000a00 */
[----:B------:R-:W2:Y:S01]  /*0020*/  S2R R16, SR_TID.X ;  /* 0x0000000000107919 */ /* 0x000ea20000002100 */
[----:B0-----:R-:W-:Y:S01]  /*0030*/  VIADD R1, R1, 0xfffff370 ;  /* 0xfffff37001017836 */ /* 0x001fe20000000000 */
[----:B------:R-:W-:Y:S01]  /*0040*/  ULDC UR4, c[0x0][0x230] ;  /* 0x00008c0000047ab9 */ /* 0x000fe20000000800 */
[----:B------:R-:W-:Y:S01]  /*0050*/  ULDC UR5, c[0x0][0x230] ;  /* 0x00008c0000057ab9 */ /* 0x000fe20000000800 */
[----:B------:R-:W-:Y:S01]  /*0060*/  UIADD3 UR4, UR4, 0x1f, URZ ;  /* 0x0000001f04047890 */ /* 0x000fe2000fffe03f */
[----:B------:R-:W-:-:S03]  /*0070*/  ULDC.64 UR10, c[0x0][0x208] ;  /* 0x00008200000a7ab9 */ /* 0x000fc60000000a00 */
[----:B------:R-:W-:Y:S01]  /*0080*/  UISETP.GT.AND UP0, UPT, UR4, 0x1f, UPT ;  /* 0x0000001f0400788c */ /* 0x000fe2000bf04270 */
[----:B-1----:R-:W-:-:S05]  /*0090*/  VIADD R0, R15, 0x1f ;  /* 0x0000001f0f007836 */ /* 0x002fca0000000000 */
[----:B------:R-:W-:-:S04]  /*00a0*/  SHF.R.S32.HI R3, RZ, 0x1f, R0 ;  /* 0x0000001fff037819 */ /* 0x000fc80000011400 */
[----:B------:R-:W-:-:S04]  /*00b0*/  LEA.HI R3, R3, R0, RZ, 0x5 ;  /* 0x0000000003037211 */ /* 0x000fc800078f28ff */
[----:B------:R-:W-:Y:S02]  /*00c0*/  SHF.R.S32.HI R0, RZ, 0x5, R3 ;  /* 0x00000005ff007819 */ /* 0x000fe40000011403 */
[----:B------:R-:W0:Y:S03]  /*00d0*/  S2R R3, SR_CTAID.X ;  /* 0x0000000000037919 */ /* 0x000e260000002500 */
[----:B------:R-:W-:-:S05]  /*00e0*/  IMAD.SHL.U32 R0, R0, 0x8, RZ ;  /* 0x0000000800007824 */ /* 0x000fca00078e00ff */
[-C--:B------:R-:W-:Y:S02]  /*00f0*/  IABS R7, R0.reuse ;  /* 0x0000000000077213 */ /* 0x080fe40000000000 */
[----:B------:R-:W-:Y:S02]  /*0100*/  IABS R10, R0 ;  /* 0x00000000000a7213 */ /* 0x000fe40000000000 */
[----:B------:R-:W1:Y:S08]  /*0110*/  I2F.RP R2, R7 ;  /* 0x0000000700027306 */ /* 0x000e700000209400 */
[----:B-1----:R-:W1:Y:S01]  /*0120*/  MUFU.RCP R2, R2 ;  /* 0x0000000200027308 */ /* 0x002e620000001000 */
[----:B0-----:R-:W-:Y:S01]  /*0130*/  IABS R8, R3 ;  /* 0x0000000300087213 */ /* 0x001fe20000000000 */
[----:B-1----:R-:W-:-:S02]  /*0140*/  VIADD R4, R2, 0xffffffe ;  /* 0x0ffffffe02047836 */ /* 0x002fc40000000000 */
[----:B------:R-:W-:-:S04]  /*0150*/  IMAD.MOV R2, RZ, RZ, -R10 ;  /* 0x000000ffff027224 */ /* 0x000fc800078e0a0a */
[----:B------:R0:W1:Y:S02]  /*0160*/  F2I.FTZ.U32.TRUNC.NTZ R5, R4 ;  /* 0x0000000400057305 */ /* 0x000064000021f000 */
[----:B0-----:R-:W-:Y:S02]  /*0170*/  IMAD.MOV.U32 R4, RZ, RZ, RZ ;  /* 0x000000ffff047224 */ /* 0x001fe400078e00ff */
[----:B-1----:R-:W-:-:S04]  /*0180*/  IMAD.MOV R6, RZ, RZ, -R5 ;  /* 0x000000ffff067224 */ /* 0x002fc800078e0a05 */
[----:B------:R-:W-:Y:S02]  /*0190*/  IMAD R9, R6, R7, RZ ;  /* 0x0000000706097224 */ /* 0x000fe400078e02ff */
[----:B------:R-:W-:Y:S02]  /*01a0*/  IMAD.MOV.U32 R6, RZ, RZ, R8 ;  /* 0x000000ffff067224 */ /* 0x000fe400078e0008 */
[----:B------:R-:W-:-:S06]  /*01b0*/  IMAD.HI.U32 R5, R5, R9, R4 ;  /* 0x0000000905057227 */ /* 0x000fcc00078e0004 */
[----:B------:R-:W-:-:S04]  /*01c0*/  IMAD.HI.U32 R5, R5, R6, RZ ;  /* 0x0000000605057227 */ /* 0x000fc800078e00ff */
[----:B------:R-:W-:-:S05]  /*01d0*/  IMAD R2, R5, R2, R6 ;  /* 0x0000000205027224 */ /* 0x000fca00078e0206 */
[----:B------:R-:W-:-:S13]  /*01e0*/  ISETP.GT.U32.AND P1, PT, R7, R2, PT ;  /* 0x000000020700720c */ /* 0x000fda0003f24070 */
[----:B------:R-:W-:Y:S02]  /*01f0*/  @!P1 IMAD.IADD R2, R2, 0x1, -R7 ;  /* 0x0000000102029824 */ /* 0x000fe400078e0a07 */
[----:B------:R-:W-:Y:S01]  /*0200*/  @!P1 VIADD R5, R5, 0x1 ;  /* 0x0000000105059836 */ /* 0x000fe20000000000 */
[----:B------:R-:W-:Y:S02]  /*0210*/  ISETP.NE.AND P1, PT, R0, RZ, PT ;  /* 0x000000ff0000720c */ /* 0x000fe40003f25270 */
[----:B------:R-:W-:Y:S02]  /*0220*/  ISETP.GE.U32.AND P0, PT, R2, R7, PT ;  /* 0x000000070200720c */ /* 0x000fe40003f06070 */
[----:B------:R-:W-:-:S04]  /*0230*/  LOP3.LUT R2, R3, R0, RZ, 0x3c, !PT ;  /* 0x0000000003027212 */ /* 0x000fc800078e3cff */
[----:B------:R-:W-:Y:S01]  /*0240*/  ISETP.GE.AND P2, PT, R2, RZ, PT ;  /* 0x000000ff0200720c */ /* 0x000fe20003f46270 */
[----:B------:R-:W-:-:S06]  /*0250*/  VIADD R2, R14, 0xff ;  /* 0x000000ff0e027836 */ /* 0x000fcc0000000000 */
[----:B------:R-:W-:-:S04]  /*0260*/  @P0 VIADD R5, R5, 0x1 ;  /* 0x0000000105050836 */ /* 0x000fc80000000000 */
[----:B------:R-:W-:Y:S01]  /*0270*/  IMAD.MOV.U32 R4, RZ, RZ, R5 ;  /* 0x000000ffff047224 */ /* 0x000fe200078e0005 */
[----:B------:R-:W-:-:S03]  /*0280*/  SHF.R.S32.HI R5, RZ, 0x1f, R2 ;  /* 0x0000001fff057819 */ /* 0x000fc60000011402 */
[----:B------:R-:W-:Y:S01]  /*0290*/  @!P2 IMAD.MOV R4, RZ, RZ, -R4 ;  /* 0x000000ffff04a224 */ /* 0x000fe200078e0a04 */
[----:B------:R-:W-:Y:S02]  /*02a0*/  @!P1 LOP3.LUT R4, RZ, R0, RZ, 0x33, !PT ;  /* 0x00000000ff049212 */ /* 0x000fe400078e33ff */
[----:B------:R-:W-:-:S03]  /*02b0*/  LEA.HI R5, R5, R2, RZ, 0x8 ;  /* 0x0000000205057211 */ /* 0x000fc600078f40ff */
[----:B------:R-:W-:Y:S02]  /*02c0*/  IMAD.SHL.U32 R2, R4, 0x8, RZ ;  /* 0x0000000804027824 */ /* 0x000fe400078e00ff */
[----:B------:R-:W-:-:S03]  /*02d0*/  IMAD.MOV R4, RZ, RZ, -R4 ;  /* 0x000000ffff047224 */ /* 0x000fc600078e0a04 */
[----:B------:R-:W-:Y:S01]  /*02e0*/  LEA.HI.SX32 R5, R5, -R2, 0x18 ;  /* 0x8000000205057211 */ /* 0x000fe200078fc2ff */
[----:B------:R-:W-:Y:S02]  /*02f0*/  IMAD R13, R0, R4, R3 ;  /* 0x00000004000d7224 */ /* 0x000fe400078e0203 */
[----:B------:R-:W-:Y:S01]  /*0300*/  IMAD.MOV.U32 R4, RZ, RZ, RZ ;  /* 0x000000ffff047224 */ /* 0x000fe200078e00ff */
[----:B------:R-:W-:Y:S02]  /*0310*/  VIMNMX R6, R5, 0x8, PT ;  /* 0x0000000805067848 */ /* 0x000fe40003fe0100 */
[----:B------:R-:W-:Y:S02]  /*0320*/  IABS R11, R13 ;  /* 0x0000000d000b7213 */ /* 0x000fe40000000000 */
[----:B------:R-:W-:-:S04]  /*0330*/  IABS R9, R6 ;  /* 0x0000000600097213 */ /* 0x000fc80000000000 */
[----:B------:R-:W0:Y:S08]  /*0340*/  I2F.RP R7, R9 ;  /* 0x0000000900077306 */ /* 0x000e300000209400 */
[----:B0-----:R-:W0:Y:S02]  /*0350*/  MUFU.RCP R7, R7 ;  /* 0x0000000700077308 */ /* 0x001e240000001000 */
[----:B0-----:R-:W-:-:S06]  /*0360*/  VIADD R5, R7, 0xffffffe ;  /* 0x0ffffffe07057836 */ /* 0x001fcc0000000000 */
[----:B------:R-:W0:Y:S02]  /*0370*/  F2I.FTZ.U32.TRUNC.NTZ R5, R5 ;  /* 0x0000000500057305 */ /* 0x000e24000021f000 */
[----:B0-----:R-:W-:-:S04]  /*0380*/  IMAD.MOV R8, RZ, RZ, -R5 ;  /* 0x000000ffff087224 */ /* 0x001fc800078e0a05 */
[----:B------:R-:W-:Y:S01]  /*0390*/  IMAD.MOV.U32 R0, RZ, RZ, R8 ;  /* 0x000000ffff007224 */ /* 0x000fe200078e0008 */
[----:B--2---:R-:W-:-:S03]  /*03a0*/  LOP3.LUT R8, R16, 0x20, RZ, 0xc0, !PT ;  /* 0x0000002010087812 */ /* 0x004fc600078ec0ff */
[----:B------:R-:W-:Y:S01]  /*03b0*/  IMAD R3, R0, R9, RZ ;  /* 0x0000000900037224 */ /* 0x000fe200078e02ff */
[----:B------:R-:W-:-:S03]  /*03c0*/  IABS R0, R6 ;  /* 0x0000000600007213 */ /* 0x000fc60000000000 */
[----:B------:R-:W-:-:S04]  /*03d0*/  IMAD.HI.U32 R4, R5, R3, R4 ;  /* 0x0000000305047227 */ /* 0x000fc800078e0004 */
[----:B------:R-:W-:Y:S02]  /*03e0*/  IMAD.MOV R0, RZ, RZ, -R0 ;  /* 0x000000ffff007224 */ /* 0x000fe400078e0a00 */
        /* <DEDUP_REMOVED lines=8> */
[----:B------:R-:W-:Y:S02]  /*0470*/  ISETP.GE.AND P2, PT, R0, RZ, PT ;  /* 0x000000ff0000720c */ /* 0x000fe40003f46270 */
[----:B------:R-:W-:-:S05]  /*0480*/  LOP3.LUT R0, R16, 0x3f, RZ, 0xc0, !PT ;  /* 0x0000003f10007812 */ /* 0x000fca00078ec0ff */
[----:B------:R-:W-:Y:S01]  /*0490*/  @P0 VIADD R4, R4, 0x1 ;  /* 0x0000000104040836 */ /* 0x000fe20000000000 */
[----:B------:R-:W-:-:S05]  /*04a0*/  PLOP3.LUT P0, PT, PT, PT, UP0, 0x80, 0x0 ;  /* 0x000000000000781c */ /* 0x000fca0003f0f008 */
[----:B------:R-:W-:Y:S01]  /*04b0*/  @!P2 IMAD.MOV R4, RZ, RZ, -R4 ;  /* 0x000000ffff04a224 */ /* 0x000fe200078e0a04 */
[----:B------:R-:W-:-:S05]  /*04c0*/  @!P1 LOP3.LUT R4, RZ, R6, RZ, 0x33, !PT ;  /* 0x00000006ff049212 */ /* 0x000fca00078e33ff */
[----:B------:R-:W-:Y:S02]  /*04d0*/  IMAD.MOV R3, RZ, RZ, -R4 ;  /* 0x000000ffff037224 */ /* 0x000fe400078e0a04 */
[----:B------:R-:W-:Y:S02]  /*04e0*/  IMAD.SHL.U32 R12, R4, 0x20, RZ ;  /* 0x00000020040c7824 */ /* 0x000fe400078e00ff */
[----:B------:R-:W-:-:S04]  /*04f0*/  IMAD R3, R6, R3, R13 ;  /* 0x0000000306037224 */ /* 0x000fc800078e020d */
[----:B------:R-:W-:-:S04]  /*0500*/  IMAD.IADD R3, R2, 0x1, R3 ;  /* 0x0000000102037824 */ /* 0x000fc800078e0203 */
[----:B------:R-:W-:Y:S02]  /*0510*/  IMAD R24, R3, 0x100, R0 ;  /* 0x0000010003187824 */ /* 0x000fe400078e0200 */
[----:B------:R-:W-:Y:S02]  /*0520*/  IMAD.U32 R0, RZ, RZ, UR5 ;  /* 0x00000005ff007e24 */ /* 0x000fe4000f8e00ff */
[C---:B------:R-:W-:Y:S01]  /*0530*/  VIADD R25, R24.reuse, 0x40 ;  /* 0x0000004018197836 */ /* 0x040fe20000000000 */
[----:B------:R0:W-:Y:S01]  /*0540*/  STL [R1+0x480], R24 ;  /* 0x0004801801007387 */ /* 0x0001e20000100800 */
[C---:B------:R-:W-:Y:S02]  /*0550*/  VIADD R20, R24.reuse, 0x80 ;  /* 0x0000008018147836 */ /* 0x040fe40000000000 */
[----:B------:R-:W-:Y:S01]  /*0560*/  VIADD R21, R24, 0xc0 ;  /* 0x000000c018157836 */ /* 0x000fe20000000000 */
[----:B------:R0:W-:Y:S04]  /*0570*/  STL [R1+0x484], R12 ;  /* 0x0004840c01007387 */ /* 0x0001e80000100800 */
[----:B------:R0:W-:Y:S04]  /*0580*/  STL [R1+0x490], R25 ;  /* 0x0004901901007387 */ /* 0x0001e80000100800 */
[----:B------:R0:W-:Y:S04]  /*0590*/  STL [R1+0x48c], R20 ;  /* 0x00048c1401007387 */ /* 0x0001e80000100800 */
[----:B------:R0:W-:Y:S01]  /*05a0*/  STL [R1+0x488], R21 ;  /* 0x0004881501007387 */ /* 0x0001e20000100800 */
[----:B------:R-:W-:Y:S05]  /*05b0*/  @P0 BRA `(.L_x_0) ;  /* 0x00000008000c0947 */ /* 0x000fea0003800000 */
[----:B------:R-:W-:Y:S01]  /*05c0*/  IMAD.SHL.U32 R0, R16, 0x10, RZ ;  /* 0x0000001010007824 */ /* 0x000fe200078e00ff */
[----:B------:R2:W-:Y:S04]  /*05d0*/  STL [R1+0x30], RZ ;  /* 0x000030ff01007387 */ /* 0x0005e80000100800 */
[----:B------:R2:W-:Y:S04]  /*05e0*/  STL [R1+0x800], R0 ;  /* 0x0008000001007387 */ /* 0x0005e80000100800 */
[----:B------:R2:W-:Y:S04]  /*05f0*/  STL [R1+0x34], RZ ;  /* 0x000034ff01007387 */ /* 0x0005e80000100800 */
        /* <DEDUP_REMOVED lines=122> */
[----:B------:R2:W-:Y:S04]  /*0da0*/  STL [R1], RZ ;  /* 0x000000ff01007387 */ /* 0x0005e80000100800 */
[----:B------:R2:W-:Y:S04]  /*0db0*/  STL [R1+0x4], RZ ;  /* 0x000004ff01007387 */ /* 0x0005e80000100800 */
[----:B------:R2:W-:Y:S04]  /*0dc0*/  STL [R1+0x8], RZ ;  /* 0x000008ff01007387 */ /* 0x0005e80000100800 */
[----:B------:R2:W-:Y:S01]  /*0dd0*/  STL [R1+0xc], RZ ;  /* 0x00000cff01007387 */ /* 0x0005e20000100800 */
[----:B------:R-:W-:Y:S05]  /*0de0*/  BRA `(.L_x_1) ;  /* 0x000000f000047947 */ /* 0x000fea0003800000 */
.L_x_0:
[----:B------:R-:W-:Y:S01]  /*0df0*/  IABS R2, R14 ;  /* 0x0000000e00027213 */ /* 0x000fe20000000000 */
[----:B------:R1:W-:Y:S01]  /*0e00*/  STL [R1+0x804], R0 ;  /* 0x0008040001007387 */ /* 0x0003e20000100800 */
[----:B------:R-:W-:Y:S01]  /*0e10*/  IABS R10, R15 ;  /* 0x0000000f000a7213 */ /* 0x000fe20000000000 */
[----:B------:R-:W-:Y:S01]  /*0e20*/  ULDC UR5, c[0x0][0x240] ;  /* 0x0000900000057ab9 */ /* 0x000fe20000000800 */
[----:B------:R-:W2:Y:S01]  /*0e30*/  I2F.RP R6, R2 ;  /* 0x0000000200067306 */ /* 0x000ea20000209400 */
[----:B------:R-:W-:Y:S01]  /*0e40*/  IABS R18, R25 ;  /* 0x0000001900127213 */ /* 0x000fe20000000000 */
[----:B------:R-:W-:Y:S01]  /*0e50*/  ULDC.64 UR8, c[0x0][0x218] ;  /* 0x0000860000087ab9 */ /* 0x000fe20000000a00 */
[----:B------:R-:W-:Y:S01]  /*0e60*/  IABS R19, R24 ;  /* 0x0000001800137213 */ /* 0x000fe20000000000 */
[----:B------:R-:W-:Y:S01]  /*0e70*/  ULDC UR12, c[0x0][0x234] ;  /* 0x00008d00000c7ab9 */ /* 0x000fe20000000800 */
[----:B------:R-:W-:Y:S01]  /*0e80*/  LEA.HI R8, R8, R12, RZ, 0x1b ;  /* 0x0000000c08087211 */ /* 0x000fe200078fd8ff */
[----:B------:R-:W-:Y:S01]  /*0e90*/  ULDC UR15, c[0x0][0x238] ;  /* 0x00008e00000f7ab9 */ /* 0x000fe20000000800 */
[----:B------:R-:W-:Y:S01]  /*0ea0*/  ULDC UR14, c[0x0][0x238] ;  /* 0x00008e00000e7ab9 */ /* 0x000fe20000000800 */
[----:B------:R-:W3:Y:S01]  /*0eb0*/  I2F.RP R3, R10 ;  /* 0x0000000a00037306 */ /* 0x000ee20000209400 */
[----:B------:R-:W-:Y:S01]  /*0ec0*/  ULDC UR41, c[0x0][0x238] ;  /* 0x00008e0000297ab9 */ /* 0x000fe20000000800 */
[C---:B0-----:R-:W-:Y:S01]  /*0ed0*/  VIADD R12, R8.reuse, 0x1c ;  /* 0x0000001c080c7836 */ /* 0x041fe20000000000 */
[----:B------:R-:W-:Y:S01]  /*0ee0*/  ULDC UR42, c[0x0][0x238] ;  /* 0x00008e00002a7ab9 */ /* 0x000fe20000000800 */
[----:B-1----:R-:W-:-:S03]  /*0ef0*/  VIADD R0, R8, 0x12 ;  /* 0x0000001208007836 */ /* 0x002fc60000000000 */
[----:B------:R-:W-:Y:S01]  /*0f00*/  ISETP.GE.AND P3, PT, R12, RZ, PT ;  /* 0x000000ff0c00720c */ /* 0x000fe20003f66270 */
[----:B--2---:R-:W0:Y:S08]  /*0f10*/  MUFU.RCP R6, R6 ;  /* 0x0000000600067308 */ /* 0x004e300000001000 */
[----:B---3--:R-:W1:Y:S01]  /*0f20*/  MUFU.RCP R3, R3 ;  /* 0x0000000300037308 */ /* 0x008e620000001000 */
[----:B0-----:R-:W-:-:S07]  /*0f30*/  VIADD R4, R6, 0xffffffe ;  /* 0x0ffffffe06047836 */ /* 0x001fce0000000000 */
[----:B------:R0:W2:Y:S01]  /*0f40*/  F2I.FTZ.U32.TRUNC.NTZ R5, R4 ;  /* 0x0000000400057305 */ /* 0x0000a2000021f000 */
[----:B-1----:R-:W-:Y:S01]  /*0f50*/  VIADD R16, R3, 0xffffffe ;  /* 0x0ffffffe03107836 */ /* 0x002fe20000000000 */
[----:B------:R-:W-:-:S06]  /*0f60*/  IABS R3, R21 ;  /* 0x0000001500037213 */ /* 0x000fcc0000000000 */
[----:B------:R1:W3:Y:S01]  /*0f70*/  F2I.FTZ.U32.TRUNC.NTZ R17, R16 ;  /* 0x0000001000117305 */ /* 0x0002e2000021f000 */
[----:B0-----:R-:W-:Y:S02]  /*0f80*/  IMAD.MOV.U32 R4, RZ, RZ, RZ ;  /* 0x000000ffff047224 */ /* 0x001fe400078e00ff */
[----:B--2---:R-:W-:Y:S02]  /*0f90*/  IMAD.MOV R7, RZ, RZ, -R5 ;  /* 0x000000ffff077224 */ /* 0x004fe400078e0a05 */
[----:B-1----:R-:W-:Y:S02]  /*0fa0*/  IMAD.MOV.U32 R16, RZ, RZ, RZ ;  /* 0x000000ffff107224 */ /* 0x002fe400078e00ff */
[----:B------:R-:W-:-:S04]  /*0fb0*/  IMAD R7, R7, R2, RZ ;  /* 0x0000000207077224 */ /* 0x000fc800078e02ff */
[----:B------:R-:W-:Y:S01]  /*0fc0*/  IMAD.HI.U32 R5, R5, R7, R4 ;  /* 0x0000000705057227 */ /* 0x000fe200078e0004 */
[----:B------:R-:W-:-:S03]  /*0fd0*/  IABS R4, R20 ;  /* 0x0000001400047213 */ /* 0x000fc60000000000 */
[----:B---3--:R-:W-:Y:S02]  /*0fe0*/  IMAD.MOV R9, RZ, RZ, -R17 ;  /* 0x000000ffff097224 */ /* 0x008fe400078e0a11 */
[----:B------:R-:W-:-:S04]  /*0ff0*/  IMAD.HI.U32 R7, R5, R4, RZ ;  /* 0x0000000405077227 */ /* 0x000fc800078e00ff */
[----:B------:R-:W-:Y:S02]  /*1000*/  IMAD.MOV R7, RZ, RZ, -R7 ;  /* 0x000000ffff077224 */ /* 0x000fe400078e0a07 */
[----:B------:R-:W-:-:S04]  /*1010*/  IMAD.HI.U32 R6, R5, R3, RZ ;  /* 0x0000000305067227 */ /* 0x000fc800078e00ff */
[C---:B------:R-:W-:Y:S01]  /*1020*/  IMAD R4, R2.reuse, R7, R4 ;  /* 0x0000000702047224 */ /* 0x040fe200078e0204 */
[----:B------:R-:W-:Y:S01]  /*1030*/  IABS R7, R12 ;  /* 0x0000000c00077213 */ /* 0x000fe20000000000 */
[----:B------:R-:W-:Y:S02]  /*1040*/  IMAD R9, R9, R10, RZ ;  /* 0x0000000a09097224 */ /* 0x000fe400078e02ff */
[----:B------:R-:W-:Y:S01]  /*1050*/  IMAD.MOV R11, RZ, RZ, -R6 ;  /* 0x000000ffff0b7224 */ /* 0x000fe200078e0a06 */
[----:B------:R-:W-:Y:S01]  /*1060*/  ISETP.GT.U32.AND P1, PT, R2, R4, PT ;  /* 0x000000040200720c */ /* 0x000fe20003f24070 */
[----:B------:R-:W-:-:S04]  /*1070*/  IMAD.HI.U32 R6, R5, R18, RZ ;  /* 0x0000001205067227 */ /* 0x000fc800078e00ff */
[----:B------:R-:W-:-:S04]  /*1080*/  IMAD.HI.U32 R16, R17, R9, R16 ;  /* 0x0000000911107227 */ /* 0x000fc800078e0010 */
[----:B------:R-:W-:Y:S02]  /*1090*/  IMAD.MOV R9, RZ, RZ, -R6 ;  /* 0x000000ffff097224 */ /* 0x000fe400078e0a06 */
[----:B------:R-:W-:-:S04]  /*10a0*/  IMAD.HI.U32 R5, R5, R19, RZ ;  /* 0x0000001305057227 */ /* 0x000fc800078e00ff */
[----:B------:R-:W-:Y:S01]  /*10b0*/  @!P1 IMAD.IADD R4, R4, 0x1, -R2 ;  /* 0x0000000104049824 */ /* 0x000fe200078e0a02 */
[----:B------:R-:W-:Y:S01]  /*10c0*/  ISETP.GE.AND P1, PT, R20, RZ, PT ;  /* 0x000000ff1400720c */ /* 0x000fe20003f26270 */
[C---:B------:R-:W-:Y:S02]  /*10d0*/  IMAD R18, R2.reuse, R9, R18 ;  /* 0x0000000902127224 */ /* 0x040fe400078e0212 */
[----:B------:R-:W-:Y:S01]  /*10e0*/  IMAD.MOV R9, RZ, RZ, -R5 ;  /* 0x000000ffff097224 */ /* 0x000fe200078e0a05 */
[C---:B------:R-:W-:Y:S01]  /*10f0*/  ISETP.GT.U32.AND P6, PT, R2.reuse, R4, PT ;  /* 0x000000040200720c */ /* 0x040fe20003fc4070 */
[C---:B------:R-:W-:Y:S01]  /*1100*/  IMAD R3, R2.reuse, R11, R3 ;  /* 0x0000000b02037224 */ /* 0x040fe200078e0203 */
[C---:B------:R-:W-:Y:S01]  /*1110*/  ISETP.GT.U32.AND P4, PT, R2.reuse, R18, PT ;  /* 0x000000120200720c */ /* 0x040fe20003f84070 */
[----:B------:R-:W-:Y:S02]  /*1120*/  IMAD R19, R2, R9, R19 ;  /* 0x0000000902137224 */ /* 0x000fe400078e0213 */
[----:B------:R-:W-:Y:S01]  /*1130*/  VIADD R11, R8, 0x1e ;  /* 0x0000001e080b7836 */ /* 0x000fe20000000000 */
[----:B------:R-:W-:Y:S01]  /*1140*/  ISETP.GT.U32.AND P0, PT, R2, R3, PT ;  /* 0x000000030200720c */ /* 0x000fe20003f04070 */
[----:B------:R-:W-:-:S02]  /*1150*/  VIADD R12, R8, 0x16 ;  /* 0x00000016080c7836 */ /* 0x000fc40000000000 */
[----:B------:R-:W-:Y:S01]  /*1160*/  IMAD.HI.U32 R6, R16, R7, RZ ;  /* 0x0000000710067227 */ /* 0x000fe200078e00ff */
[----:B------:R-:W-:Y:S02]  /*1170*/  IABS R13, R11 ;  /* 0x0000000b000d7213 */ /* 0x000fe40000000000 */
[----:B------:R-:W-:Y:S01]  /*1180*/  IABS R12, R12 ;  /* 0x0000000c000c7213 */ /* 0x000fe20000000000 */
[--C-:B------:R-:W-:Y:S01]  /*1190*/  @!P6 IMAD.IADD R4, R4, 0x1, -R2.reuse ;  /* 0x000000010404e824 */ /* 0x100fe200078e0a02 */
[----:B------:R-:W-:Y:S01]  /*11a0*/  ISETP.GT.U32.AND P6, PT, R2, R19, PT ;  /* 0x000000130200720c */ /* 0x000fe20003fc4070 */
[----:B------:R-:W-:Y:S01]  /*11b0*/  @!P4 IMAD.IADD R18, R18, 0x1, -R2 ;  /* 0x000000011212c824 */ /* 0x000fe200078e0a02 */
[----:B------:R-:W-:Y:S01]  /*11c0*/  ISETP.GE.AND P2, PT, R11, RZ, PT ;  /* 0x000000ff0b00720c */ /* 0x000fe20003f46270 */
[----:B------:R-:W-:-:S03]  /*11d0*/  IMAD.HI.U32 R5, R16, R13, RZ ;  /* 0x0000000d10057227 */ /* 0x000fc600078e00ff */
[C---:B------:R-:W-:Y:S01]  /*11e0*/  ISETP.GT.U32.AND P4, PT, R2.reuse, R18, PT ;  /* 0x000000120200720c */ /* 0x040fe20003f84070 */
[----:B------:R-:W-:Y:S01]  /*11f0*/  @!P0 IMAD.IADD R3, R3, 0x1, -R2 ;  /* 0x0000000103038824 */ /* 0x000fe200078e0a02 */
[----:B------:R-:W-:Y:S01]  /*1200*/  ISETP.GE.AND P0, PT, R21, RZ, PT ;  /* 0x000000ff1500720c */ /* 0x000fe20003f06270 */
[----:B------:R-:W-:Y:S02]  /*1210*/  IMAD.MOV R5, RZ, RZ, -R5 ;  /* 0x000000ffff057224 */ /* 0x000fe400078e0a05 */
[----:B------:R-:W-:Y:S01]  /*1220*/  IMAD.MOV R6, RZ, RZ, -R6 ;  /* 0x000000ffff067224 */ /* 0x000fe200078e0a06 */
[----:B------:R-:W-:Y:S01]  /*1230*/  ISETP.GT.U32.AND P5, PT, R2, R3, PT ;  /* 0x000000030200720c */ /* 0x000fe20003fa4070 */
[--C-:B------:R-:W-:Y:S02]  /*1240*/  @!P6 IMAD.IADD R19, R19, 0x1, -R2.reuse ;  /* 0x000000011313e824 */ /* 0x100fe400078e0a02 */
[----:B------:R-:W-:Y:S02]  /*1250*/  IMAD R13, R10, R5, R13 ;  /* 0x000000050a0d7224 */ /* 0x000fe400078e020d */
[----:B------:R-:W-:Y:S01]  /*1260*/  VIADD R5, R8, 0x1a ;  /* 0x0000001a08057836 */ /* 0x000fe20000000000 */
[----:B------:R-:W-:Y:S01]  /*1270*/  ISETP.GT.U32.AND P6, PT, R2, R19, PT ;  /* 0x000000130200720c */ /* 0x000fe20003fc4070 */
[----:B------:R-:W-:-:S02]  /*1280*/  @!P4 IMAD.IADD R18, R18, 0x1, -R2 ;  /* 0x000000011212c824 */ /* 0x000fc400078e0a02 */
[----:B------:R-:W-:Y:S01]  /*1290*/  @!P1 IMAD.MOV R4, RZ, RZ, -R4 ;  /* 0x000000ffff049224 */ /* 0x000fe200078e0a04 */
[----:B------:R-:W-:Y:S01]  /*12a0*/  IABS R9, R5 ;  /* 0x0000000500097213 */ /* 0x000fe20000000000 */
[----:B------:R-:W-:Y:S01]  /*12b0*/  IMAD.HI.U32 R21, R16, R12, RZ ;  /* 0x0000000c10157227 */ /* 0x000fe200078e00ff */
[----:B------:R-:W-:-:S03]  /*12c0*/  ISETP.NE.AND P1, PT, R14, RZ, PT ;  /* 0x000000ff0e00720c */ /* 0x000fc60003f25270 */
[--C-:B------:R-:W-:Y:S01]  /*12d0*/  @!P5 IMAD.IADD R3, R3, 0x1, -R2.reuse ;  /* 0x000000010303d824 */ /* 0x100fe200078e0a02 */
[----:B------:R-:W-:Y:S01]  /*12e0*/  ISETP.GE.AND P5, PT, R5, RZ, PT ;  /* 0x000000ff0500720c */ /* 0x000fe20003fa6270 */
[----:B------:R-:W-:Y:S01]  /*12f0*/  IMAD R7, R10, R6, R7 ;  /* 0x000000060a077224 */ /* 0x000fe200078e0207 */
[----:B------:R-:W-:Y:S01]  /*1300*/  IABS R5, R0 ;  /* 0x0000000000057213 */ /* 0x000fe20000000000 */
[----:B------:R-:W-:Y:S01]  /*1310*/  @!P6 IMAD.IADD R19, R19, 0x1, -R2 ;  /* 0x000000011313e824 */ /* 0x000fe200078e0a02 */
[----:B------:R-:W-:Y:S01]  /*1320*/  ISETP.GE.AND P6, PT, R25, RZ, PT ;  /* 0x000000ff1900720c */ /* 0x000fe20003fc6270 */
[----:B------:R-:W-:Y:S01]  /*1330*/  @!P0 IMAD.MOV R3, RZ, RZ, -R3 ;  /* 0x000000ffff038224 */ /* 0x000fe200078e0a03 */
[----:B------:R-:W-:Y:S01]  /*1340*/  ISETP.GE.AND P0, PT, R24, RZ, PT ;  /* 0x000000ff1800720c */ /* 0x000fe20003f06270 */
[----:B------:R-:W-:Y:S01]  /*1350*/  IMAD.HI.U32 R17, R16, R5, RZ ;  /* 0x0000000510117227 */ /* 0x000fe200078e00ff */
[----:B------:R-:W-:Y:S02]  /*1360*/  LOP3.LUT R2, RZ, R14, RZ, 0x33, !PT ;  /* 0x0000000eff027212 */ /* 0x000fe400078e33ff */
[----:B------:R-:W-:Y:S01]  /*1370*/  IABS R24, R8 ;  /* 0x0000000800187213 */ /* 0x000fe20000000000 */
[----:B------:R-:W-:Y:S01]  /*1380*/  IMAD.MOV.U32 R14, RZ, RZ, R19 ;  /* 0x000000ffff0e7224 */ /* 0x000fe200078e0013 */
[----:B------:R-:W-:Y:S01]  /*1390*/  SEL R4, R2, R4, !P1 ;  /* 0x0000000402047207 */ /* 0x000fe20004800000 */
[----:B------:R-:W-:-:S02]  /*13a0*/  IMAD.MOV R21, RZ, RZ, -R21 ;  /* 0x000000ffff157224 */ /* 0x000fc400078e0a15 */
[----:B------:R-:W-:-:S04]  /*13b0*/  IMAD.HI.U32 R23, R16, R9, RZ ;  /* 0x0000000910177227 */ /* 0x000fc800078e00ff */
[----:B------:R-:W-:Y:S01]  /*13c0*/  @!P6 IMAD.MOV R18, RZ, RZ, -R18 ;  /* 0x000000ffff12e224 */ /* 0x000fe200078e0a12 */
[C---:B------:R-:W-:Y:S01]  /*13d0*/  ISETP.GT.U32.AND P6, PT, R10.reuse, R13, PT ;  /* 0x0000000d0a00720c */ /* 0x040fe20003fc4070 */
[----:B------:R-:W-:Y:S02]  /*13e0*/  IMAD.MOV R17, RZ, RZ, -R17 ;  /* 0x000000ffff117224 */ /* 0x000fe400078e0a11 */
[----:B------:R-:W-:Y:S01]  /*13f0*/  @!P0 IMAD.MOV R14, RZ, RZ, -R14 ;  /* 0x000000ffff0e8224 */ /* 0x000fe200078e0a0e */
[----:B------:R-:W-:Y:S01]  /*1400*/  ISETP.GT.U32.AND P0, PT, R10, R7, PT ;  /* 0x000000070a00720c */ /* 0x000fe20003f04070 */
[----:B------:R-:W-:Y:S02]  /*1410*/  VIADD R11, R8, 0x14 ;  /* 0x00000014080b7836 */ /* 0x000fe40000000000 */
[C---:B------:R-:W-:Y:S02]  /*1420*/  IMAD R12, R10.reuse, R21, R12 ;  /* 0x000000150a0c7224 */ /* 0x040fe400078e020c */
[----:B------:R-:W-:Y:S01]  /*1430*/  IMAD.MOV R23, RZ, RZ, -R23 ;  /* 0x000000ffff177224 */ /* 0x000fe200078e0a17 */
[----:B------:R-:W-:Y:S01]  /*1440*/  IABS R11, R11 ;  /* 0x0000000b000b7213 */ /* 0x000fe20000000000 */
[----:B------:R-:W-:-:S02]  /*1450*/  IMAD R5, R10, R17, R5 ;  /* 0x000000110a057224 */ /* 0x000fc400078e0205 */
[C---:B------:R-:W-:Y:S02]  /*1460*/  VIADD R21, R8.reuse, 0xe ;  /* 0x0000000e08157836 */ /* 0x040fe40000000000 */
[C---:B------:R-:W-:Y:S02]  /*1470*/  VIADD R6, R8.reuse, 0x18 ;  /* 0x0000001808067836 */ /* 0x040fe40000000000 */
[C---:B------:R-:W-:Y:S02]  /*1480*/  VIADD R17, R8.reuse, 0xc ;  /* 0x0000000c08117836 */ /* 0x040fe40000000000 */
[----:B------:R-:W-:Y:S01]  /*1490*/  VIADD R0, R8, 0xa ;  /* 0x0000000a08007836 */ /* 0x000fe20000000000 */
[----:B------:R-:W-:Y:S01]  /*14a0*/  ISETP.GE.AND P4, PT, R6, RZ, PT ;  /* 0x000000ff0600720c */ /* 0x000fe20003f86270 */
[----:B------:R-:W-:Y:S01]  /*14b0*/  IMAD R9, R10, R23, R9 ;  /* 0x000000170a097224 */ /* 0x000fe200078e0209 */
[----:B------:R-:W-:Y:S01]  /*14c0*/  IABS R23, R21 ;  /* 0x0000001500177213 */ /* 0x000fe20000000000 */
[----:B------:R-:W-:Y:S01]  /*14d0*/  @!P6 IMAD.IADD R13, R13, 0x1, -R10 ;  /* 0x000000010d0de824 */ /* 0x000fe200078e0a0a */
[----:B------:R-:W-:Y:S01]  /*14e0*/  IABS R21, R17 ;  /* 0x0000001100157213 */ /* 0x000fe20000000000 */
[----:B------:R-:W-:Y:S01]  /*14f0*/  IMAD.HI.U32 R20, R16, R11, RZ ;  /* 0x0000000b10147227 */ /* 0x000fe200078e00ff */
[----:B------:R-:W-:-:S02]  /*1500*/  IABS R6, R6 ;  /* 0x0000000600067213 */ /* 0x000fc40000000000 */
[----:B------:R-:W-:Y:S01]  /*1510*/  IABS R17, R0 ;  /* 0x0000000000117213 */ /* 0x000fe20000000000 */
[----:B------:R-:W-:Y:S01]  /*1520*/  @!P0 IMAD.IADD R7, R7, 0x1, -R10 ;  /* 0x0000000107078824 */ /* 0x000fe200078e0a0a */
[C---:B------:R-:W-:Y:S01]  /*1530*/  SEL R0, R2.reuse, R3, !P1 ;  /* 0x0000000302007207 */ /* 0x040fe20004800000 */
[----:B------:R-:W-:Y:S01]  /*1540*/  IMAD.MOV R20, RZ, RZ, -R20 ;  /* 0x000000ffff147224 */ /* 0x000fe200078e0a14 */
[----:B------:R-:W-:Y:S01]  /*1550*/  SEL R3, R2, R18, !P1 ;  /* 0x0000001202037207 */ /* 0x000fe20004800000 */
[----:B------:R-:W-:Y:S01]  /*1560*/  IMAD.HI.U32 R22, R16, R6, RZ ;  /* 0x0000000610167227 */ /* 0x000fe200078e00ff */
[----:B------:R-:W-:Y:S01]  /*1570*/  SEL R2, R2, R14, !P1 ;  /* 0x0000000e02027207 */ /* 0x000fe20004800000 */
[----:B------:R-:W-:Y:S01]  /*1580*/  STL [R1+0x80c], R0 ;  /* 0x00080c0001007387 */ /* 0x000fe20000100800 */
[C---:B------:R-:W-:Y:S01]  /*1590*/  ISETP.GT.U32.AND P1, PT, R10.reuse, R13, PT ;  /* 0x0000000d0a00720c */ /* 0x040fe20003f24070 */
[C---:B------:R-:W-:Y:S01]  /*15a0*/  IMAD R11, R10.reuse, R20, R11 ;  /* 0x000000140a0b7224 */ /* 0x040fe200078e020b */
[C---:B------:R-:W-:Y:S01]  /*15b0*/  ISETP.GT.U32.AND P0, PT, R10.reuse, R9, PT ;  /* 0x000000090a00720c */ /* 0x040fe20003f04070 */
[----:B------:R-:W-:Y:S01]  /*15c0*/  IMAD.MOV R22, RZ, RZ, -R22 ;  /* 0x000000ffff167224 */ /* 0x000fe200078e0a16 */
[----:B------:R-:W-:Y:S01]  /*15d0*/  ISETP.GT.U32.AND P6, PT, R10, R7, PT ;  /* 0x000000070a00720c */ /* 0x000fe20003fc4070 */
[----:B------:R-:W-:Y:S01]  /*15e0*/  VIADD R20, R8, 0x10 ;  /* 0x0000001008147836 */ /* 0x000fe20000000000 */
[----:B------:R-:W-:Y:S01]  /*15f0*/  STL [R1+0x810], R4 ;  /* 0x0008100401007387 */ /* 0x000fe20000100800 */
[----:B------:R-:W-:-:S02]  /*1600*/  IMAD R6, R10, R22, R6 ;  /* 0x000000160a067224 */ /* 0x000fc400078e0206 */
[----:B------:R-:W-:Y:S01]  /*1610*/  IMAD.HI.U32 R18, R16, R21, RZ ;  /* 0x0000001510127227 */ /* 0x000fe200078e00ff */
[----:B------:R-:W-:Y:S01]  /*1620*/  IABS R20, R20 ;  /* 0x0000001400147213 */ /* 0x000fe20000000000 */
[----:B------:R0:W-:Y:S02]  /*1630*/  STL [R1+0x814], R3 ;  /* 0x0008140301007387 */ /* 0x0001e40000100800 */
[--C-:B------:R-:W-:Y:S01]  /*1640*/  @!P1 IMAD.IADD R13, R13, 0x1, -R10.reuse ;  /* 0x000000010d0d9824 */ /* 0x100fe200078e0a0a */
[C---:B------:R-:W-:Y:S01]  /*1650*/  ISETP.GT.U32.AND P1, PT, R10.reuse, R6, PT ;  /* 0x000000060a00720c */ /* 0x040fe20003f24070 */
[----:B------:R-:W-:Y:S01]  /*1660*/  @!P0 IMAD.IADD R9, R9, 0x1, -R10 ;  /* 0x0000000109098824 */ /* 0x000fe200078e0a0a */
[----:B------:R-:W-:Y:S01]  /*1670*/  ISETP.GT.U32.AND P0, PT, R10, R11, PT ;  /* 0x0000000b0a00720c */ /* 0x000fe20003f04070 */
[----:B------:R-:W-:Y:S02]  /*1680*/  IMAD.MOV.U32 R19, RZ, RZ, R20 ;  /* 0x000000ffff137224 */ /* 0x000fe400078e0014 */
[----:B------:R-:W-:-:S04]  /*1690*/  IMAD.HI.U32 R20, R16, R23, RZ ;  /* 0x0000001710147227 */ /* 0x000fc800078e00ff */
[----:B------:R-:W-:Y:S01]  /*16a0*/  @!P6 IMAD.IADD R7, R7, 0x1, -R10 ;  /* 0x000000010707e824 */ /* 0x000fe200078e0a0a */
[----:B------:R-:W-:Y:S01]  /*16b0*/  ISETP.GT.U32.AND P6, PT, R10, R12, PT ;  /* 0x0000000c0a00720c */ /* 0x000fe20003fc4070 */
[----:B------:R-:W-:-:S04]  /*16c0*/  IMAD.HI.U32 R22, R16, R19, RZ ;  /* 0x0000001310167227 */ /* 0x000fc800078e00ff */
[----:B------:R-:W-:Y:S02]  /*16d0*/  IMAD.MOV R20, RZ, RZ, -R20 ;  /* 0x000000ffff147224 */ /* 0x000fe400078e0a14 */
[----:B------:R-:W-:Y:S02]  /*16e0*/  IMAD.MOV R22, RZ, RZ, -R22 ;  /* 0x000000ffff167224 */ /* 0x000fe400078e0a16 */
[C---:B------:R-:W-:Y:S02]  /*16f0*/  IMAD R23, R10.reuse, R20, R23 ;  /* 0x000000140a177224 */ /* 0x040fe400078e0217 */
[----:B------:R-:W-:Y:S02]  /*1700*/  IMAD R19, R10, R22, R19 ;  /* 0x000000160a137224 */ /* 0x000fe400078e0213 */
[--C-:B------:R-:W-:Y:S01]  /*1710*/  @!P1 IMAD.IADD R6, R6, 0x1, -R10.reuse ;  /* 0x0000000106069824 */ /* 0x100fe200078e0a0a */
[C---:B------:R-:W-:Y:S01]  /*1720*/  ISETP.GT.U32.AND P1, PT, R10.reuse, R5, PT ;  /* 0x000000050a00720c */ /* 0x040fe20003f24070 */
[--C-:B------:R-:W-:Y:S01]  /*1730*/  @!P0 IMAD.IADD R11, R11, 0x1, -R10.reuse ;  /* 0x000000010b0b8824 */ /* 0x100fe200078e0a0a */
[----:B------:R-:W-:Y:S01]  /*1740*/  ISETP.GT.U32.AND P0, PT, R10, R23, PT ;  /* 0x000000170a00720c */ /* 0x000fe20003f04070 */
[----:B------:R-:W-:Y:S01]  /*1750*/  @!P6 IMAD.IADD R12, R12, 0x1, -R10 ;  /* 0x000000010c0ce824 */ /* 0x000fe200078e0a0a */
[----:B------:R-:W-:Y:S01]  /*1760*/  ISETP.GT.U32.AND P6, PT, R10, R19, PT ;  /* 0x000000130a00720c */ /* 0x000fe20003fc4070 */
[----:B------:R-:W-:-:S02]  /*1770*/  IMAD.MOV R18, RZ, RZ, -R18 ;  /* 0x000000ffff127224 */ /* 0x000fc400078e0a12 */
[----:B------:R-:W-:-:S04]  /*1780*/  IMAD.HI.U32 R14, R16, R17, RZ ;  /* 0x00000011100e7227 */ /* 0x000fc800078e00ff */
[C---:B------:R-:W-:Y:S02]  /*1790*/  IMAD R21, R10.reuse, R18, R21 ;  /* 0x000000120a157224 */ /* 0x040fe400078e0215 */
[--C-:B------:R-:W-:Y:S02]  /*17a0*/  @!P1 IMAD.IADD R5, R5, 0x1, -R10.reuse ;  /* 0x0000000105059824 */ /* 0x100fe400078e0a0a */
[--C-:B------:R-:W-:Y:S01]  /*17b0*/  @!P0 IMAD.IADD R23, R23, 0x1, -R10.reuse ;  /* 0x0000000117178824 */ /* 0x100fe200078e0a0a */
[C---:B------:R-:W-:Y:S01]  /*17c0*/  ISETP.GT.U32.AND P1, PT, R10.reuse, R21, PT ;  /* 0x000000150a00720c */ /* 0x040fe20003f24070 */
[----:B------:R-:W-:Y:S01]  /*17d0*/  @!P6 IMAD.IADD R19, R19, 0x1, -R10 ;  /* 0x000000011313e824 */ /* 0x000fe200078e0a0a */
[----:B------:R-:W-:Y:S01]  /*17e0*/  ISETP.GT.U32.AND P0, PT, R10, R6, PT ;  /* 0x000000060a00720c */ /* 0x000fe20003f04070 */
[----:B0-----:R-:W-:Y:S01]  /*17f0*/  VIADD R3, R8, 0x8 ;  /* 0x0000000808037836 */ /* 0x001fe20000000000 */
[----:B------:R-:W-:Y:S01]  /*1800*/  ISETP.GT.U32.AND P6, PT, R10, R9, PT ;  /* 0x000000090a00720c */ /* 0x000fe20003fc4070 */
[----:B------:R-:W-:-:S02]  /*1810*/  IMAD.MOV R14, RZ, RZ, -R14 ;  /* 0x000000ffff0e7224 */ /* 0x000fc400078e0a0e */
[----:B------:R-:W-:Y:S01]  /*1820*/  VIADD R4, R8, 0x6 ;  /* 0x0000000608047836 */ /* 0x000fe20000000000 */
[----:B------:R-:W-:Y:S01]  /*1830*/  IABS R18, R3 ;  /* 0x0000000300127213 */ /* 0x000fe20000000000 */
[----:B------:R-:W-:Y:S02]  /*1840*/  IMAD R17, R10, R14, R17 ;  /* 0x0000000e0a117224 */ /* 0x000fe400078e0211 */
[----:B------:R-:W-:Y:S01]  /*1850*/  VIADD R0, R8, 0x4 ;  /* 0x0000000408007836 */ /* 0x000fe20000000000 */
[----:B------:R-:W-:Y:S01]  /*1860*/  IABS R14, R4 ;  /* 0x00000004000e7213 */ /* 0x000fe20000000000 */
[--C-:B------:R-:W-:Y:S01]  /*1870*/  @!P1 IMAD.IADD R21, R21, 0x1, -R10.reuse ;  /* 0x0000000115159824 */ /* 0x100fe200078e0a0a */
[----:B------:R-:W-:Y:S01]  /*1880*/  ISETP.GT.U32.AND P1, PT, R10, R12, PT ;  /* 0x0000000c0a00720c */ /* 0x000fe20003f24070 */
[----:B------:R-:W-:Y:S01]  /*1890*/  @!P0 IMAD.IADD R6, R6, 0x1, -R10 ;  /* 0x0000000106068824 */ /* 0x000fe200078e0a0a */
[----:B------:R-:W-:Y:S01]  /*18a0*/  ISETP.GT.U32.AND P0, PT, R10, R11, PT ;  /* 0x0000000b0a00720c */ /* 0x000fe20003f04070 */
[----:B------:R-:W-:Y:S01]  /*18b0*/  IMAD.HI.U32 R27, R16, R18, RZ ;  /* 0x00000012101b7227 */ /* 0x000fe200078e00ff */
[----:B------:R-:W-:-:S03]  /*18c0*/  IABS R22, R0 ;  /* 0x0000000000167213 */ /* 0x000fc60000000000 */
[----:B------:R-:W-:-:S04]  /*18d0*/  IMAD.HI.U32 R26, R16, R14, RZ ;  /* 0x0000000e101a7227 */ /* 0x000fc800078e00ff */
[----:B------:R-:W-:Y:S01]  /*18e0*/  @!P6 IMAD.IADD R9, R9, 0x1, -R10 ;  /* 0x000000010909e824 */ /* 0x000fe200078e0a0a */
[C---:B------:R-:W-:Y:S01]  /*18f0*/  ISETP.GT.U32.AND P6, PT, R10.reuse, R23, PT ;  /* 0x000000170a00720c */ /* 0x040fe20003fc4070 */
[----:B------:R-:W-:Y:S02]  /*1900*/  IMAD.MOV R27, RZ, RZ, -R27 ;  /* 0x000000ffff1b7224 */ /* 0x000fe400078e0a1b */
[----:B------:R-:W-:Y:S02]  /*1910*/  IMAD.MOV R26, RZ, RZ, -R26 ;  /* 0x000000ffff1a7224 */ /* 0x000fe400078e0a1a */
[----:B------:R-:W-:Y:S01]  /*1920*/  @!P5 IMAD.MOV R9, RZ, RZ, -R9 ;  /* 0x000000ffff09d224 */ /* 0x000fe200078e0a09 */
[C---:B------:R-:W-:Y:S01]  /*1930*/  ISETP.GT.U32.AND P5, PT, R10.reuse, R21, PT ;  /* 0x000000150a00720c */ /* 0x040fe20003fa4070 */
[----:B------:R-:W-:Y:S01]  /*1940*/  @!P4 IMAD.MOV R6, RZ, RZ, -R6 ;  /* 0x000000ffff06c224 */ /* 0x000fe200078e0a06 */
[C---:B------:R-:W-:Y:S01]  /*1950*/  ISETP.GT.U32.AND P4, PT, R10.reuse, R17, PT ;  /* 0x000000110a00720c */ /* 0x040fe20003f84070 */
[----:B------:R-:W-:-:S02]  /*1960*/  IMAD R18, R10, R27, R18 ;  /* 0x0000001b0a127224 */ /* 0x000fc400078e0212 */
[C---:B------:R-:W-:Y:S02]  /*1970*/  IMAD R14, R10.reuse, R26, R14 ;  /* 0x0000001a0a0e7224 */ /* 0x040fe400078e020e */
[----:B------:R-:W-:Y:S01]  /*1980*/  @!P2 IMAD.MOV R13, RZ, RZ, -R13 ;  /* 0x000000ffff0da224 */ /* 0x000fe200078e0a0d */
[----:B------:R-:W-:Y:S01]  /*1990*/  ISETP.GT.U32.AND P2, PT, R10, R5, PT ;  /* 0x000000050a00720c */ /* 0x000fe20003f44070 */
[----:B------:R-:W-:-:S04]  /*19a0*/  IMAD.HI.U32 R29, R16, R22, RZ ;  /* 0x00000016101d7227 */ /* 0x000fc800078e00ff */
[--C-:B------:R-:W-:Y:S01]  /*19b0*/  @!P1 IMAD.IADD R12, R12, 0x1, -R10.reuse ;  /* 0x000000010c0c9824 */ /* 0x100fe200078e0a0a */
[C---:B------:R-:W-:Y:S01]  /*19c0*/  ISETP.GT.U32.AND P1, PT, R10.reuse, R18, PT ;  /* 0x000000120a00720c */ /* 0x040fe20003f24070 */
[----:B------:R-:W-:Y:S01]  /*19d0*/  @!P0 IMAD.IADD R11, R11, 0x1, -R10 ;  /* 0x000000010b0b8824 */ /* 0x000fe200078e0a0a */
[----:B------:R-:W-:Y:S01]  /*19e0*/  ISETP.GT.U32.AND P0, PT, R10, R14, PT ;  /* 0x0000000e0a00720c */ /* 0x000fe20003f04070 */
[----:B------:R-:W-:Y:S02]  /*19f0*/  IMAD.MOV R29, RZ, RZ, -R29 ;  /* 0x000000ffff1d7224 */ /* 0x000fe400078e0a1d */
[C---:B------:R-:W-:Y:S02]  /*1a00*/  VIADD R26, R8.reuse, 0x16 ;  /* 0x00000016081a7836 */ /* 0x040fe40000000000 */
[----:B------:R-:W-:Y:S02]  /*1a10*/  VIADD R27, R8, 0x14 ;  /* 0x00000014081b7836 */ /* 0x000fe40000000000 */
[----:B------:R-:W-:-:S02]  /*1a20*/  IMAD R22, R10, R29, R22 ;  /* 0x0000001d0a167224 */ /* 0x000fc400078e0216 */
[--C-:B------:R-:W-:Y:S01]  /*1a30*/  @!P5 IMAD.IADD R21, R21, 0x1, -R10.reuse ;  /* 0x000000011515d824 */ /* 0x100fe200078e0a0a */
[----:B------:R-:W-:Y:S01]  /*1a40*/  ISETP.GE.AND P5, PT, R26, RZ, PT ;  /* 0x000000ff1a00720c */ /* 0x000fe20003fa6270 */
[--C-:B------:R-:W-:Y:S01]  /*1a50*/  @!P4 IMAD.IADD R17, R17, 0x1, -R10.reuse ;  /* 0x000000011111c824 */ /* 0x100fe200078e0a0a */
[----:B------:R-:W-:Y:S01]  /*1a60*/  ISETP.GE.AND P4, PT, R27, RZ, PT ;  /* 0x000000ff1b00720c */ /* 0x000fe20003f86270 */
[----:B------:R-:W-:Y:S02]  /*1a70*/  VIADD R26, R8, 0x12 ;  /* 0x00000012081a7836 */ /* 0x000fe40000000000 */
[----:B------:R-:W-:Y:S01]  /*1a80*/  @!P3 IMAD.MOV R7, RZ, RZ, -R7 ;  /* 0x000000ffff07b224 */ /* 0x000fe200078e0a07 */
[C---:B------:R-:W-:Y:S01]  /*1a90*/  ISETP.GT.U32.AND P3, PT, R10.reuse, R19, PT ;  /* 0x000000130a00720c */ /* 0x040fe20003f64070 */
[----:B------:R-:W-:Y:S01]  /*1aa0*/  @!P2 IMAD.IADD R5, R5, 0x1, -R10 ;  /* 0x000000010505a824 */ /* 0x000fe200078e0a0a */
[----:B------:R-:W-:Y:S01]  /*1ab0*/  ISETP.GT.U32.AND P2, PT, R10, R22, PT ;  /* 0x000000160a00720c */ /* 0x000fe20003f44070 */
[----:B------:R-:W-:-:S02]  /*1ac0*/  VIADD R27, R8, 0x10 ;  /* 0x00000010081b7836 */ /* 0x000fc40000000000 */
[--C-:B------:R-:W-:Y:S01]  /*1ad0*/  @!P1 IMAD.IADD R18, R18, 0x1, -R10.reuse ;  /* 0x0000000112129824 */ /* 0x100fe200078e0a0a */
[----:B------:R-:W-:Y:S01]  /*1ae0*/  ISETP.GE.AND P1, PT, R26, RZ, PT ;  /* 0x000000ff1a00720c */ /* 0x000fe20003f26270 */
[--C-:B------:R-:W-:Y:S01]  /*1af0*/  @!P0 IMAD.IADD R14, R14, 0x1, -R10.reuse ;  /* 0x000000010e0e8824 */ /* 0x100fe200078e0a0a */
[----:B------:R-:W-:Y:S01]  /*1b00*/  ISETP.GE.AND P0, PT, R27, RZ, PT ;  /* 0x000000ff1b00720c */ /* 0x000fe20003f06270 */
[----:B------:R-:W-:Y:S01]  /*1b10*/  @!P4 IMAD.MOV R11, RZ, RZ, -R11 ;  /* 0x000000ffff0bc224 */ /* 0x000fe200078e0a0b */
[----:B------:R-:W-:Y:S01]  /*1b20*/  ISETP.GT.U32.AND P4, PT, R10, R18, PT ;  /* 0x000000120a00720c */ /* 0x000fe20003f84070 */
[----:B------:R-:W-:Y:S02]  /*1b30*/  VIADD R25, R8, 0x2 ;  /* 0x0000000208197836 */ /* 0x000fe40000000000 */
[--C-:B------:R-:W-:Y:S02]  /*1b40*/  @!P3 IMAD.IADD R19, R19, 0x1, -R10.reuse ;  /* 0x000000011313b824 */ /* 0x100fe400078e0a0a */
[--C-:B------:R-:W-:Y:S01]  /*1b50*/  @!P2 IMAD.IADD R22, R22, 0x1, -R10.reuse ;  /* 0x000000011616a824 */ /* 0x100fe200078e0a0a */
[----:B------:R-:W-:Y:S01]  /*1b60*/  IABS R20, R25 ;  /* 0x0000001900147213 */ /* 0x000fe20000000000 */
[----:B------:R-:W-:-:S02]  /*1b70*/  @!P6 IMAD.IADD R23, R23, 0x1, -R10 ;  /* 0x000000011717e824 */ /* 0x000fc400078e0a0a */
[----:B------:R-:W-:Y:S01]  /*1b80*/  @!P1 IMAD.MOV R5, RZ, RZ, -R5 ;  /* 0x000000ffff059224 */ /* 0x000fe200078e0a05 */
[C---:B------:R-:W-:Y:S01]  /*1b90*/  ISETP.GT.U32.AND P1, PT, R10.reuse, R14, PT ;  /* 0x0000000e0a00720c */ /* 0x040fe20003f24070 */
[----:B------:R-:W-:Y:S01]  /*1ba0*/  @!P0 IMAD.MOV R19, RZ, RZ, -R19 ;  /* 0x000000ffff138224 */ /* 0x000fe200078e0a13 */
[----:B------:R-:W-:Y:S01]  /*1bb0*/  ISETP.GT.U32.AND P0, PT, R10, R22, PT ;  /* 0x000000160a00720c */ /* 0x000fe20003f04070 */
[----:B------:R-:W-:Y:S01]  /*1bc0*/  @!P4 IMAD.IADD R18, R18, 0x1, -R10 ;  /* 0x000000011212c824 */ /* 0x000fe200078e0a0a */
[----:B------:R-:W-:Y:S01]  /*1bd0*/  ISETP.GE.AND P4, PT, R3, RZ, PT ;  /* 0x000000ff0300720c */ /* 0x000fe20003f86270 */
[C---:B------:R-:W-:Y:S01]  /*1be0*/  IMAD.HI.U32 R28, R16.reuse, R20, RZ ;  /* 0x00000014101c7227 */ /* 0x040fe200078e00ff */
[----:B------:R-:W2:Y:S03]  /*1bf0*/  LDL.LU R3, [R1+0x814] ;  /* 0x0008140001037983 */ /* 0x000ea60000300800 */
[----:B------:R-:W-:-:S04]  /*1c00*/  IMAD.HI.U32 R16, R16, R24, RZ ;  /* 0x0000001810107227 */ /* 0x000fc800078e00ff */
[--C-:B------:R-:W-:Y:S01]  /*1c10*/  @!P1 IMAD.IADD R14, R14, 0x1, -R10.reuse ;  /* 0x000000010e0e9824 */ /* 0x100fe200078e0a0a */
[----:B------:R-:W-:Y:S01]  /*1c20*/  ISETP.GE.AND P1, PT, R4, RZ, PT ;  /* 0x000000ff0400720c */ /* 0x000fe20003f26270 */
[----:B------:R-:W-:Y:S01]  /*1c30*/  @!P0 IMAD.IADD R22, R22, 0x1, -R10 ;  /* 0x0000000116168824 */ /* 0x000fe200078e0a0a */
[----:B------:R-:W3:Y:S01]  /*1c40*/  LDL.LU R4, [R1+0x810] ;  /* 0x0008100001047983 */ /* 0x000ee20000300800 */
[----:B------:R-:W-:Y:S01]  /*1c50*/  ISETP.GE.AND P0, PT, R0, RZ, PT ;  /* 0x000000ff0000720c */ /* 0x000fe20003f06270 */
[----:B------:R-:W-:Y:S02]  /*1c60*/  IMAD.MOV R16, RZ, RZ, -R16 ;  /* 0x000000ffff107224 */ /* 0x000fe400078e0a10 */
[----:B------:R-:W4:Y:S01]  /*1c70*/  LDL.LU R0, [R1+0x80c] ;  /* 0x00080c0001007983 */ /* 0x000f220000300800 */
[----:B------:R-:W-:Y:S02]  /*1c80*/  IMAD.MOV R28, RZ, RZ, -R28 ;  /* 0x000000ffff1c7224 */ /* 0x000fe400078e0a1c */
[----:B------:R-:W-:-:S02]  /*1c90*/  IMAD R16, R10, R16, R24 ;  /* 0x000000100a107224 */ /* 0x000fc400078e0218 */
[----:B------:R-:W-:Y:S02]  /*1ca0*/  VIADD R26, R8, 0xe ;  /* 0x0000000e081a7836 */ /* 0x000fe40000000000 */
[C---:B------:R-:W-:Y:S01]  /*1cb0*/  IMAD R20, R10.reuse, R28, R20 ;  /* 0x0000001c0a147224 */ /* 0x040fe200078e0214 */
[----:B------:R-:W-:Y:S01]  /*1cc0*/  ISETP.GT.U32.AND P6, PT, R10, R16, PT ;  /* 0x000000100a00720c */ /* 0x000fe20003fc4070 */
[----:B------:R-:W-:Y:S01]  /*1cd0*/  VIADD R27, R8, 0xc ;  /* 0x0000000c081b7836 */ /* 0x000fe20000000000 */
[----:B------:R-:W-:Y:S01]  /*1ce0*/  ISETP.GE.AND P2, PT, R26, RZ, PT ;  /* 0x000000ff1a00720c */ /* 0x000fe20003f46270 */
[----:B------:R-:W-:Y:S01]  /*1cf0*/  @!P5 IMAD.MOV R12, RZ, RZ, -R12 ;  /* 0x000000ffff0cd224 */ /* 0x000fe200078e0a0c */
[C---:B------:R-:W-:Y:S02]  /*1d00*/  ISETP.GT.U32.AND P3, PT, R10.reuse, R20, PT ;  /* 0x000000140a00720c */ /* 0x040fe40003f64070 */
[----:B------:R-:W-:-:S07]  /*1d10*/  ISETP.GT.U32.AND P5, PT, R10, R17, PT ;  /* 0x000000110a00720c */ /* 0x000fce0003fa4070 */
[--C-:B------:R-:W-:Y:S02]  /*1d20*/  @!P6 IMAD.IADD R16, R16, 0x1, -R10.reuse ;  /* 0x000000011010e824 */ /* 0x100fe400078e0a0a */
[----:B------:R-:W-:Y:S02]  /*1d30*/  @!P2 IMAD.MOV R23, RZ, RZ, -R23 ;  /* 0x000000ffff17a224 */ /* 0x000fe400078e0a17 */
[--C-:B------:R-:W-:Y:S01]  /*1d40*/  @!P3 IMAD.IADD R20, R20, 0x1, -R10.reuse ;  /* 0x000000011414b824 */ /* 0x100fe200078e0a0a */
[----:B------:R-:W-:Y:S01]  /*1d50*/  ISETP.GT.U32.AND P2, PT, R10, R16, PT ;  /* 0x000000100a00720c */ /* 0x000fe20003f44070 */
[----:B------:R-:W-:Y:S01]  /*1d60*/  @!P5 IMAD.IADD R17, R17, 0x1, -R10 ;  /* 0x000000011111d824 */ /* 0x000fe200078e0a0a */
[----:B------:R-:W-:Y:S01]  /*1d70*/  ISETP.GE.AND P3, PT, R27, RZ, PT ;  /* 0x000000ff1b00720c */ /* 0x000fe20003f66270 */
[----:B------:R-:W-:Y:S01]  /*1d80*/  VIADD R27, R8, 0xa ;  /* 0x0000000a081b7836 */ /* 0x000fe20000000000 */
[----:B------:R-:W-:-:S04]  /*1d90*/  ISETP.GT.U32.AND P6, PT, R10, R20, PT ;  /* 0x000000140a00720c */ /* 0x000fc80003fc4070 */
[----:B------:R-:W-:-:S05]  /*1da0*/  ISETP.GE.AND P5, PT, R27, RZ, PT ;  /* 0x000000ff1b00720c */ /* 0x000fca0003fa6270 */
[--C-:B------:R-:W-:Y:S01]  /*1db0*/  @!P2 IMAD.IADD R16, R16, 0x1, -R10.reuse ;  /* 0x000000011010a824 */ /* 0x100fe200078e0a0a */
[----:B------:R-:W-:Y:S01]  /*1dc0*/  ISETP.NE.AND P2, PT, R15, RZ, PT ;  /* 0x000000ff0f00720c */ /* 0x000fe20003f45270 */
[----:B------:R-:W-:Y:S01]  /*1dd0*/  @!P3 IMAD.MOV R21, RZ, RZ, -R21 ;  /* 0x000000ffff15b224 */ /* 0x000fe200078e0a15 */
[----:B------:R-:W-:Y:S02]  /*1de0*/  ISETP.GE.AND P3, PT, R8, RZ, PT ;  /* 0x000000ff0800720c */ /* 0x000fe40003f66270 */
[----:B------:R-:W-:Y:S01]  /*1df0*/  LOP3.LUT R15, RZ, R15, RZ, 0x33, !PT ;  /* 0x0000000fff0f7212 */ /* 0x000fe200078e33ff */
[----:B------:R-:W-:Y:S01]  /*1e00*/  @!P6 IMAD.IADD R20, R20, 0x1, -R10 ;  /* 0x000000011414e824 */ /* 0x000fe200078e0a0a */
[----:B------:R-:W-:Y:S02]  /*1e10*/  ISETP.GE.AND P6, PT, R25, RZ, PT ;  /* 0x000000ff1900720c */ /* 0x000fe40003fc6270 */
[C---:B------:R-:W-:Y:S02]  /*1e20*/  SEL R13, R15.reuse, R13, !P2 ;  /* 0x0000000d0f0d7207 */ /* 0x040fe40005000000 */
[----:B------:R-:W-:-:S02]  /*1e30*/  SEL R7, R15, R7, !P2 ;  /* 0x000000070f077207 */ /* 0x000fc40005000000 */
[----:B------:R-:W-:Y:S01]  /*1e40*/  SEL R6, R15, R6, !P2 ;  /* 0x000000060f067207 */ /* 0x000fe20005000000 */
[----:B------:R-:W-:Y:S01]  /*1e50*/  IMAD R13, R13, UR5, RZ ;  /* 0x000000050d0d7c24 */ /* 0x000fe2000f8e02ff */
[----:B------:R-:W-:Y:S01]  /*1e60*/  SEL R9, R15, R9, !P2 ;  /* 0x000000090f097207 */ /* 0x000fe20005000000 */
[----:B------:R-:W-:Y:S02]  /*1e70*/  @!P3 IMAD.MOV R16, RZ, RZ, -R16 ;  /* 0x000000ffff10b224 */ /* 0x000fe400078e0a10 */
[----:B------:R-:W-:Y:S01]  /*1e80*/  IMAD R7, R7, UR5, RZ ;  /* 0x0000000507077c24 */ /* 0x000fe2000f8e02ff */
[----:B------:R-:W-:Y:S01]  /*1e90*/  IADD3 R8, P3, R13, UR8, RZ ;  /* 0x000000080d087c10 */ /* 0x000fe2000ff7e0ff */
[----:B------:R-:W-:Y:S02]  /*1ea0*/  IMAD R6, R6, UR5, RZ ;  /* 0x0000000506067c24 */ /* 0x000fe4000f8e02ff */
[----:B------:R-:W-:Y:S01]  /*1eb0*/  @!P6 IMAD.MOV R20, RZ, RZ, -R20 ;  /* 0x000000ffff14e224 */ /* 0x000fe200078e0a14 */
[----:B------:R-:W-:Y:S01]  /*1ec0*/  R2UR UR39, R8 ;  /* 0x00000000082772ca */ /* 0x000fe200000e0000 */
[----:B------:R-:W-:Y:S01]  /*1ed0*/  @!P5 IMAD.MOV R17, RZ, RZ, -R17 ;  /* 0x000000ffff11d224 */ /* 0x000fe200078e0a11 */
[----:B------:R-:W-:Y:S01]  /*1ee0*/  IADD3 R8, P6, R7, UR8, RZ ;  /* 0x0000000807087c10 */ /* 0x000fe2000ffde0ff */
[----:B------:R-:W-:Y:S01]  /*1ef0*/  IMAD R9, R9, UR5, RZ ;  /* 0x0000000509097c24 */ /* 0x000fe2000f8e02ff */
[----:B------:R-:W-:-:S02]  /*1f00*/  IADD3 R10, P5, R6, UR8, RZ ;  /* 0x00000008060a7c10 */ /* 0x000fc4000ffbe0ff */
[C---:B------:R-:W-:Y:S01]  /*1f10*/  SEL R19, R15.reuse, R19, !P2 ;  /* 0x000000130f137207 */ /* 0x040fe20005000000 */
[----:B------:R-:W-:Y:S01]  /*1f20*/  @!P4 IMAD.MOV R18, RZ, RZ, -R18 ;  /* 0x000000ffff12c224 */ /* 0x000fe200078e0a12 */
[----:B------:R-:W-:Y:S02]  /*1f30*/  SEL R12, R15, R12, !P2 ;  /* 0x0000000c0f0c7207 */ /* 0x000fe40005000000 */
[----:B------:R-:W-:Y:S01]  /*1f40*/  R2UR UR37, R8 ;  /* 0x00000000082572ca */ /* 0x000fe200000e0000 */
[----:B------:R-:W-:Y:S01]  /*1f50*/  @!P1 IMAD.MOV R14, RZ, RZ, -R14 ;  /* 0x000000ffff0e9224 */ /* 0x000fe200078e0a0e */
[----:B------:R-:W-:Y:S01]  /*1f60*/  IADD3 R8, P4, R9, UR8, RZ ;  /* 0x0000000809087c10 */ /* 0x000fe2000ff9e0ff */
[----:B------:R-:W-:Y:S01]  /*1f70*/  @!P0 IMAD.MOV R22, RZ, RZ, -R22 ;  /* 0x000000ffff168224 */ /* 0x000fe200078e0a16 */
[----:B------:R-:W-:Y:S01]  /*1f80*/  R2UR UR33, R10 ;  /* 0x000000000a2172ca */ /* 0x000fe200000e0000 */
[----:B------:R-:W-:Y:S01]  /*1f90*/  IMAD R19, R19, UR5, RZ ;  /* 0x0000000513137c24 */ /* 0x000fe2000f8e02ff */
[----:B------:R-:W-:Y:S01]  /*1fa0*/  SHF.R.S32.HI R10, RZ, 0x1f, R13 ;  /* 0x0000001fff0a7819 */ /* 0x000fe2000001140d */
[----:B------:R-:W-:Y:S01]  /*1fb0*/  IMAD R12, R12, UR5, RZ ;  /* 0x000000050c0c7c24 */ /* 0x000fe2000f8e02ff */
[----:B------:R-:W-:-:S02]  /*1fc0*/  SEL R5, R15, R5, !P2 ;  /* 0x000000050f057207 */ /* 0x000fc40005000000 */
[----:B------:R-:W-:Y:S02]  /*1fd0*/  SHF.R.S32.HI R13, RZ, 0x1f, R7 ;  /* 0x0000001fff0d7819 */ /* 0x000fe40000011407 */
[----:B------:R-:W-:Y:S02]  /*1fe0*/  R2UR UR35, R8 ;  /* 0x00000000082372ca */ /* 0x000fe400000e0000 */
[----:B------:R-:W-:Y:S02]  /*1ff0*/  SHF.R.S32.HI R8, RZ, 0x1f, R9 ;  /* 0x0000001fff087819 */ /* 0x000fe40000011409 */
[----:B------:R-:W-:Y:S01]  /*2000*/  SHF.R.S32.HI R7, RZ, 0x1f, R6 ;  /* 0x0000001fff077819 */ /* 0x000fe20000011406 */
[----:B------:R-:W-:Y:S01]  /*2010*/  IMAD R5, R5, UR5, RZ ;  /* 0x0000000505057c24 */ /* 0x000fe2000f8e02ff */
[C---:B------:R-:W-:Y:S02]  /*2020*/  SEL R11, R15.reuse, R11, !P2 ;  /* 0x0000000b0f0b7207 */ /* 0x040fe40005000000 */
[----:B------:R-:W-:-:S02]  /*2030*/  SEL R23, R15, R23, !P2 ;  /* 0x000000170f177207 */ /* 0x000fc40005000000 */
[C---:B------:R-:W-:Y:S02]  /*2040*/  SEL R21, R15.reuse, R21, !P2 ;  /* 0x000000150f157207 */ /* 0x040fe40005000000 */
[C---:B------:R-:W-:Y:S02]  /*2050*/  SEL R17, R15.reuse, R17, !P2 ;  /* 0x000000110f117207 */ /* 0x040fe40005000000 */
[C---:B------:R-:W-:Y:S02]  /*2060*/  SEL R18, R15.reuse, R18, !P2 ;  /* 0x000000120f127207 */ /* 0x040fe40005000000 */
[C---:B------:R-:W-:Y:S02]  /*2070*/  SEL R14, R15.reuse, R14, !P2 ;  /* 0x0000000e0f0e7207 */ /* 0x040fe40005000000 */
[C---:B------:R-:W-:Y:S02]  /*2080*/  SEL R22, R15.reuse, R22, !P2 ;  /* 0x000000160f167207 */ /* 0x040fe40005000000 */
[----:B------:R-:W-:-:S02]  /*2090*/  SEL R20, R15, R20, !P2 ;  /* 0x000000140f147207 */ /* 0x000fc40005000000 */
[----:B------:R-:W-:Y:S02]  /*20a0*/  IADD3.X R6, R10, UR9, RZ, P3, !PT ;  /* 0x000000090a067c10 */ /* 0x000fe40009ffe4ff */
[----:B------:R-:W-:Y:S02]  /*20b0*/  IADD3.X R9, R13, UR9, RZ, P6, !PT ;  /* 0x000000090d097c10 */ /* 0x000fe4000b7fe4ff */
[----:B------:R-:W-:Y:S02]  /*20c0*/  SEL R15, R15, R16, !P2 ;  /* 0x000000100f0f7207 */ /* 0x000fe40005000000 */
[----:B------:R-:W-:Y:S02]  /*20d0*/  IADD3 R13, P3, R19, UR8, RZ ;  /* 0x00000008130d7c10 */ /* 0x000fe4000ff7e0ff */
[----:B------:R-:W-:Y:S02]  /*20e0*/  IADD3 R16, P0, R12, UR8, RZ ;  /* 0x000000080c107c10 */ /* 0x000fe4000ff1e0ff */
[----:B------:R-:W-:-:S02]  /*20f0*/  SHF.R.S32.HI R12, RZ, 0x1f, R12 ;  /* 0x0000001fff0c7819 */ /* 0x000fc4000001140c */
[----:B------:R-:W-:Y:S02]  /*2100*/  R2UR UR25, R13 ;  /* 0x000000000d1972ca */ /* 0x000fe400000e0000 */
[----:B------:R-:W-:Y:S02]  /*2110*/  IADD3 R10, P2, R5, UR8, RZ ;  /* 0x00000008050a7c10 */ /* 0x000fe4000ff5e0ff */
[----:B------:R-:W-:Y:S02]  /*2120*/  SHF.R.S32.HI R13, RZ, 0x1f, R5 ;  /* 0x0000001fff0d7819 */ /* 0x000fe40000011405 */
[----:B------:R-:W-:-:S04]  /*2130*/  IADD3.X R5, R12, UR9, RZ, P0, !PT ;  /* 0x000000090c057c10 */ /* 0x000fc800087fe4ff */
[----:B------:R-:W-:Y:S02]  /*2140*/  R2UR UR32, R5 ;  /* 0x00000000052072ca */ /* 0x000fe400000e0000 */
[----:B------:R-:W0:Y:S01]  /*2150*/  LDC R5, c[0x0][0x238] ;  /* 0x00008e00ff057b82 */ /* 0x000e220000000800 */
[----:B------:R-:W-:Y:S01]  /*2160*/  IMAD R11, R11, UR5, RZ ;  /* 0x000000050b0b7c24 */ /* 0x000fe2000f8e02ff */
[----:B------:R-:W-:Y:S01]  /*2170*/  IADD3.X R8, R8, UR9, RZ, P4, !PT ;  /* 0x0000000908087c10 */ /* 0x000fe2000a7fe4ff */
[----:B------:R-:W-:Y:S02]  /*2180*/  IMAD R23, R23, UR5, RZ ;  /* 0x0000000517177c24 */ /* 0x000fe4000f8e02ff */
[----:B------:R-:W-:Y:S01]  /*2190*/  IMAD R21, R21, UR5, RZ ;  /* 0x0000000515157c24 */ /* 0x000fe2000f8e02ff */
[----:B------:R-:W-:Y:S01]  /*21a0*/  IADD3 R24, P1, R11, UR8, RZ ;  /* 0x000000080b187c10 */ /* 0x000fe2000ff3e0ff */
[----:B------:R-:W-:Y:S01]  /*21b0*/  IMAD R17, R17, UR5, RZ ;  /* 0x0000000511117c24 */ /* 0x000fe2000f8e02ff */
[----:B------:R-:W-:Y:S01]  /*21c0*/  SHF.R.S32.HI R11, RZ, 0x1f, R11 ;  /* 0x0000001fff0b7819 */ /* 0x000fe2000001140b */
[----:B------:R-:W-:Y:S01]  /*21d0*/  IMAD R18, R18, UR5, RZ ;  /* 0x0000000512127c24 */ /* 0x000fe2000f8e02ff */
[----:B------:R-:W-:Y:S01]  /*21e0*/  R2UR UR31, R16 ;  /* 0x00000000101f72ca */ /* 0x000fe200000e0000 */
[----:B------:R-:W-:Y:S01]  /*21f0*/  IMAD R14, R14, UR5, RZ ;  /* 0x000000050e0e7c24 */ /* 0x000fe2000f8e02ff */
[----:B------:R-:W-:Y:S01]  /*2200*/  R2UR UR29, R24 ;  /* 0x00000000181d72ca */ /* 0x000fe200000e0000 */
[----:B------:R-:W-:Y:S01]  /*2210*/  IMAD R22, R22, UR5, RZ ;  /* 0x0000000516167c24 */ /* 0x000fe2000f8e02ff */
[----:B------:R-:W-:-:S02]  /*2220*/  IADD3.X R7, R7, UR9, RZ, P5, !PT ;  /* 0x0000000907077c10 */ /* 0x000fc4000affe4ff */
[----:B------:R-:W-:Y:S02]  /*2230*/  R2UR UR40, R6 ;  /* 0x00000000062872ca */ /* 0x000fe400000e0000 */
[----:B------:R-:W-:Y:S02]  /*2240*/  IADD3 R16, P4, R23, UR8, RZ ;  /* 0x0000000817107c10 */ /* 0x000fe4000ff9e0ff */
[----:B------:R-:W-:Y:S02]  /*2250*/  IADD3 R24, P5, R21, UR8, RZ ;  /* 0x0000000815187c10 */ /* 0x000fe4000ffbe0ff */
[----:B------:R-:W-:Y:S02]  /*2260*/  R2UR UR27, R10 ;  /* 0x000000000a1b72ca */ /* 0x000fe400000e0000 */
[----:B------:R-:W-:Y:S02]  /*2270*/  SHF.R.S32.HI R19, RZ, 0x1f, R19 ;  /* 0x0000001fff137819 */ /* 0x000fe40000011413 */
[----:B------:R-:W-:-:S02]  /*2280*/  IADD3.X R11, R11, UR9, RZ, P1, !PT ;  /* 0x000000090b0b7c10 */ /* 0x000fc40008ffe4ff */
[----:B------:R-:W-:Y:S02]  /*2290*/  R2UR UR38, R9 ;  /* 0x00000000092672ca */ /* 0x000fe400000e0000 */
[----:B------:R-:W-:Y:S02]  /*22a0*/  R2UR UR36, R8 ;  /* 0x00000000082472ca */ /* 0x000fe400000e0000 */
[----:B------:R-:W-:Y:S02]  /*22b0*/  SHF.R.S32.HI R6, RZ, 0x1f, R21 ;  /* 0x0000001fff067819 */ /* 0x000fe40000011415 */
[----:B------:R-:W-:Y:S02]  /*22c0*/  IADD3 R10, P0, R17, UR8, RZ ;  /* 0x00000008110a7c10 */ /* 0x000fe4000ff1e0ff */
[----:B------:R-:W-:Y:S02]  /*22d0*/  IADD3 R12, P1, R18, UR8, RZ ;  /* 0x00000008120c7c10 */ /* 0x000fe4000ff3e0ff */
[----:B------:R-:W-:-:S02]  /*22e0*/  SHF.R.S32.HI R9, RZ, 0x1f, R17 ;  /* 0x0000001fff097819 */ /* 0x000fc40000011411 */
[----:B------:R-:W-:Y:S02]  /*22f0*/  SHF.R.S32.HI R8, RZ, 0x1f, R18 ;  /* 0x0000001fff087819 */ /* 0x000fe40000011412 */
[----:B------:R-:W-:Y:S02]  /*2300*/  R2UR UR23, R16 ;  /* 0x00000000101772ca */ /* 0x000fe400000e0000 */
[----:B------:R-:W-:Y:S02]  /*2310*/  R2UR UR21, R24 ;  /* 0x00000000181572ca */ /* 0x000fe400000e0000 */
[----:B------:R-:W-:Y:S02]  /*2320*/  IADD3.X R13, R13, UR9, RZ, P2, !PT ;  /* 0x000000090d0d7c10 */ /* 0x000fe400097fe4ff */
[----:B------:R-:W-:Y:S02]  /*2330*/  IADD3.X R19, R19, UR9, RZ, P3, !PT ;  /* 0x0000000913137c10 */ /* 0x000fe40009ffe4ff */
[----:B------:R-:W-:-:S02]  /*2340*/  IADD3.X R6, R6, UR9, RZ, P5, !PT ;  /* 0x0000000906067c10 */ /* 0x000fc4000affe4ff */
[----:B------:R-:W-:Y:S02]  /*2350*/  IADD3 R16, P2, R14, UR8, RZ ;  /* 0x000000080e107c10 */ /* 0x000fe4000ff5e0ff */
[----:B------:R-:W-:Y:S02]  /*2360*/  IADD3 R24, P3, R22, UR8, RZ ;  /* 0x0000000816187c10 */ /* 0x000fe4000ff7e0ff */
[----:B------:R-:W-:Y:S02]  /*2370*/  IADD3.X R9, R9, UR9, RZ, P0, !PT ;  /* 0x0000000909097c10 */ /* 0x000fe400087fe4ff */
[----:B------:R-:W-:Y:S02]  /*2380*/  IADD3.X R8, R8, UR9, RZ, P1, !PT ;  /* 0x0000000908087c10 */ /* 0x000fe40008ffe4ff */
[----:B------:R-:W-:Y:S01]  /*2390*/  R2UR UR22, R6 ;  /* 0x00000000061672ca */ /* 0x000fe200000e0000 */
[C---:B0-----:R-:W-:Y:S01]  /*23a0*/  IMAD R27, R5.reuse, 0x18, RZ ;  /* 0x00000018051b7824 */ /* 0x041fe200078e02ff */
[----:B------:R-:W-:Y:S01]  /*23b0*/  R2UR UR13, R16 ;  /* 0x00000000100d72ca */ /* 0x000fe200000e0000 */
[C---:B------:R-:W-:Y:S01]  /*23c0*/  IMAD R16, R5.reuse, 0x1c, RZ ;  /* 0x0000001c05107824 */ /* 0x040fe200078e02ff */
[----:B------:R-:W-:Y:S01]  /*23d0*/  R2UR UR6, R24 ;  /* 0x00000000180672ca */ /* 0x000fe200000e0000 */
[----:B------:R-:W-:Y:S01]  /*23e0*/  IMAD R24, R5, 0x19, RZ ;  /* 0x0000001905187824 */ /* 0x000fe200078e02ff */
[----:B------:R-:W-:Y:S01]  /*23f0*/  R2UR UR30, R11 ;  /* 0x000000000b1e72ca */ /* 0x000fe200000e0000 */
[----:B------:R-:W-:Y:S01]  /*2400*/  IMAD R11, R5, 0x1d, RZ ;  /* 0x0000001d050b7824 */ /* 0x000fe200078e02ff */
[----:B------:R-:W-:Y:S01]  /*2410*/  R2UR UR26, R19 ;  /* 0x00000000131a72ca */ /* 0x000fe200000e0000 */
[C---:B------:R-:W-:Y:S01]  /*2420*/  IMAD R19, R5.reuse, 0x1b, RZ ;  /* 0x0000001b05137824 */ /* 0x040fe200078e02ff */
[----:B------:R-:W-:Y:S01]  /*2430*/  SHF.R.S32.HI R6, RZ, 0x1f, R22 ;  /* 0x0000001fff067819 */ /* 0x000fe20000011416 */
[----:B------:R-:W-:Y:S01]  /*2440*/  IMAD R22, R5, 0x1a, RZ ;  /* 0x0000001a05167824 */ /* 0x000fe200078e02ff */
[----:B------:R-:W-:Y:S01]  /*2450*/  R2UR UR20, R9 ;  /* 0x00000000091472ca */ /* 0x000fe200000e0000 */
[C---:B------:R-:W-:Y:S01]  /*2460*/  IMAD R9, R5.reuse, 0x1e, RZ ;  /* 0x0000001e05097824 */ /* 0x040fe200078e02ff */
[----:B------:R-:W-:Y:S01]  /*2470*/  R2UR UR18, R8 ;  /* 0x00000000081272ca */ /* 0x000fe200000e0000 */
[----:B------:R-:W-:-:S02]  /*2480*/  IMAD R8, R5, 0x1f, RZ ;  /* 0x0000001f05087824 */ /* 0x000fc400078e02ff */
[C---:B------:R-:W-:Y:S02]  /*2490*/  IMAD R29, R5.reuse, 0x17, RZ ;  /* 0x00000017051d7824 */ /* 0x040fe400078e02ff */
[C---:B------:R-:W-:Y:S02]  /*24a0*/  IMAD R26, R5.reuse, 0x16, RZ ;  /* 0x00000016051a7824 */ /* 0x040fe400078e02ff */
[----:B------:R-:W-:Y:S01]  /*24b0*/  IMAD R28, R5, 0x15, RZ ;  /* 0x00000015051c7824 */ /* 0x000fe200078e02ff */
[----:B------:R-:W-:Y:S01]  /*24c0*/  R2UR UR34, R7 ;  /* 0x00000000072272ca */ /* 0x000fe200000e0000 */
[----:B------:R-:W-:Y:S01]  /*24d0*/  IMAD R20, R20, UR5, RZ ;  /* 0x0000000514147c24 */ /* 0x000fe2000f8e02ff */
[----:B------:R-:W-:Y:S02]  /*24e0*/  SHF.R.S32.HI R7, RZ, 0x1f, R23 ;  /* 0x0000001fff077819 */ /* 0x000fe40000011417 */
[----:B------:R-:W-:Y:S02]  /*24f0*/  R2UR UR28, R13 ;  /* 0x000000000d1c72ca */ /* 0x000fe400000e0000 */
[----:B------:R-:W-:Y:S01]  /*2500*/  SHF.R.S32.HI R13, RZ, 0x1f, R20 ;  /* 0x0000001fff0d7819 */ /* 0x000fe20000011414 */
[----:B------:R-:W-:Y:S01]  /*2510*/  IMAD R15, R15, UR5, RZ ;  /* 0x000000050f0f7c24 */ /* 0x000fe2000f8e02ff */
[----:B------:R-:W-:-:S04]  /*2520*/  IADD3.X R7, R7, UR9, RZ, P4, !PT ;  /* 0x0000000907077c10 */ /* 0x000fc8000a7fe4ff */
[----:B------:R-:W-:Y:S02]  /*2530*/  R2UR UR24, R7 ;  /* 0x00000000071872ca */ /* 0x000fe400000e0000 */
[----:B------:R-:W-:Y:S02]  /*2540*/  SHF.R.S32.HI R7, RZ, 0x1f, R14 ;  /* 0x0000001fff077819 */ /* 0x000fe4000001140e */
[----:B------:R-:W-:Y:S01]  /*2550*/  SHF.R.S32.HI R14, RZ, 0x1f, R15 ;  /* 0x0000001fff0e7819 */ /* 0x000fe2000001140f */
[----:B----4-:R-:W-:Y:S02]  /*2560*/  IMAD R5, R0, UR12, RZ ;  /* 0x0000000c00057c24 */ /* 0x010fe4000f8e02ff */
[----:B--2---:R-:W-:Y:S02]  /*2570*/  IMAD R0, R3, UR12, RZ ;  /* 0x0000000c03007c24 */ /* 0x004fe4000f8e02ff */
[----:B---3--:R-:W-:Y:S01]  /*2580*/  IMAD R4, R4, UR12, RZ ;  /* 0x0000000c04047c24 */ /* 0x008fe2000f8e02ff */
[----:B------:R-:W-:Y:S04]  /*2590*/  STL [R1+0x3a0], R5 ;  /* 0x0003a00501007387 */ /* 0x000fe80000100800 */
[----:B------:R0:W-:Y:S04]  /*25a0*/  STL [R1+0x3ac], R0 ;  /* 0x0003ac0001007387 */ /* 0x0001e80000100800 */
[----:B------:R-:W-:Y:S01]  /*25b0*/  STL [R1+0x39c], R4 ;  /* 0x00039c0401007387 */ /* 0x000fe20000100800 */
[----:B0-----:R-:W-:Y:S01]  /*25c0*/  IMAD R0, R2, UR12, RZ ;  /* 0x0000000c02007c24 */ /* 0x001fe2000f8e02ff */
[----:B------:R-:W-:-:S02]  /*25d0*/  IADD3 R2, P1, R20, UR8, RZ ;  /* 0x0000000814027c10 */ /* 0x000fc4000ff3e0ff */
[----:B------:R-:W-:Y:S02]  /*25e0*/  IADD3.X R6, R6, UR9, RZ, P3, !PT ;  /* 0x0000000906067c10 */ /* 0x000fe40009ffe4ff */
[----:B------:R-:W-:Y:S01]  /*25f0*/  R2UR UR19, R10 ;  /* 0x000000000a1372ca */ /* 0x000fe200000e0000 */
[----:B------:R-:W-:Y:S01]  /*2600*/  STL [R1+0x3a8], R0 ;  /* 0x0003a80001007387 */ /* 0x000fe20000100800 */
[----:B------:R-:W-:Y:S02]  /*2610*/  IADD3 R3, P0, R15, UR8, RZ ;  /* 0x000000080f037c10 */ /* 0x000fe4000ff1e0ff */
[----:B------:R-:W-:Y:S01]  /*2620*/  R2UR UR17, R12 ;  /* 0x000000000c1172ca */ /* 0x000fe200000e0000 */
[----:B------:R0:W-:Y:S01]  /*2630*/  STL [R1+0x808], R13 ;  /* 0x0008080d01007387 */ /* 0x0001e20000100800 */
[----:B------:R-:W-:Y:S02]  /*2640*/  IADD3.X R7, R7, UR9, RZ, P2, !PT ;  /* 0x0000000907077c10 */ /* 0x000fe400097fe4ff */
[----:B------:R-:W-:Y:S01]  /*2650*/  SHF.R.S32.HI R17, RZ, 0x1f, R19 ;  /* 0x0000001fff117819 */ /* 0x000fe20000011413 */
[----:B------:R-:W2:Y:S01]  /*2660*/  LDL R20, [R1+0x3ac] ;  /* 0x0003ac0001147983 */ /* 0x000ea20000100800 */
[----:B------:R-:W-:-:S02]  /*2670*/  R2UR UR7, R6 ;  /* 0x00000000060772ca */ /* 0x000fc400000e0000 */
[----:B------:R-:W-:Y:S02]  /*2680*/  SHF.R.S32.HI R18, RZ, 0x1f, R22 ;  /* 0x0000001fff127819 */ /* 0x000fe40000011416 */
[----:B------:R-:W-:Y:S01]  /*2690*/  SHF.R.S32.HI R21, RZ, 0x1f, R24 ;  /* 0x0000001fff157819 */ /* 0x000fe20000011418 */
[----:B0-----:R-:W3:Y:S01]  /*26a0*/  LDL R13, [R1+0x39c] ;  /* 0x00039c00010d7983 */ /* 0x001ee20000100800 */
[----:B------:R-:W-:Y:S02]  /*26b0*/  IADD3 RZ, P3, R4, UR15, RZ ;  /* 0x0000000f04ff7c10 */ /* 0x000fe4000ff7e0ff */
[----:B------:R-:W-:Y:S01]  /*26c0*/  SHF.R.S32.HI R23, RZ, 0x1f, R27 ;  /* 0x0000001fff177819 */ /* 0x000fe2000001141b */
[----:B------:R0:W-:Y:S01]  /*26d0*/  STL [R1+0x404], R2 ;  /* 0x0004040201007387 */ /* 0x0001e20000100800 */
[----:B------:R-:W-:Y:S02]  /*26e0*/  IADD3 RZ, P4, R5, UR14, RZ ;  /* 0x0000000e05ff7c10 */ /* 0x000fe4000ff9e0ff */
[----:B------:R-:W-:Y:S01]  /*26f0*/  SHF.R.S32.HI R25, RZ, 0x1f, R29 ;  /* 0x0000001fff197819 */ /* 0x000fe2000001141d */
[----:B------:R-:W4:Y:S01]  /*2700*/  LDL R15, [R1+0x3a0] ;  /* 0x0003a000010f7983 */ /* 0x000f220000100800 */
[----:B------:R-:W-:-:S02]  /*2710*/  R2UR UR16, R7 ;  /* 0x00000000071072ca */ /* 0x000fc400000e0000 */
[----:B------:R-:W-:Y:S02]  /*2720*/  SHF.R.S32.HI R26, RZ, 0x1f, R26 ;  /* 0x0000001fff1a7819 */ /* 0x000fe4000001141a */
[----:B------:R-:W-:Y:S01]  /*2730*/  SHF.R.S32.HI R28, RZ, 0x1f, R28 ;  /* 0x0000001fff1c7819 */ /* 0x000fe2000001141c */
[----:B------:R-:W-:Y:S01]  /*2740*/  USHF.R.S32.HI UR5, URZ, 0x1f, UR4 ;  /* 0x0000001f3f057899 */ /* 0x000fe20008011404 */
[----:B------:R-:W-:Y:S01]  /*2750*/  SHF.R.S32.HI R7, RZ, 0x1f, R9 ;  /* 0x0000001fff077819 */ /* 0x000fe20000011409 */
[----:B------:R-:W-:Y:S01]  /*2760*/  STL [R1+0x40c], R3 ;  /* 0x00040c0301007387 */ /* 0x000fe20000100800 */
[----:B------:R-:W-:Y:S01]  /*2770*/  SHF.R.S32.HI R6, RZ, 0x1f, R8 ;  /* 0x0000001fff067819 */ /* 0x000fe20000011408 */
[----:B------:R-:W-:Y:S01]  /*2780*/  ULDC UR8, c[0x0][0x23c] ;  /* 0x00008f0000087ab9 */ /* 0x000fe20000000800 */
[----:B------:R-:W-:Y:S01]  /*2790*/  SHF.R.S32.HI R5, RZ, 0x1f, R0 ;  /* 0x0000001fff057819 */ /* 0x000fe20000011400 */
[----:B------:R-:W-:Y:S01]  /*27a0*/  ULDC UR12, c[0x0][0x238] ;  /* 0x00008e00000c7ab9 */ /* 0x000fe20000000800 */
[----:B------:R-:W-:Y:S01]  /*27b0*/  SHF.R.S32.HI R10, RZ, 0x1f, R11 ;  /* 0x0000001fff0a7819 */ /* 0x000fe2000001140b */
[----:B------:R-:W-:Y:S01]  /*27c0*/  ULDC.64 UR14, c[0x0][0x210] ;  /* 0x00008400000e7ab9 */ /* 0x000fe20000000a00 */
[----:B------:R-:W-:-:S02]  /*27d0*/  SHF.R.S32.HI R12, RZ, 0x1f, R16 ;  /* 0x0000001fff0c7819 */ /* 0x000fc40000011410 */
[----:B----4-:R-:W-:-:S05]  /*27e0*/  IADD3 R9, P5, R15, R8, RZ ;  /* 0x000000080f097210 */ /* 0x010fca0007fbe0ff */
[----:B------:R3:W-:Y:S01]  /*27f0*/  STL [R1+0x47c], R9 ;  /* 0x00047c0901007387 */ /* 0x0007e20000100800 */
[----:B0-----:R-:W-:Y:S02]  /*2800*/  SHF.R.S32.HI R2, RZ, 0x1f, R15 ;  /* 0x0000001fff027819 */ /* 0x001fe4000001140f */
[----:B---3--:R-:W-:-:S05]  /*2810*/  IADD3 R9, P2, R13, R8, RZ ;  /* 0x000000080d097210 */ /* 0x008fca0007f5e0ff */
[----:B------:R2:W-:Y:S02]  /*2820*/  STL [R1+0x478], R9 ;  /* 0x0004780901007387 */ /* 0x0005e40000100800 */
[----:B--2---:R-:W-:-:S05]  /*2830*/  IADD3 R9, P6, R20, R8, RZ ;  /* 0x0000000814097210 */ /* 0x004fca0007fde0ff */
[----:B------:R0:W-:Y:S02]  /*2840*/  STL [R1+0x474], R9 ;  /* 0x0004740901007387 */ /* 0x0001e40000100800 */
[----:B0-----:R-:W-:-:S05]  /*2850*/  IMAD.X R9, R2, 0x1, R6, P5 ;  /* 0x0000000102097824 */ /* 0x001fca00028e0606 */
[----:B------:R0:W-:Y:S02]  /*2860*/  STL [R1+0x7f8], R9 ;  /* 0x0007f80901007387 */ /* 0x0001e40000100800 */
[----:B0-----:R-:W0:Y:S01]  /*2870*/  LDC R9, c[0x0][0x238] ;  /* 0x00008e00ff097b82 */ /* 0x001e220000000800 */
[----:B------:R-:W-:Y:S02]  /*2880*/  IADD3 R8, P5, R0, R8, RZ ;  /* 0x0000000800087210 */ /* 0x000fe40007fbe0ff */
[----:B------:R-:W-:-:S03]  /*2890*/  SHF.R.S32.HI R3, RZ, 0x1f, R13 ;  /* 0x0000001fff037819 */ /* 0x000fc6000001140d */
[----:B------:R1:W-:Y:S01]  /*28a0*/  STL [R1+0x470], R8 ;  /* 0x0004700801007387 */ /* 0x0003e20000100800 */
[----:B------:R-:W-:Y:S01]  /*28b0*/  SHF.R.S32.HI R4, RZ, 0x1f, R20 ;  /* 0x0000001fff047819 */ /* 0x000fe20000011414 */
[----:B-1----:R-:W-:Y:S02]  /*28c0*/  IMAD.X R8, R3, 0x1, R6, P2 ;  /* 0x0000000103087824 */ /* 0x002fe400010e0606 */
[----:B0-----:R-:W-:-:S03]  /*28d0*/  IMAD R9, R9, 0x1e, RZ ;  /* 0x0000001e09097824 */ /* 0x001fc600078e02ff */
[----:B------:R0:W-:Y:S02]  /*28e0*/  STL [R1+0x7f4], R8 ;  /* 0x0007f40801007387 */ /* 0x0001e40000100800 */
[----:B0-----:R-:W-:-:S05]  /*28f0*/  IADD3 R8, P2, R15, R9, RZ ;  /* 0x000000090f087210 */ /* 0x001fca0007f5e0ff */
[----:B------:R0:W-:Y:S02]  /*2900*/  STL [R1+0x46c], R8 ;  /* 0x00046c0801007387 */ /* 0x0001e40000100800 */
[----:B0-----:R-:W-:-:S05]  /*2910*/  IMAD.X R8, R4, 0x1, R6, P6 ;  /* 0x0000000104087824 */ /* 0x001fca00030e0606 */
[----:B------:R0:W-:Y:S02]  /*2920*/  STL [R1+0x7f0], R8 ;  /* 0x0007f00801007387 */ /* 0x0001e40000100800 */
[----:B0-----:R-:W-:-:S05]  /*2930*/  IADD3 R8, P6, R13, R9, RZ ;  /* 0x000000090d087210 */ /* 0x001fca0007fde0ff */
[----:B------:R0:W-:Y:S02]  /*2940*/  STL [R1+0x468], R8 ;  /* 0x0004680801007387 */ /* 0x0001e40000100800 */
[----:B0-----:R-:W-:Y:S01]  /*2950*/  IMAD.X R8, R6, 0x1, R5, P5 ;  /* 0x0000000106087824 */ /* 0x001fe200028e0605 */
[----:B------:R-:W-:-:S04]  /*2960*/  IADD3 R6, P5, R20, R9, RZ ;  /* 0x0000000914067210 */ /* 0x000fc80007fbe0ff */
[----:B------:R0:W-:Y:S04]  /*2970*/  STL [R1+0x7ec], R8 ;  /* 0x0007ec0801007387 */ /* 0x0001e80000100800 */
[----:B------:R1:W-:Y:S01]  /*2980*/  STL [R1+0x464], R6 ;  /* 0x0004640601007387 */ /* 0x0003e20000100800 */
[--C-:B0-----:R-:W-:Y:S01]  /*2990*/  IMAD.X R8, R2, 0x1, R7.reuse, P2 ;  /* 0x0000000102087824 */ /* 0x101fe200010e0607 */
[----:B------:R-:W-:Y:S01]  /*29a0*/  IADD3 R9, P2, R0, R9, RZ ;  /* 0x0000000900097210 */ /* 0x000fe20007f5e0ff */
[----:B-1----:R-:W-:-:S03]  /*29b0*/  IMAD.X R6, R3, 0x1, R7, P6 ;  /* 0x0000000103067824 */ /* 0x002fc600030e0607 */
[----:B------:R0:W-:Y:S04]  /*29c0*/  STL [R1+0x7e8], R8 ;  /* 0x0007e80801007387 */ /* 0x0001e80000100800 */
[----:B------:R1:W-:Y:S04]  /*29d0*/  STL [R1+0x460], R9 ;  /* 0x0004600901007387 */ /* 0x0003e80000100800 */
[----:B------:R2:W-:Y:S01]  /*29e0*/  STL [R1+0x7e4], R6 ;  /* 0x0007e40601007387 */ /* 0x0005e20000100800 */
[----:B0-----:R-:W-:Y:S01]  /*29f0*/  IADD3 R8, P6, R15, R11, RZ ;  /* 0x0000000b0f087210 */ /* 0x001fe20007fde0ff */
[----:B-1----:R-:W-:-:S04]  /*2a00*/  IMAD.X R9, R4, 0x1, R7, P5 ;  /* 0x0000000104097824 */ /* 0x002fc800028e0607 */
[----:B------:R0:W-:Y:S01]  /*2a10*/  STL [R1+0x45c], R8 ;  /* 0x00045c0801007387 */ /* 0x0001e20000100800 */
[----:B--2---:R-:W-:-:S03]  /*2a20*/  IADD3 R6, P5, R13, R11, RZ ;  /* 0x0000000b0d067210 */ /* 0x004fc60007fbe0ff */
[----:B------:R-:W-:Y:S04]  /*2a30*/  STL [R1+0x7e0], R9 ;  /* 0x0007e00901007387 */ /* 0x000fe80000100800 */
[----:B------:R1:W-:Y:S01]  /*2a40*/  STL [R1+0x458], R6 ;  /* 0x0004580601007387 */ /* 0x0003e20000100800 */
[----:B0-----:R-:W-:Y:S01]  /*2a50*/  IMAD.X R8, R5, 0x1, R7, P2 ;  /* 0x0000000105087824 */ /* 0x001fe200010e0607 */
[----:B------:R-:W-:-:S04]  /*2a60*/  IADD3 R7, P2, R20, R11, RZ ;  /* 0x0000000b14077210 */ /* 0x000fc80007f5e0ff */
[----:B------:R0:W-:Y:S01]  /*2a70*/  STL [R1+0x7dc], R8 ;  /* 0x0007dc0801007387 */ /* 0x0001e20000100800 */
[----:B-1----:R-:W-:-:S03]  /*2a80*/  IMAD.X R6, R2, 0x1, R10, P6 ;  /* 0x0000000102067824 */ /* 0x002fc600030e060a */
[----:B------:R1:W-:Y:S04]  /*2a90*/  STL [R1+0x454], R7 ;  /* 0x0004540701007387 */ /* 0x0003e80000100800 */
[----:B------:R2:W-:Y:S01]  /*2aa0*/  STL [R1+0x7d8], R6 ;  /* 0x0007d80601007387 */ /* 0x0005e20000100800 */
[----:B0-----:R-:W-:Y:S01]  /*2ab0*/  IADD3 R8, P6, R0, R11, RZ ;  /* 0x0000000b00087210 */ /* 0x001fe20007fde0ff */
[----:B-1----:R-:W-:-:S04]  /*2ac0*/  IMAD.X R7, R3, 0x1, R10, P5 ;  /* 0x0000000103077824 */ /* 0x002fc800028e060a */
[----:B------:R0:W-:Y:S01]  /*2ad0*/  STL [R1+0x450], R8 ;  /* 0x0004500801007387 */ /* 0x0001e20000100800 */
[----:B--2---:R-:W-:-:S03]  /*2ae0*/  IADD3 R6, P5, R15, R16, RZ ;  /* 0x000000100f067210 */ /* 0x004fc60007fbe0ff */
[----:B------:R1:W-:Y:S04]  /*2af0*/  STL [R1+0x7d4], R7 ;  /* 0x0007d40701007387 */ /* 0x0003e80000100800 */
[----:B------:R2:W-:Y:S01]  /*2b00*/  STL [R1+0x44c], R6 ;  /* 0x00044c0601007387 */ /* 0x0005e20000100800 */
[----:B0-----:R-:W-:Y:S01]  /*2b10*/  IMAD.X R8, R4, 0x1, R10, P2 ;  /* 0x0000000104087824 */ /* 0x001fe200010e060a */
[----:B-1----:R-:W-:-:S04]  /*2b20*/  IADD3 R7, P2, R13, R16, RZ ;  /* 0x000000100d077210 */ /* 0x002fc80007f5e0ff */
[----:B------:R0:W-:Y:S01]  /*2b30*/  STL [R1+0x7d0], R8 ;  /* 0x0007d00801007387 */ /* 0x0001e20000100800 */
[----:B--2---:R-:W-:-:S03]  /*2b40*/  IMAD.X R6, R5, 0x1, R10, P6 ;  /* 0x0000000105067824 */ /* 0x004fc600030e060a */
        /* <DEDUP_REMOVED lines=76> */
[----:B------:R-:W-:Y:S01]  /*3010*/  STL [R1+0x768], R8 ;  /* 0x0007680801007387 */ /* 0x000fe20000100800 */
[----:B--2---:R-:W-:-:S03]  /*3020*/  IADD3 R6, P5, R13, R29, RZ ;  /* 0x0000001d0d067210 */ /* 0x004fc60007fbe0ff */
[----:B------:R-:W-:Y:S04]  /*3030*/  STL [R1+0x774], R7 ;  /* 0x0007740701007387 */ /* 0x000fe80000100800 */
[----:B------:R0:W-:Y:S02]  /*3040*/  STL [R1+0x760], R6 ;  /* 0x0007600601007387 */ /* 0x0001e40000100800 */
[----:B0-----:R-:W0:Y:S01]  /*3050*/  LDC R6, c[0x0][0x238] ;  /* 0x00008e00ff067b82 */ /* 0x001e220000000800 */
[----:B------:R-:W-:Y:S01]  /*3060*/  IMAD.X R8, R5, 0x1, R23, P2 ;  /* 0x0000000105087824 */ /* 0x000fe200010e0617 */
[----:B------:R-:W-:Y:S01]  /*3070*/  IADD3 R7, P2, R20, R29, RZ ;  /* 0x0000001d14077210 */ /* 0x000fe20007f5e0ff */
[----:B------:R-:W-:-:S03]  /*3080*/  IMAD.X R9, R2, 0x1, R25, P6 ;  /* 0x0000000102097824 */ /* 0x000fc600030e0619 */
[----:B------:R1:W-:Y:S04]  /*3090*/  STL [R1+0x76c], R8 ;  /* 0x00076c0801007387 */ /* 0x0003e80000100800 */
[----:B------:R2:W-:Y:S01]  /*30a0*/  STL [R1+0x758], R7 ;  /* 0x0007580701007387 */ /* 0x0005e20000100800 */
[--C-:B-1----:R-:W-:Y:S01]  /*30b0*/  IMAD.X R8, R3, 0x1, R25.reuse, P5 ;  /* 0x0000000103087824 */ /* 0x102fe200028e0619 */
[----:B--2---:R-:W-:Y:S01]  /*30c0*/  IADD3 R7, P6, R0, R29, RZ ;  /* 0x0000001d00077210 */ /* 0x004fe20007fde0ff */
[----:B0-----:R-:W-:Y:S01]  /*30d0*/  IMAD R6, R6, 0x16, RZ ;  /* 0x0000001606067824 */ /* 0x001fe200078e02ff */
[----:B------:R0:W-:Y:S04]  /*30e0*/  STL [R1+0x764], R9 ;  /* 0x0007640901007387 */ /* 0x0001e80000100800 */
        /* <DEDUP_REMOVED lines=10> */
[----:B------:R-:W-:-:S04]  /*3190*/  IADD3 R7, P6, R20, R6, RZ ;  /* 0x0000000614077210 */ /* 0x000fc80007fde0ff */
[----:B------:R1:W-:Y:S04]  /*31a0*/  STL [R1+0x74c], R9 ;  /* 0x00074c0901007387 */ /* 0x0003e80000100800 */
[----:B------:R2:W-:Y:S01]  /*31b0*/  STL [R1+0x738], R7 ;  /* 0x0007380701007387 */ /* 0x0005e20000100800 */
[--C-:B-1----:R-:W-:Y:S01]  /*31c0*/  IMAD.X R9, R2, 0x1, R26.reuse, P5 ;  /* 0x0000000102097824 */ /* 0x102fe200028e061a */
[----:B--2---:R-:W-:Y:S01]  /*31d0*/  IADD3 R7, P5, R0, R6, RZ ;  /* 0x0000000600077210 */ /* 0x004fe20007fbe0ff */
[--C-:B------:R-:W-:Y:S02]  /*31e0*/  IMAD.X R6, R3, 0x1, R26.reuse, P2 ;  /* 0x0000000103067824 */ /* 0x100fe400010e061a */
        /* <DEDUP_REMOVED lines=16> */
[----:B------:R-:W-:Y:S01]  /*32f0*/  IADD3 R8, P2, R0, R8, RZ ;  /* 0x0000000800087210 */ /* 0x000fe20007f5e0ff */
[----:B--2---:R-:W-:Y:S02]  /*3300*/  IMAD.X R7, R3, 0x1, R28, P6 ;  /* 0x0000000103077824 */ /* 0x004fe400030e061c */
[----:B0-----:R-:W-:Y:S01]  /*3310*/  IMAD R6, R6, 0x14, RZ ;  /* 0x0000001406067824 */ /* 0x001fe200078e02ff */
[----:B------:R0:W-:Y:S04]  /*3320*/  STL [R1+0x724], R9 ;  /* 0x0007240901007387 */ /* 0x0001e80000100800 */
[----:B------:R1:W-:Y:S01]  /*3330*/  STL [R1+0x710], R8 ;  /* 0x0007100801007387 */ /* 0x0003e20000100800 */
[----:B0-----:R-:W-:-:S03]  /*3340*/  IADD3 R9, P6, R15, R6, RZ ;  /* 0x000000060f097210 */ /* 0x001fc60007fde0ff */
[----:B------:R0:W-:Y:S01]  /*3350*/  STL [R1+0x71c], R7 ;  /* 0x00071c0701007387 */ /* 0x0001e20000100800 */
[----:B-1----:R-:W-:-:S03]  /*3360*/  IMAD.X R8, R4, 0x1, R28, P5 ;  /* 0x0000000104087824 */ /* 0x002fc600028e061c */
[----:B------:R1:W-:Y:S01]  /*3370*/  STL [R1+0x708], R9 ;  /* 0x0007080901007387 */ /* 0x0003e20000100800 */
[----:B0-----:R-:W-:-:S03]  /*3380*/  IADD3 R7, P5, R13, R6, RZ ;  /* 0x000000060d077210 */ /* 0x001fc60007fbe0ff */
[----:B------:R-:W-:Y:S01]  /*3390*/  STL [R1+0x714], R8 ;  /* 0x0007140801007387 */ /* 0x000fe20000100800 */
[----:B-1----:R-:W-:-:S03]  /*33a0*/  IMAD.X R9, R5, 0x1, R28, P2 ;  /* 0x0000000105097824 */ /* 0x002fc600010e061c */
[----:B------:R-:W-:Y:S04]  /*33b0*/  STL [R1+0x700], R7 ;  /* 0x0007000701007387 */ /* 0x000fe80000100800 */
[----:B------:R0:W-:Y:S02]  /*33c0*/  STL [R1+0x70c], R9 ;  /* 0x00070c0901007387 */ /* 0x0001e40000100800 */
[----:B0-----:R-:W0:Y:S01]  /*33d0*/  LDC R9, c[0x0][0x238] ;  /* 0x00008e00ff097b82 */ /* 0x001e220000000800 */
[----:B------:R-:W-:Y:S02]  /*33e0*/  SHF.R.S32.HI R8, RZ, 0x1f, R6 ;  /* 0x0000001fff087819 */ /* 0x000fe40000011406 */
[----:B------:R-:W-:-:S03]  /*33f0*/  IADD3 R7, P2, R20, R6, RZ ;  /* 0x0000000614077210 */ /* 0x000fc60007f5e0ff */
[--C-:B------:R-:W-:Y:S01]  /*3400*/  IMAD.X R11, R2, 0x1, R8.reuse, P6 ;  /* 0x00000001020b7824 */ /* 0x100fe200030e0608 */
[----:B------:R-:W-:Y:S01]  /*3410*/  IADD3 R10, P6, R0, R6, RZ ;  /* 0x00000006000a7210 */ /* 0x000fe20007fde0ff */
[----:B------:R1:W-:Y:S04]  /*3420*/  STL [R1+0x6f8], R7 ;  /* 0x0006f80701007387 */ /* 0x0003e80000100800 */
[----:B------:R-:W-:Y:S01]  /*3430*/  STL [R1+0x704], R11 ;  /* 0x0007040b01007387 */ /* 0x000fe20000100800 */
[--C-:B-1----:R-:W-:Y:S02]  /*3440*/  IMAD.X R7, R3, 0x1, R8.reuse, P5 ;  /* 0x0000000103077824 */ /* 0x102fe400028e0608 */
[----:B0-----:R-:W-:Y:S01]  /*3450*/  IMAD R9, R9, 0x13, RZ ;  /* 0x0000001309097824 */ /* 0x001fe200078e02ff */
[----:B------:R0:W-:Y:S04]  /*3460*/  STL [R1+0x6f0], R10 ;  /* 0x0006f00a01007387 */ /* 0x0001e80000100800 */
[-C--:B------:R-:W-:Y:S01]  /*3470*/  IADD3 R6, P5, R15, R9.reuse, RZ ;  /* 0x000000090f067210 */ /* 0x080fe20007fbe0ff */
[----:B------:R1:W-:Y:S04]  /*3480*/  STL [R1+0x6fc], R7 ;  /* 0x0006fc0701007387 */ /* 0x0003e80000100800 */
[----:B------:R2:W-:Y:S01]  /*3490*/  STL [R1+0x6e8], R6 ;  /* 0x0006e80601007387 */ /* 0x0005e20000100800 */
[----:B0-----:R-:W-:Y:S01]  /*34a0*/  IMAD.X R10, R4, 0x1, R8, P2 ;  /* 0x00000001040a7824 */ /* 0x001fe200010e0608 */
[----:B-1----:R-:W-:-:S04]  /*34b0*/  IADD3 R7, P2, R13, R9, RZ ;  /* 0x000000090d077210 */ /* 0x002fc80007f5e0ff */
[----:B------:R-:W-:Y:S01]  /*34c0*/  STL [R1+0x6f4], R10 ;  /* 0x0006f40a01007387 */ /* 0x000fe20000100800 */
[----:B--2---:R-:W-:-:S03]  /*34d0*/  IMAD.X R6, R5, 0x1, R8, P6 ;  /* 0x0000000105067824 */ /* 0x004fc600030e0608 */
        /* <DEDUP_REMOVED lines=48> */
[----:B0-----:R-:W-:Y:S01]  /*37e0*/  IMAD.SHL.U32 R6, R6, 0x10, RZ ;  /* 0x0000001006067824 */ /* 0x001fe200078e00ff */
        /* <DEDUP_REMOVED lines=244> */
[----:B------:R2:W-:Y:S01]  /*4730*/  STL [R1+0x504], R10 ;  /* 0x0005040a01007387 */ /* 0x0005e20000100800 */
[----:B-1----:R-:W-:-:S03]  /*4740*/  IMAD.X R7, R3, 0x1, R8, P2 ;  /* 0x0000000103077824 */ /* 0x002fc600010e0608 */
[----:B------:R1:W-:Y:S01]  /*4750*/  STL [R1+0x4f0], R6 ;  /* 0x0004f00601007387 */ /* 0x0003e20000100800 */
[----:B0-----:R-:W-:-:S03]  /*4760*/  IMAD R9, R9, 0x3, RZ ;  /* 0x0000000309097824 */ /* 0x001fc600078e02ff */
[----:B------:R0:W-:Y:S02]  /*4770*/  STL [R1+0x4fc], R7 ;  /* 0x0004fc0701007387 */ /* 0x0001e40000100800 */
[-C--:B--2---:R-:W-:Y:S01]  /*4780*/  IADD3 R10, P2, R15, R9.reuse, RZ ;  /* 0x000000090f0a7210 */ /* 0x084fe20007f5e0ff */
[--C-:B-1----:R-:W-:Y:S02]  /*4790*/  IMAD.X R6, R4, 0x1, R8.reuse, P6 ;  /* 0x0000000104067824 */ /* 0x102fe400030e0608 */
[----:B------:R-:W-:Y:S01]  /*47a0*/  IMAD.X R8, R5, 0x1, R8, P5 ;  /* 0x0000000105087824 */ /* 0x000fe200028e0608 */
[----:B0-----:R-:W-:Y:S01]  /*47b0*/  IADD3 R7, P6, R13, R9, RZ ;  /* 0x000000090d077210 */ /* 0x001fe20007fde0ff */
[----:B------:R-:W-:Y:S04]  /*47c0*/  STL [R1+0x4e8], R10 ;  /* 0x0004e80a01007387 */ /* 0x000fe80000100800 */
[----:B------:R-:W-:Y:S04]  /*47d0*/  STL [R1+0x4f4], R6 ;  /* 0x0004f40601007387 */ /* 0x000fe80000100800 */
[----:B------:R-:W-:Y:S04]  /*47e0*/  STL [R1+0x4e0], R7 ;  /* 0x0004e00701007387 */ /* 0x000fe80000100800 */
[----:B------:R0:W-:Y:S02]  /*47f0*/  STL [R1+0x4ec], R8 ;  /* 0x0004ec0801007387 */ /* 0x0001e40000100800 */
[----:B0-----:R-:W0:Y:S01]  /*4800*/  LDC R8, c[0x0][0x238] ;  /* 0x00008e00ff087b82 */ /* 0x001e220000000800 */
[----:B------:R-:W-:-:S02]  /*4810*/  SHF.R.S32.HI R6, RZ, 0x1f, R9 ;  /* 0x0000001fff067819 */ /* 0x000fc40000011409 */
[----:B------:R-:W-:-:S03]  /*4820*/  IADD3 R7, P5, R20, R9, RZ ;  /* 0x0000000914077210 */ /* 0x000fc60007fbe0ff */
[--C-:B------:R-:W-:Y:S02]  /*4830*/  IMAD.X R11, R2, 0x1, R6.reuse, P2 ;  /* 0x00000001020b7824 */ /* 0x100fe400010e0606 */
[----:B------:R1:W-:Y:S01]  /*4840*/  STL [R1+0x4d8], R7 ;  /* 0x0004d80701007387 */ /* 0x0003e20000100800 */
[----:B------:R-:W-:-:S03]  /*4850*/  IMAD.X R10, R3, 0x1, R6, P6 ;  /* 0x00000001030a7824 */ /* 0x000fc600030e0606 */
[----:B------:R-:W-:Y:S01]  /*4860*/  STL [R1+0x4e4], R11 ;  /* 0x0004e40b01007387 */ /* 0x000fe20000100800 */
[----:B-1----:R-:W-:Y:S01]  /*4870*/  IADD3 R7, P2, R0, R9, RZ ;  /* 0x0000000900077210 */ /* 0x002fe20007f5e0ff */
[----:B0-----:R-:W-:-:S04]  /*4880*/  IMAD.SHL.U32 R8, R8, 0x2, RZ ;  /* 0x0000000208087824 */ /* 0x001fc800078e00ff */
[----:B------:R0:W-:Y:S01]  /*4890*/  STL [R1+0x4d0], R7 ;  /* 0x0004d00701007387 */ /* 0x0001e20000100800 */
[----:B------:R-:W-:-:S03]  /*48a0*/  IADD3 R9, P6, R15, R8, RZ ;  /* 0x000000080f097210 */ /* 0x000fc60007fde0ff */
[----:B------:R1:W-:Y:S01]  /*48b0*/  STL [R1+0x4dc], R10 ;  /* 0x0004dc0a01007387 */ /* 0x0003e20000100800 */
[----:B0-----:R-:W-:-:S03]  /*48c0*/  IMAD.X R7, R4, 0x1, R6, P5 ;  /* 0x0000000104077824 */ /* 0x001fc600028e0606 */
[----:B------:R0:W-:Y:S01]  /*48d0*/  STL [R1+0x4c8], R9 ;  /* 0x0004c80901007387 */ /* 0x0001e20000100800 */
[----:B-1----:R-:W-:-:S03]  /*48e0*/  IADD3 R10, P5, R13, R8, RZ ;  /* 0x000000080d0a7210 */ /* 0x002fc60007fbe0ff */
[----:B------:R1:W-:Y:S04]  /*48f0*/  STL [R1+0x4d4], R7 ;  /* 0x0004d40701007387 */ /* 0x0003e80000100800 */
[----:B------:R-:W2:Y:S01]  /*4900*/  LDL.LU R13, [R1+0x808] ;  /* 0x00080800010d7983 */ /* 0x000ea20000300800 */
[----:B------:R-:W-:Y:S01]  /*4910*/  SHF.R.S32.HI R15, RZ, 0x1f, R8 ;  /* 0x0000001fff0f7819 */ /* 0x000fe20000011408 */
[----:B0-----:R-:W-:Y:S01]  /*4920*/  IMAD.X R9, R5, 0x1, R6, P2 ;  /* 0x0000000105097824 */ /* 0x001fe200010e0606 */
[----:B-1----:R-:W-:-:S03]  /*4930*/  IADD3 R7, P2, R20, R8, RZ ;  /* 0x0000000814077210 */ /* 0x002fc60007f5e0ff */
[--C-:B------:R-:W-:Y:S01]  /*4940*/  IMAD.X R6, R2, 0x1, R15.reuse, P6 ;  /* 0x0000000102067824 */ /* 0x100fe200030e060f */
[----:B------:R-:W-:Y:S04]  /*4950*/  STL [R1+0x4c0], R10 ;  /* 0x0004c00a01007387 */ /* 0x000fe80000100800 */
[----:B------:R-:W-:Y:S04]  /*4960*/  STL [R1+0x4cc], R9 ;  /* 0x0004cc0901007387 */ /* 0x000fe80000100800 */
[----:B------:R0:W-:Y:S04]  /*4970*/  STL [R1+0x4b8], R7 ;  /* 0x0004b80701007387 */ /* 0x0001e80000100800 */
[----:B------:R1:W-:Y:S01]  /*4980*/  STL [R1+0x4c4], R6 ;  /* 0x0004c40601007387 */ /* 0x0003e20000100800 */
[----:B0-----:R-:W-:Y:S01]  /*4990*/  IMAD.X R7, R3, 0x1, R15, P5 ;  /* 0x0000000103077824 */ /* 0x001fe200028e060f */
[----:B-1----:R-:W-:-:S02]  /*49a0*/  IADD3 R6, P5, R20, UR41, RZ ;  /* 0x0000002914067c10 */ /* 0x002fc4000ffbe0ff */
[----:B------:R-:W0:Y:S01]  /*49b0*/  LDC R20, c[0x0][0x238] ;  /* 0x00008e00ff147b82 */ /* 0x000e220000000800 */
[----:B------:R-:W-:-:S05]  /*49c0*/  IADD3 R8, P6, R0, R8, RZ ;  /* 0x0000000800087210 */ /* 0x000fca0007fde0ff */
[----:B------:R-:W-:Y:S04]  /*49d0*/  STL [R1+0x4b0], R8 ;  /* 0x0004b00801007387 */ /* 0x000fe80000100800 */
[----:B------:R-:W-:Y:S04]  /*49e0*/  STL [R1+0x4bc], R7 ;  /* 0x0004bc0701007387 */ /* 0x000fe80000100800 */
[----:B------:R1:W-:Y:S02]  /*49f0*/  STL [R1+0x4a8], R6 ;  /* 0x0004a80601007387 */ /* 0x0003e40000100800 */
[----:B-1----:R-:W-:Y:S01]  /*4a00*/  IMAD.X R6, R4, 0x1, R15, P2 ;  /* 0x0000000104067824 */ /* 0x002fe200010e060f */
[----:B0-----:R-:W-:-:S02]  /*4a10*/  SHF.R.S32.HI R20, RZ, 0x1f, R20 ;  /* 0x0000001fff147819 */ /* 0x001fc40000011414 */
[----:B------:R-:W-:Y:S02]  /*4a20*/  IADD3 R8, P2, R0, UR42, RZ ;  /* 0x0000002a00087c10 */ /* 0x000fe4000ff5e0ff */
[----:B------:R0:W5:Y:S01]  /*4a30*/  LDL.LU R0, [R1+0x804] ;  /* 0x0008040001007983 */ /* 0x0001620000300800 */
[----:B------:R-:W-:-:S03]  /*4a40*/  IMAD.X R3, R3, 0x1, R20, P3 ;  /* 0x0000000103037824 */ /* 0x000fc600018e0614 */
[----:B------:R1:W-:Y:S02]  /*4a50*/  STL [R1+0x4b4], R6 ;  /* 0x0004b40601007387 */ /* 0x0003e40000100800 */
[--C-:B-1----:R-:W-:Y:S02]  /*4a60*/  IMAD.X R6, R2, 0x1, R20.reuse, P4 ;  /* 0x0000000102067824 */ /* 0x102fe400020e0614 */
[--C-:B------:R-:W-:Y:S02]  /*4a70*/  IMAD.X R2, R4, 0x1, R20.reuse, P5 ;  /* 0x0000000104027824 */ /* 0x100fe400028e0614 */
[C---:B------:R-:W-:Y:S02]  /*4a80*/  IMAD.X R4, R5.reuse, 0x1, R20, P2 ;  /* 0x0000000105047824 */ /* 0x040fe400010e0614 */
[----:B------:R-:W1:Y:S01]  /*4a90*/  S2R R20, SR_TID.X ;  /* 0x0000000000147919 */ /* 0x000e620000002100 */
[----:B------:R-:W-:Y:S01]  /*4aa0*/  IMAD.X R7, R5, 0x1, R15, P6 ;  /* 0x0000000105077824 */ /* 0x000fe200030e060f */
[----:B------:R-:W-:Y:S04]  /*4ab0*/  STL [R1+0x4a4], R8 ;  /* 0x0004a40801007387 */ /* 0x000fe80000100800 */
[----:B------:R-:W-:Y:S04]  /*4ac0*/  STL [R1+0x4ac], R7 ;  /* 0x0004ac0701007387 */ /* 0x000fe80000100800 */
[----:B------:R-:W-:Y:S04]  /*4ad0*/  STL [R1+0x4a0], R6 ;  /* 0x0004a00601007387 */ /* 0x000fe80000100800 */
[----:B------:R-:W-:Y:S04]  /*4ae0*/  STL [R1+0x49c], R3 ;  /* 0x00049c0301007387 */ /* 0x000fe80000100800 */
[----:B------:R3:W-:Y:S04]  /*4af0*/  STL [R1+0x498], R2 ;  /* 0x0004980201007387 */ /* 0x0007e80000100800 */
[----:B------:R-:W-:Y:S01]  /*4b00*/  STL [R1+0x494], R4 ;  /* 0x0004940401007387 */ /* 0x000fe20000100800 */
[----:B---3--:R-:W-:-:S02]  /*4b10*/  IADD3.X R2, R14, UR9, RZ, P0, !PT ;  /* 0x000000090e027c10 */ /* 0x008fc400087fe4ff */
[----:B-1----:R-:W-:Y:S01]  /*4b20*/  LOP3.LUT R18, R20, 0x1f, RZ, 0xc0, !PT ;  /* 0x0000001f14127812 */ /* 0x002fe200078ec0ff */
[----:B------:R-:W-:-:S04]  /*4b30*/  ULEA.HI UR5, UR5, UR4, URZ, 0x5 ;  /* 0x0000000405057291 */ /* 0x000fc8000f8f283f */
[----:B------:R-:W-:Y:S01]  /*4b40*/  IMAD R18, R18, UR8, RZ ;  /* 0x0000000812127c24 */ /* 0x000fe2000f8e02ff */
[----:B------:R-:W-:Y:S01]  /*4b50*/  USHF.R.S32.HI UR5, URZ, 0x5, UR5 ;  /* 0x000000053f057899 */ /* 0x000fe20008011405 */
[----:B--2---:R-:W-:-:S05]  /*4b60*/  IADD3.X R3, R13, UR9, RZ, P1, !PT ;  /* 0x000000090d037c10 */ /* 0x004fca0008ffe4ff */
[----:B------:R-:W-:Y:S04]  /*4b70*/  STL [R1+0x400], R3 ;  /* 0x0004000301007387 */ /* 0x000fe80000100800 */
[----:B------:R1:W-:Y:S04]  /*4b80*/  STL [R1+0x408], R2 ;  /* 0x0004080201007387 */ /* 0x0003e80000100800 */
[----:B------:R0:W-:Y:S01]  /*4b90*/  STL [R1+0x30], RZ ;  /* 0x000030ff01007387 */ /* 0x0001e20000100800 */
[----:B-1----:R-:W-:-:S05]  /*4ba0*/  IMAD.SHL.U32 R2, R20, 0x10, RZ ;  /* 0x0000001014027824 */ /* 0x002fca00078e00ff */
        /* <DEDUP_REMOVED lines=127> */
[----:B------:R0:W-:Y:S02]  /*53a0*/  STL [R1+0xc], RZ ;  /* 0x00000cff01007387 */ /* 0x0001e40000100800 */
.L_x_2:
[----:B-1----:R-:W2:Y:S04]  /*53b0*/  LDL R4, [R1+0x3ac] ;  /* 0x0003ac0001047983 */ /* 0x002ea80000100800 */
[----:B0-----:R-:W3:Y:S04]  /*53c0*/  LDL R2, [R1+0x3a8] ;  /* 0x0003a80001027983 */ /* 0x001ee80000100800 */
[----:B------:R-:W-:Y:S04]  /*53d0*/  STL [R1+0xbdc], R11 ;  /* 0x000bdc0b01007387 */ /* 0x000fe80000100800 */
        /* <DEDUP_REMOVED lines=46> */
[----:B------:R0:W-:Y:S04]  /*56c0*/  STL [R1+0xc88], R12 ;  /* 0x000c880c01007387 */ /* 0x0001e80000100800 */
        /* <DEDUP_REMOVED lines=14> */
[----:B------:R-:W-:Y:S01]  /*57b0*/  STL [R1+0xb90], R8 ;  /* 0x000b900801007387 */ /* 0x000fe20000100800 */
[----:B-----5:R-:W-:-:S03]  /*57c0*/  ISETP.GT.AND P3, PT, R0, RZ, PT ;  /* 0x000000ff0000720c */ /* 0x020fc60003f64270 */
[----:B------:R-:W-:Y:S04]  /*57d0*/  STL [R1+0xb8c], R9 ;  /* 0x000b8c0901007387 */ /* 0x000fe80000100800 */
[----:B------:R-:W-:Y:S04]  /*57e0*/  STL [R1+0xb88], R29 ;  /* 0x000b881d01007387 */ /* 0x000fe80000100800 */
[----:B------:R-:W-:Y:S04]  /*57f0*/  STL [R1+0xb84], R28 ;  /* 0x000b841c01007387 */ /* 0x000fe80000100800 */
[----:B------:R-:W-:Y:S04]  /*5800*/  STL [R1+0xb80], R27 ;  /* 0x000b801b01007387 */ /* 0x000fe80000100800 */
[----:B------:R-:W-:Y:S04]  /*5810*/  STL [R1+0xb7c], R26 ;  /* 0x000b7c1a01007387 */ /* 0x000fe80000100800 */
[----:B------:R-:W-:Y:S04]  /*5820*/  STL [R1+0xb78], R25 ;  /* 0x000b781901007387 */ /* 0x000fe80000100800 */
[----:B------:R-:W-:Y:S01]  /*5830*/  STL [R1+0xb74], R24 ;  /* 0x000b741801007387 */ /* 0x000fe20000100800 */
[----:B------:R-:W-:-:S03]  /*5840*/  PRMT R6, RZ, 0x7610, R6 ;  /* 0x00007610ff067816 */ /* 0x000fc60000000006 */
[----:B------:R-:W-:Y:S01]  /*5850*/  STL [R1+0xb70], R16 ;  /* 0x000b701001007387 */ /* 0x000fe20000100800 */
[----:B------:R-:W-:-:S03]  /*5860*/  PRMT R7, RZ, 0x7610, R7 ;  /* 0x00007610ff077816 */ /* 0x000fc60000000007 */
[----:B------:R-:W-:Y:S04]  /*5870*/  STL [R1+0xb6c], R17 ;  /* 0x000b6c1101007387 */ /* 0x000fe80000100800 */
[----:B------:R-:W-:Y:S01]  /*5880*/  STL [R1+0xb68], R19 ;  /* 0x000b681301007387 */ /* 0x000fe20000100800 */
[----:B--2---:R-:W-:Y:S02]  /*5890*/  SHF.R.S32.HI R5, RZ, 0x1f, R4 ;  /* 0x0000001fff057819 */ /* 0x004fe40000011404 */
[----:B------:R-:W-:Y:S02]  /*58a0*/  IADD3 R4, P0, R4, UR14, RZ ;  /* 0x0000000e04047c10 */ /* 0x000fe4000ff1e0ff */
[----:B---3--:R-:W-:Y:S02]  /*58b0*/  SHF.R.S32.HI R3, RZ, 0x1f, R2 ;  /* 0x0000001fff037819 */ /* 0x008fe40000011402 */
[----:B------:R-:W-:Y:S01]  /*58c0*/  IADD3 R2, P1, R2, UR14, RZ ;  /* 0x0000000e02027c10 */ /* 0x000fe2000ff3e0ff */
[----:B------:R-:W-:Y:S01]  /*58d0*/  STL [R1+0xb64], R20 ;  /* 0x000b641401007387 */ /* 0x000fe20000100800 */
[----:B------:R-:W-:-:S02]  /*58e0*/  IADD3.X R5, R5, UR15, RZ, P0, !PT ;  /* 0x0000000f05057c10 */ /* 0x000fc400087fe4ff */
[----:B------:R-:W-:Y:S01]  /*58f0*/  IADD3.X R3, R3, UR15, RZ, P1, !PT ;  /* 0x0000000f03037c10 */ /* 0x000fe20008ffe4ff */
[----:B------:R-:W-:Y:S04]  /*5900*/  STL [R1+0xb60], R21 ;  /* 0x000b601501007387 */ /* 0x000fe80000100800 */
[----:B------:R-:W-:Y:S04]  /*5910*/  STL [R1+0xb5c], R22 ;  /* 0x000b5c1601007387 */ /* 0x000fe80000100800 */
[----:B------:R-:W-:Y:S04]  /*5920*/  STL [R1+0xb58], R23 ;  /* 0x000b581701007387 */ /* 0x000fe80000100800 */
[----:B------:R-:W2:Y:S04]  /*5930*/  LDL R10, [R1+0x39c] ;  /* 0x00039c00010a7983 */ /* 0x000ea80000100800 */
[----:B------:R-:W3:Y:S04]  /*5940*/  @P3 LDG.E.U8 R6, desc[UR10][R4.64] ;  /* 0x0000000a04063981 */ /* 0x000ee8000c1e1100 */
[----:B------:R2:W4:Y:S01]  /*5950*/  @P3 LDG.E.U8 R7, desc[UR10][R2.64] ;  /* 0x0000000a02073981 */ /* 0x000522000c1e1100 */
[----:B0-----:R-:W-:-:S03]  /*5960*/  PRMT R12, RZ, 0x7610, R12 ;  /* 0x00007610ff0c7816 */ /* 0x001fc6000000000c */
[----:B------:R-:W4:Y:S04]  /*5970*/  LDL R14, [R1+0x3a0] ;  /* 0x0003a000010e7983 */ /* 0x000f280000100800 */
[----:B------:R-:W-:Y:S01]  /*5980*/  STL [R1+0xb00], R18 ;  /* 0x000b001201007387 */ /* 0x000fe20000100800 */
[----:B--2---:R-:W-:Y:S02]  /*5990*/  SHF.R.S32.HI R2, RZ, 0x1f, R10 ;  /* 0x0000001fff027819 */ /* 0x004fe4000001140a */
[----:B------:R-:W-:Y:S01]  /*59a0*/  IADD3 R4, P1, R10, UR14, RZ ;  /* 0x0000000e0a047c10 */ /* 0x000fe2000ff3e0ff */
[----:B---3--:R-:W-:Y:S03]  /*59b0*/  STL [R1+0x394], R6 ;  /* 0x0003940601007387 */ /* 0x008fe60000100800 */
[----:B------:R-:W-:Y:S01]  /*59c0*/  IADD3.X R5, R2, UR15, RZ, P1, !PT ;  /* 0x0000000f02057c10 */ /* 0x000fe20008ffe4ff */
[----:B----4-:R0:W-:Y:S04]  /*59d0*/  STL [R1+0x398], R7 ;  /* 0x0003980701007387 */ /* 0x0101e80000100800 */
[----:B------:R-:W2:Y:S04]  /*59e0*/  @P3 LDG.E.U8 R12, desc[UR10][R4.64] ;  /* 0x0000000a040c3981 */ /* 0x000ea8000c1e1100 */
[----:B0-----:R-:W3:Y:S01]  /*59f0*/  LDL R7, [R1+0x4a8] ;  /* 0x0004a80001077983 */ /* 0x001ee20000100800 */
[----:B------:R-:W-:-:S02]  /*5a00*/  SHF.R.S32.HI R3, RZ, 0x1f, R14 ;  /* 0x0000001fff037819 */ /* 0x000fc4000001140e */
[----:B------:R-:W-:Y:S02]  /*5a10*/  IADD3 R6, P2, R14, UR14, RZ ;  /* 0x0000000e0e067c10 */ /* 0x000fe4000ff5e0ff */
[----:B------:R-:W-:Y:S02]  /*5a20*/  PRMT R11, RZ, 0x7610, R11 ;  /* 0x00007610ff0b7816 */ /* 0x000fe4000000000b */
[----:B---3--:R-:W-:Y:S02]  /*5a30*/  IADD3 R2, P1, R7, UR14, RZ ;  /* 0x0000000e07027c10 */ /* 0x008fe4000ff3e0ff */
[----:B------:R-:W-:Y:S02]  /*5a40*/  IADD3.X R7, R3, UR15, RZ, P2, !PT ;  /* 0x0000000f03077c10 */ /* 0x000fe400097fe4ff */
[----:B------:R-:W3:Y:S04]  /*5a50*/  LDL R3, [R1+0x498] ;  /* 0x0004980001037983 */ /* 0x000ee80000100800 */
[----:B--2---:R0:W-:Y:S04]  /*5a60*/  STL [R1+0x390], R12 ;  /* 0x0003900c01007387 */ /* 0x0041e80000100800 */
[----:B------:R-:W2:Y:S04]  /*5a70*/  @P3 LDG.E.U8 R11, desc[UR10][R6.64] ;  /* 0x0000000a060b3981 */ /* 0x000ea8000c1e1100 */
[----:B0-----:R-:W4:Y:S04]  /*5a80*/  LDL.LU R12, [R1+0xc88] ;  /* 0x000c8800010c7983 */ /* 0x001f280000300800 */
[----:B------:R-:W4:Y:S01]  /*5a90*/  LDL R5, [R1+0x4a4] ;  /* 0x0004a40001057983 */ /* 0x000f220000100800 */
[----:B------:R-:W-:-:S02]  /*5aa0*/  ISETP.GT.AND P0, PT, R0, 0x1, PT ;  /* 0x000000010000780c */ /* 0x000fc40003f04270 */
[----:B------:R-:W-:Y:S02]  /*5ab0*/  PRMT R15, RZ, 0x7610, R15 ;  /* 0x00007610ff0f7816 */ /* 0x000fe4000000000f */
[----:B---3--:R-:W-:-:S09]  /*5ac0*/  IADD3.X R3, R3, UR15, RZ, P1, !PT ;  /* 0x0000000f03037c10 */ /* 0x008fd20008ffe4ff */
[----:B------:R-:W3:Y:S04]  /*5ad0*/  @P0 LDG.E.U8 R15, desc[UR10][R2.64] ;  /* 0x0000000a020f0981 */ /* 0x000ee8000c1e1100 */
[----:B--2---:R0:W-:Y:S01]  /*5ae0*/  STL [R1+0x38c], R11 ;  /* 0x00038c0b01007387 */ /* 0x0041e20000100800 */
[----:B----4-:R-:W-:-:S03]  /*5af0*/  IADD3 R4, P3, R5, UR14, RZ ;  /* 0x0000000e05047c10 */ /* 0x010fc6000ff7e0ff */
[----:B0-----:R-:W2:Y:S04]  /*5b00*/  LDL.LU R11, [R1+0xc84] ;  /* 0x000c8400010b7983 */ /* 0x001ea80000300800 */
[----:B------:R-:W4:Y:S04]  /*5b10*/  LDL R5, [R1+0x494] ;  /* 0x0004940001057983 */ /* 0x000f280000100800 */
[----:B------:R-:W4:Y:S04]  /*5b20*/  LDL R7, [R1+0x4c0] ;  /* 0x0004c00001077983 */ /* 0x000f280000100800 */
[----:B---3--:R0:W-:Y:S04]  /*5b30*/  STL [R1+0x388], R15 ;  /* 0x0003880f01007387 */ /* 0x0081e80000100800 */
[----:B0-----:R-:W3:Y:S01]  /*5b40*/  LDL.LU R15, [R1+0xc80] ;  /* 0x000c8000010f7983 */ /* 0x001ee20000300800 */
[----:B--2---:R-:W-:-:S03]  /*5b50*/  PRMT R11, RZ, 0x7610, R11 ;  /* 0x00007610ff0b7816 */ /* 0x004fc6000000000b */
[----:B------:R-:W2:Y:S01]  /*5b60*/  LDL R3, [R1+0x4b8] ;  /* 0x0004b80001037983 */ /* 0x000ea20000100800 */
[----:B----4-:R-:W-:-:S05]  /*5b70*/  IADD3.X R5, R5, UR15, RZ, P3, !PT ;  /* 0x0000000f05057c10 */ /* 0x010fca0009ffe4ff */
[----:B------:R-:W4:Y:S01]  /*5b80*/  @P0 LDG.E.U8 R11, desc[UR10][R4.64] ;  /* 0x0000000a040b0981 */ /* 0x000f22000c1e1100 */
[----:B------:R-:W-:-:S03]  /*5b90*/  IADD3 R6, P2, R7, UR14, RZ ;  /* 0x0000000e07067c10 */ /* 0x000fc6000ff5e0ff */
[----:B------:R-:W3:Y:S01]  /*5ba0*/  LDL R7, [R1+0x4bc] ;  /* 0x0004bc0001077983 */ /* 0x000ee20000100800 */
[----:B--2---:R-:W-:-:S03]  /*5bb0*/  IADD3 R2, P3, R3, UR14, RZ ;  /* 0x0000000e03027c10 */ /* 0x004fc6000ff7e0ff */
[----:B------:R-:W2:Y:S04]  /*5bc0*/  LDL R3, [R1+0x4b4] ;  /* 0x0004b40001037983 */ /* 0x000ea80000100800 */
[----:B----4-:R0:W-:Y:S04]  /*5bd0*/  STL [R1+0x380], R11 ;  /* 0x0003800b01007387 */ /* 0x0101e80000100800 */
[----:B0-----:R-:W4:Y:S01]  /*5be0*/  LDL.LU R11, [R1+0xc7c] ;  /* 0x000c7c00010b7983 */ /* 0x001f220000300800 */
[----:B------:R-:W-:Y:S02]  /*5bf0*/  ISETP.GT.AND P1, PT, R0, 0x2, PT ;  /* 0x000000020000780c */ /* 0x000fe40003f24270 */
[----:B------:R-:W-:Y:S01]  /*5c00*/  PRMT R12, RZ, 0x7610, R12 ;  /* 0x00007610ff0c7816 */ /* 0x000fe2000000000c */
[----:B------:R-:W4:Y:S01]  /*5c10*/  LDL R5, [R1+0x4b0] ;  /* 0x0004b00001057983 */ /* 0x000f220000100800 */
[----:B---3--:R-:W-:-:S09]  /*5c20*/  IADD3.X R7, R7, UR15, RZ, P2, !PT ;  /* 0x0000000f07077c10 */ /* 0x008fd200097fe4ff */
[----:B------:R-:W3:Y:S01]  /*5c30*/  @P1 LDG.E.U8 R12, desc[UR10][R6.64] ;  /* 0x0000000a060c1981 */ /* 0x000ee2000c1e1100 */
[----:B--2---:R-:W-:Y:S02]  /*5c40*/  IADD3.X R3, R3, UR15, RZ, P3, !PT ;  /* 0x0000000f03037c10 */ /* 0x004fe40009ffe4ff */
[----:B----4-:R-:W-:-:S06]  /*5c50*/  PRMT R11, RZ, 0x7610, R11 ;  /* 0x00007610ff0b7816 */ /* 0x010fcc000000000b */
[----:B------:R-:W2:Y:S01]  /*5c60*/  @P1 LDG.E.U8 R11, desc[UR10][R2.64] ;  /* 0x0000000a020b1981 */ /* 0x000ea2000c1e1100 */
[----:B------:R-:W-:-:S03]  /*5c70*/  IADD3 R4, P2, R5, UR14, RZ ;  /* 0x0000000e05047c10 */ /* 0x000fc6000ff5e0ff */
[----:B---3--:R0:W-:Y:S04]  /*5c80*/  STL [R1+0x384], R12 ;  /* 0x0003840c01007387 */ /* 0x0081e80000100800 */
[----:B0-----:R-:W3:Y:S04]  /*5c90*/  LDL.LU R12, [R1+0xc78] ;  /* 0x000c7800010c7983 */ /* 0x001ee80000300800 */
[----:B------:R-:W4:Y:S04]  /*5ca0*/  LDL R7, [R1+0x4d8] ;  /* 0x0004d80001077983 */ /* 0x000f280000100800 */
[----:B------:R-:W3:Y:S04]  /*5cb0*/  LDL R5, [R1+0x4ac] ;  /* 0x0004ac0001057983 */ /* 0x000ee80000100800 */
[----:B--2---:R0:W-:Y:S04]  /*5cc0*/  STL [R1+0x37c], R11 ;  /* 0x00037c0b01007387 */ /* 0x0041e80000100800 */
[----:B0-----:R-:W2:Y:S04]  /*5cd0*/  LDL.LU R11, [R1+0xc74] ;  /* 0x000c7400010b7983 */ /* 0x001ea80000300800 */
[----:B------:R-:W4:Y:S01]  /*5ce0*/  LDL R3, [R1+0x4c8] ;  /* 0x0004c80001037983 */ /* 0x000f220000100800 */
[----:B---3--:R-:W-:-:S02]  /*5cf0*/  IADD3.X R5, R5, UR15, RZ, P2, !PT ;  /* 0x0000000f05057c10 */ /* 0x008fc400097fe4ff */
[----:B--2---:R-:W-:-:S06]  /*5d00*/  PRMT R11, RZ, 0x7610, R11 ;  /* 0x00007610ff0b7816 */ /* 0x004fcc000000000b */
[----:B------:R-:W2:Y:S01]  /*5d10*/  @P1 LDG.E.U8 R11, desc[UR10][R4.64] ;  /* 0x0000000a040b1981 */ /* 0x000ea2000c1e1100 */
[----:B----4-:R-:W-:-:S03]  /*5d20*/  IADD3 R2, P3, R3, UR14, RZ ;  /* 0x0000000e03027c10 */ /* 0x010fc6000ff7e0ff */
[----:B------:R-:W3:Y:S04]  /*5d30*/  LDL R3, [R1+0x4c4] ;  /* 0x0004c40001037983 */ /* 0x000ee80000100800 */
[----:B--2---:R0:W-:Y:S04]  /*5d40*/  STL [R1+0x378], R11 ;  /* 0x0003780b01007387 */ /* 0x0041e80000100800 */
[----:B0-----:R-:W2:Y:S04]  /*5d50*/  LDL.LU R11, [R1+0xc70] ;  /* 0x000c7000010b7983 */ /* 0x001ea80000300800 */
[----:B------:R-:W4:Y:S01]  /*5d60*/  LDL R5, [R1+0x4e0] ;  /* 0x0004e00001057983 */ /* 0x000f220000100800 */
[----:B------:R-:W-:-:S02]  /*5d70*/  PRMT R6, RZ, 0x7610, R6 ;  /* 0x00007610ff067816 */ /* 0x000fc40000000006 */
[----:B---3--:R-:W-:-:S05]  /*5d80*/  IADD3.X R3, R3, UR15, RZ, P3, !PT ;  /* 0x0000000f03037c10 */ /* 0x008fca0009ffe4ff */
[----:B------:R-:W3:Y:S01]  /*5d90*/  @P1 LDG.E.U8 R6, desc[UR10][R2.64] ;  /* 0x0000000a02061981 */ /* 0x000ee2000c1e1100 */
[----:B------:R-:W-:Y:S02]  /*5da0*/  ISETP.GT.AND P2, PT, R0, 0x3, PT ;  /* 0x000000030000780c */ /* 0x000fe40003f44270 */
[----:B------:R-:W-:Y:S01]  /*5db0*/  PRMT R12, RZ, 0x7610, R12 ;  /* 0x00007610ff0c7816 */ /* 0x000fe2000000000c */
[----:B------:R-:W2:Y:S01]  /*5dc0*/  LDL R3, [R1+0x4d0] ;  /* 0x0004d00001037983 */ /* 0x000ea20000100800 */
[----:B----4-:R-:W-:-:S03]  /*5dd0*/  IADD3 R4, P3, R5, UR14, RZ ;  /* 0x0000000e05047c10 */ /* 0x010fc6000ff7e0ff */
[----:B------:R-:W4:Y:S04]  /*5de0*/  LDL R5, [R1+0x4dc] ;  /* 0x0004dc0001057983 */ /* 0x000f280000100800 */
[----:B---3--:R0:W-:Y:S02]  /*5df0*/  STL [R1+0x374], R6 ;  /* 0x0003740601007387 */ /* 0x0081e40000100800 */
[----:B0-----:R-:W-:Y:S02]  /*5e00*/  IADD3 R6, P1, R7, UR14, RZ ;  /* 0x0000000e07067c10 */ /* 0x001fe4000ff3e0ff */
[----:B------:R-:W3:Y:S01]  /*5e10*/  LDL R7, [R1+0x4d4] ;  /* 0x0004d40001077983 */ /* 0x000ee20000100800 */
[----:B----4-:R-:W-:-:S05]  /*5e20*/  IADD3.X R5, R5, UR15, RZ, P3, !PT ;  /* 0x0000000f05057c10 */ /* 0x010fca0009ffe4ff */
[----:B------:R-:W4:Y:S01]  /*5e30*/  @P2 LDG.E.U8 R12, desc[UR10][R4.64] ;  /* 0x0000000a040c2981 */ /* 0x000f22000c1e1100 */
[----:B--2---:R-:W-:Y:S02]  /*5e40*/  PRMT R11, RZ, 0x7610, R11 ;  /* 0x00007610ff0b7816 */ /* 0x004fe4000000000b */
[----:B------:R-:W-:Y:S02]  /*5e50*/  IADD3 R2, P3, R3, UR14, RZ ;  /* 0x0000000e03027c10 */ /* 0x000fe4000ff7e0ff */
[----:B------:R-:W2:Y:S01]  /*5e60*/  LDL R3, [R1+0x4cc] ;  /* 0x0004cc0001037983 */ /* 0x000ea20000100800 */
[----:B---3--:R-:W-:-:S05]  /*5e70*/  IADD3.X R7, R7, UR15, RZ, P1, !PT ;  /* 0x0000000f07077c10 */ /* 0x008fca0008ffe4ff */
[----:B------:R-:W3:Y:S04]  /*5e80*/  @P2 LDG.E.U8 R11, desc[UR10][R6.64] ;  /* 0x0000000a060b2981 */ /* 0x000ee8000c1e1100 */
[----:B----4-:R0:W-:Y:S04]  /*5e90*/  STL [R1+0x36c], R12 ;  /* 0x00036c0c01007387 */ /* 0x0101e80000100800 */
[----:B0-----:R-:W4:Y:S04]  /*5ea0*/  LDL.LU R12, [R1+0xc6c] ;  /* 0x000c6c00010c7983 */ /* 0x001f280000300800 */
[----:B------:R-:W4:Y:S01]  /*5eb0*/  LDL R5, [R1+0x4e8] ;  /* 0x0004e80001057983 */ /* 0x000f220000100800 */
[----:B------:R-:W-:-:S02]  /*5ec0*/  PRMT R15, RZ, 0x7610, R15 ;  /* 0x00007610ff0f7816 */ /* 0x000fc4000000000f */
[----:B--2---:R-:W-:Y:S01]  /*5ed0*/  IADD3.X R3, R3, UR15, RZ, P3, !PT ;  /* 0x0000000f03037c10 */ /* 0x004fe20009ffe4ff */
[----:B---3--:R0:W-:Y:S04]  /*5ee0*/  STL [R1+0x370], R11 ;  /* 0x0003700b01007387 */ /* 0x0081e80000100800 */
[----:B------:R-:W2:Y:S04]  /*5ef0*/  @P2 LDG.E.U8 R15, desc[UR10][R2.64] ;  /* 0x0000000a020f2981 */ /* 0x000ea8000c1e1100 */
[----:B0-----:R-:W3:Y:S04]  /*5f00*/  LDL.LU R11, [R1+0xc68] ;  /* 0x000c6800010b7983 */ /* 0x001ee80000300800 */
[----:B------:R-:W3:Y:S01]  /*5f10*/  LDL R7, [R1+0x500] ;  /* 0x0005000001077983 */ /* 0x000ee20000100800 */
[----:B----4-:R-:W-:-:S03]  /*5f20*/  IADD3 R4, P4, R5, UR14, RZ ;  /* 0x0000000e05047c10 */ /* 0x010fc6000ff9e0ff */
[----:B------:R-:W4:Y:S04]  /*5f30*/  LDL R5, [R1+0x4e4] ;  /* 0x0004e40001057983 */ /* 0x000f280000100800 */
[----:B--2---:R0:W-:Y:S01]  /*5f40*/  STL [R1+0x368], R15 ;  /* 0x0003680f01007387 */ /* 0x0041e20000100800 */
[----:B---3--:R-:W-:-:S03]  /*5f50*/  PRMT R11, RZ, 0x7610, R11 ;  /* 0x00007610ff0b7816 */ /* 0x008fc6000000000b */
[----:B0-----:R-:W2:Y:S04]  /*5f60*/  LDL.LU R15, [R1+0xc64] ;  /* 0x000c6400010f7983 */ /* 0x001ea80000300800 */
[----:B------:R-:W3:Y:S01]  /*5f70*/  LDL R3, [R1+0x4f8] ;  /* 0x0004f80001037983 */ /* 0x000ee20000100800 */
[----:B----4-:R-:W-:-:S05]  /*5f80*/  IADD3.X R5, R5, UR15, RZ, P4, !PT ;  /* 0x0000000f05057c10 */ /* 0x010fca000a7fe4ff */
[----:B------:R-:W4:Y:S01]  /*5f90*/  @P2 LDG.E.U8 R11, desc[UR10][R4.64] ;  /* 0x0000000a040b2981 */ /* 0x000f22000c1e1100 */
[----:B------:R-:W-:-:S03]  /*5fa0*/  IADD3 R6, P3, R7, UR14, RZ ;  /* 0x0000000e07067c10 */ /* 0x000fc6000ff7e0ff */
[----:B------:R-:W2:Y:S01]  /*5fb0*/  LDL R7, [R1+0x4fc] ;  /* 0x0004fc0001077983 */ /* 0x000ea20000100800 */
[----:B---3--:R-:W-:-:S03]  /*5fc0*/  IADD3 R2, P4, R3, UR14, RZ ;  /* 0x0000000e03027c10 */ /* 0x008fc6000ff9e0ff */
[----:B------:R-:W3:Y:S04]  /*5fd0*/  LDL R3, [R1+0x4f4] ;  /* 0x0004f40001037983 */ /* 0x000ee80000100800 */
[----:B----4-:R0:W-:Y:S04]  /*5fe0*/  STL [R1+0x360], R11 ;  /* 0x0003600b01007387 */ /* 0x0101e80000100800 */
[----:B0-----:R-:W4:Y:S01]  /*5ff0*/  LDL.LU R11, [R1+0xc60] ;  /* 0x000c6000010b7983 */ /* 0x001f220000300800 */
[----:B------:R-:W-:Y:S02]  /*6000*/  ISETP.GT.AND P1, PT, R0, 0x4, PT ;  /* 0x000000040000780c */ /* 0x000fe40003f24270 */
[----:B------:R-:W-:Y:S01]  /*6010*/  PRMT R12, RZ, 0x7610, R12 ;  /* 0x00007610ff0c7816 */ /* 0x000fe2000000000c */
[----:B------:R-:W4:Y:S01]  /*6020*/  LDL R5, [R1+0x4f0] ;  /* 0x0004f00001057983 */ /* 0x000f220000100800 */
[----:B--2---:R-:W-:-:S02]  /*6030*/  IADD3.X R7, R7, UR15, RZ, P3, !PT ;  /* 0x0000000f07077c10 */ /* 0x004fc40009ffe4ff */
[----:B---3--:R-:W-:-:S07]  /*6040*/  IADD3.X R3, R3, UR15, RZ, P4, !PT ;  /* 0x0000000f03037c10 */ /* 0x008fce000a7fe4ff */
[----:B------:R-:W2:Y:S01]  /*6050*/  @P1 LDG.E.U8 R12, desc[UR10][R6.64] ;  /* 0x0000000a060c1981 */ /* 0x000ea2000c1e1100 */
[----:B----4-:R-:W-:-:S06]  /*6060*/  PRMT R11, RZ, 0x7610, R11 ;  /* 0x00007610ff0b7816 */ /* 0x010fcc000000000b */
[----:B------:R-:W3:Y:S01]  /*6070*/  @P1 LDG.E.U8 R11, desc[UR10][R2.64] ;  /* 0x0000000a020b1981 */ /* 0x000ee2000c1e1100 */
[----:B------:R-:W-:-:S03]  /*6080*/  IADD3 R4, P2, R5, UR14, RZ ;  /* 0x0000000e05047c10 */ /* 0x000fc6000ff5e0ff */
[----:B--2---:R0:W-:Y:S04]  /*6090*/  STL [R1+0x364], R12 ;  /* 0x0003640c01007387 */ /* 0x0041e80000100800 */
[----:B0-----:R-:W2:Y:S04]  /*60a0*/  LDL.LU R12, [R1+0xc5c] ;  /* 0x000c5c00010c7983 */ /* 0x001ea80000300800 */
[----:B------:R-:W4:Y:S04]  /*60b0*/  LDL R7, [R1+0x518] ;  /* 0x0005180001077983 */ /* 0x000f280000100800 */
[----:B------:R-:W2:Y:S04]  /*60c0*/  LDL R5, [R1+0x4ec] ;  /* 0x0004ec0001057983 */ /* 0x000ea80000100800 */
[----:B---3--:R0:W-:Y:S04]  /*60d0*/  STL [R1+0x35c], R11 ;  /* 0x00035c0b01007387 */ /* 0x0081e80000100800 */
[----:B0-----:R-:W3:Y:S04]  /*60e0*/  LDL.LU R11, [R1+0xc58] ;  /* 0x000c5800010b7983 */ /* 0x001ee80000300800 */
[----:B------:R-:W4:Y:S01]  /*60f0*/  LDL R3, [R1+0x508] ;  /* 0x0005080001037983 */ /* 0x000f220000100800 */
[----:B--2---:R-:W-:-:S02]  /*6100*/  IADD3.X R5, R5, UR15, RZ, P2, !PT ;  /* 0x0000000f05057c10 */ /* 0x004fc400097fe4ff */
[----:B---3--:R-:W-:-:S06]  /*6110*/  PRMT R11, RZ, 0x7610, R11 ;  /* 0x00007610ff0b7816 */ /* 0x008fcc000000000b */
        /* <DEDUP_REMOVED lines=266> */
[----:B---3--:R-:W-:-:S02]  /*71c0*/  IADD3.X R3, R3, UR15, RZ, P3, !PT ;  /* 0x0000000f03037c10 */ /* 0x008fc40009ffe4ff */
[----:B------:R-:W-:Y:S02]  /*71d0*/  ISETP.GT.AND P2, PT, R0, 0xd, PT ;  /* 0x0000000d0000780c */ /* 0x000fe40003f44270 */
[----:B----4-:R-:W-:Y:S02]  /*71e0*/  IADD3 R4, P3, R5, UR14, RZ ;  /* 0x0000000e05047c10 */ /* 0x010fe4000ff7e0ff */
[----:B------:R-:W3:Y:S01]  /*71f0*/  LDL R5, [R1+0x61c] ;  /* 0x00061c0001057983 */ /* 0x000ee20000100800 */
[----:B------:R-:W-:Y:S02]  /*7200*/  PRMT R6, RZ, 0x7610, R6 ;  /* 0x00007610ff067816 */ /* 0x000fe40000000006 */
[----:B------:R-:W-:-:S04]  /*7210*/  PRMT R12, RZ, 0x7610, R12 ;  /* 0x00007610ff0c7816 */ /* 0x000fc8000000000c */
[----:B------:R-:W4:Y:S04]  /*7220*/  @P1 LDG.E.U8 R6, desc[UR10][R2.64] ;  /* 0x0000000a02061981 */ /* 0x000f28000c1e1100 */
[----:B------:R-:W2:Y:S01]  /*7230*/  LDL R3, [R1+0x610] ;  /* 0x0006100001037983 */ /* 0x000ea20000100800 */
[----:B---3--:R-:W-:-:S05]  /*7240*/  IADD3.X R5, R5, UR15, RZ, P3, !PT ;  /* 0x0000000f05057c10 */ /* 0x008fca0009ffe4ff */
[----:B------:R-:W3:Y:S04]  /*7250*/  @P2 LDG.E.U8 R12, desc[UR10][R4.64] ;  /* 0x0000000a040c2981 */ /* 0x000ee8000c1e1100 */
[----:B----4-:R0:W-:Y:S01]  /*7260*/  STL [R1+0x2d4], R6 ;  /* 0x0002d40601007387 */ /* 0x0101e20000100800 */
[----:B--2---:R-:W-:Y:S02]  /*7270*/  IADD3 R2, P3, R3, UR14, RZ ;  /* 0x0000000e03027c10 */ /* 0x004fe4000ff7e0ff */
[----:B0-----:R-:W-:Y:S01]  /*7280*/  IADD3 R6, P1, R7, UR14, RZ ;  /* 0x0000000e07067c10 */ /* 0x001fe2000ff3e0ff */
[----:B------:R-:W2:Y:S04]  /*7290*/  LDL R3, [R1+0x60c] ;  /* 0x00060c0001037983 */ /* 0x000ea80000100800 */
[----:B------:R-:W4:Y:S04]  /*72a0*/  LDL R7, [R1+0x614] ;  /* 0x0006140001077983 */ /* 0x000f280000100800 */
[----:B---3--:R0:W-:Y:S04]  /*72b0*/  STL [R1+0x2cc], R12 ;  /* 0x0002cc0c01007387 */ /* 0x0081e80000100800 */
[----:B0-----:R-:W3:Y:S01]  /*72c0*/  LDL.LU R12, [R1+0xbe0] ;  /* 0x000be000010c7983 */ /* 0x001ee20000300800 */
[----:B------:R-:W-:-:S03]  /*72d0*/  PRMT R11, RZ, 0x7610, R11 ;  /* 0x00007610ff0b7816 */ /* 0x000fc6000000000b */
[----:B------:R-:W3:Y:S01]  /*72e0*/  LDL R5, [R1+0x628] ;  /* 0x0006280001057983 */ /* 0x000ee20000100800 */
[----:B--2---:R-:W-:Y:S02]  /*72f0*/  IADD3.X R3, R3, UR15, RZ, P3, !PT ;  /* 0x0000000f03037c10 */ /* 0x004fe40009ffe4ff */
[----:B----4-:R-:W-:-:S05]  /*7300*/  IADD3.X R7, R7, UR15, RZ, P1, !PT ;  /* 0x0000000f07077c10 */ /* 0x010fca0008ffe4ff */
[----:B------:R-:W2:Y:S01]  /*7310*/  @P2 LDG.E.U8 R11, desc[UR10][R6.64] ;  /* 0x0000000a060b2981 */ /* 0x000ea2000c1e1100 */
[----:B---3--:R-:W-:-:S06]  /*7320*/  PRMT R12, RZ, 0x7610, R12 ;  /* 0x00007610ff0c7816 */ /* 0x008fcc000000000c */
        /* <DEDUP_REMOVED lines=8> */
[----:B------:R-:W3:Y:S01]  /*73b0*/  LDL R3, [R1+0x638] ;  /* 0x0006380001037983 */ /* 0x000ee20000100800 */
[----:B----4-:R-:W-:-:S03]  /*73c0*/  IADD3 R6, P3, R7, UR14, RZ ;  /* 0x0000000e07067c10 */ /* 0x010fc6000ff7e0ff */
[----:B------:R-:W4:Y:S01]  /*73d0*/  LDL R7, [R1+0x63c] ;  /* 0x00063c0001077983 */ /* 0x000f220000100800 */
[----:B--2---:R-:W-:Y:S02]  /*73e0*/  IADD3.X R5, R5, UR15, RZ, P4, !PT ;  /* 0x0000000f05057c10 */ /* 0x004fe4000a7fe4ff */
[----:B---3--:R-:W-:Y:S02]  /*73f0*/  IADD3 R2, P4, R3, UR14, RZ ;  /* 0x0000000e03027c10 */ /* 0x008fe4000ff9e0ff */
[----:B------:R-:W2:Y:S01]  /*7400*/  LDL R3, [R1+0x634] ;  /* 0x0006340001037983 */ /* 0x000ea20000100800 */
[----:B------:R-:W-:Y:S02]  /*7410*/  ISETP.GT.AND P1, PT, R0, 0xe, PT ;  /* 0x0000000e0000780c */ /* 0x000fe40003f24270 */
[----:B------:R-:W-:Y:S02]  /*7420*/  PRMT R11, RZ, 0x7610, R11 ;  /* 0x00007610ff0b7816 */ /* 0x000fe4000000000b */
[----:B------:R-:W-:-:S02]  /*7430*/  PRMT R15, RZ, 0x7610, R15 ;  /* 0x00007610ff0f7816 */ /* 0x000fc4000000000f */
[----:B----4-:R-:W-:Y:S02]  /*7440*/  IADD3.X R7, R7, UR15, RZ, P3, !PT ;  /* 0x0000000f07077c10 */ /* 0x010fe40009ffe4ff */
[----:B------:R-:W3:Y:S01]  /*7450*/  @P2 LDG.E.U8 R11, desc[UR10][R4.64] ;  /* 0x0000000a040b2981 */ /* 0x000ee2000c1e1100 */
[----:B------:R-:W-:-:S04]  /*7460*/  PRMT R12, RZ, 0x7610, R12 ;  /* 0x00007610ff0c7816 */ /* 0x000fc8000000000c */
[----:B------:R-:W4:Y:S04]  /*7470*/  @P1 LDG.E.U8 R15, desc[UR10][R6.64] ;  /* 0x0000000a060f1981 */ /* 0x000f28000c1e1100 */
[----:B------:R-:W4:Y:S01]  /*7480*/  LDL R5, [R1+0x630] ;  /* 0x0006300001057983 */ /* 0x000f220000100800 */
[----:B--2---:R-:W-:-:S05]  /*7490*/  IADD3.X R3, R3, UR15, RZ, P4, !PT ;  /* 0x0000000f03037c10 */ /* 0x004fca000a7fe4ff */
[----:B------:R-:W2:Y:S04]  /*74a0*/  @P1 LDG.E.U8 R12, desc[UR10][R2.64] ;  /* 0x0000000a020c1981 */ /* 0x000ea8000c1e1100 */
[----:B---3--:R0:W-:Y:S04]  /*74b0*/  STL [R1+0x2c0], R11 ;  /* 0x0002c00b01007387 */ /* 0x0081e80000100800 */
[----:B0-----:R-:W3:Y:S01]  /*74c0*/  LDL R11, [R1+0x658] ;  /* 0x00065800010b7983 */ /* 0x001ee20000100800 */
[----:B----4-:R-:W-:-:S03]  /*74d0*/  IADD3 R4, P2, R5, UR14, RZ ;  /* 0x0000000e05047c10 */ /* 0x010fc6000ff5e0ff */
[----:B------:R0:W-:Y:S04]  /*74e0*/  STL [R1+0x2c4], R15 ;  /* 0x0002c40f01007387 */ /* 0x0001e80000100800 */
[----:B0-----:R-:W4:Y:S04]  /*74f0*/  LDL.LU R15, [R1+0xbd4] ;  /* 0x000bd400010f7983 */ /* 0x001f280000300800 */
[----:B------:R-:W3:Y:S04]  /*7500*/  LDL R7, [R1+0x660] ;  /* 0x0006600001077983 */ /* 0x000ee80000100800 */
[----:B------:R-:W4:Y:S04]  /*7510*/  LDL R5, [R1+0x62c] ;  /* 0x00062c0001057983 */ /* 0x000f280000100800 */
[----:B--2---:R0:W-:Y:S04]  /*7520*/  STL [R1+0x2bc], R12 ;  /* 0x0002bc0c01007387 */ /* 0x0041e80000100800 */
[----:B0-----:R-:W2:Y:S04]  /*7530*/  LDL.LU R12, [R1+0xbd0] ;  /* 0x000bd000010c7983 */ /* 0x001ea80000300800 */
[----:B------:R-:W3:Y:S01]  /*7540*/  LDL R3, [R1+0x648] ;  /* 0x0006480001037983 */ /* 0x000ee20000100800 */
[----:B----4-:R-:W-:-:S02]  /*7550*/  IADD3.X R5, R5, UR15, RZ, P2, !PT ;  /* 0x0000000f05057c10 */ /* 0x010fc400097fe4ff */
[----:B--2---:R-:W-:Y:S02]  /*7560*/  PRMT R12, RZ, 0x7610, R12 ;  /* 0x00007610ff0c7816 */ /* 0x004fe4000000000c */
[----:B---3--:R-:W-:-:S04]  /*7570*/  IADD3 R2, P3, R3, UR14, RZ ;  /* 0x0000000e03027c10 */ /* 0x008fc8000ff7e0ff */
[----:B------:R-:W2:Y:S04]  /*7580*/  @P1 LDG.E.U8 R12, desc[UR10][R4.64] ;  /* 0x0000000a040c1981 */ /* 0x000ea8000c1e1100 */
[----:B------:R-:W3:Y:S01]  /*7590*/  LDL R3, [R1+0x644] ;  /* 0x0006440001037983 */ /* 0x000ee20000100800 */
[----:B------:R-:W-:-:S03]  /*75a0*/  PRMT R6, RZ, 0x7610, R6 ;  /* 0x00007610ff067816 */ /* 0x000fc60000000006 */
[----:B--2---:R0:W-:Y:S01]  /*75b0*/  STL [R1+0x2b8], R12 ;  /* 0x0002b80c01007387 */ /* 0x0041e20000100800 */
[----:B---3--:R-:W-:-:S05]  /*75c0*/  IADD3.X R3, R3, UR15, RZ, P3, !PT ;  /* 0x0000000f03037c10 */ /* 0x008fca0009ffe4ff */
[----:B------:R-:W2:Y:S04]  /*75d0*/  @P1 LDG.E.U8 R6, desc[UR10][R2.64] ;  /* 0x0000000a02061981 */ /* 0x000ea8000c1e1100 */
[----:B0-----:R-:W3:Y:S04]  /*75e0*/  LDL.LU R12, [R1+0xbcc] ;  /* 0x000bcc00010c7983 */ /* 0x001ee80000300800 */
[----:B------:R-:W4:Y:S04]  /*75f0*/  LDL R5, [R1+0x65c] ;  /* 0x00065c0001057983 */ /* 0x000f280000100800 */
[----:B------:R-:W2:Y:S01]  /*7600*/  LDL R3, [R1+0x650] ;  /* 0x0006500001037983 */ /* 0x000ea20000100800 */
[----:B------:R-:W-:-:S02]  /*7610*/  ISETP.GT.AND P2, PT, R0, 0xf, PT ;  /* 0x0000000f0000780c */ /* 0x000fc40003f44270 */
[----:B------:R-:W-:Y:S02]  /*7620*/  IADD3 R4, P3, R7, UR14, RZ ;  /* 0x0000000e07047c10 */ /* 0x000fe4000ff7e0ff */
[----:B---3--:R-:W-:Y:S02]  /*7630*/  PRMT R12, RZ, 0x7610, R12 ;  /* 0x00007610ff0c7816 */ /* 0x008fe4000000000c */
[----:B----4-:R-:W-:Y:S01]  /*7640*/  IADD3.X R5, R5, UR15, RZ, P3, !PT ;  /* 0x0000000f05057c10 */ /* 0x010fe20009ffe4ff */
[----:B--2---:R0:W-:Y:S01]  /*7650*/  STL [R1+0x2b4], R6 ;  /* 0x0002b40601007387 */ /* 0x0041e20000100800 */
[----:B------:R-:W-:-:S05]  /*7660*/  IADD3 R2, P3, R3, UR14, RZ ;  /* 0x0000000e03027c10 */ /* 0x000fca000ff7e0ff */
[----:B------:R-:W2:Y:S04]  /*7670*/  @P2 LDG.E.U8 R12, desc[UR10][R4.64] ;  /* 0x0000000a040c2981 */ /* 0x000ea8000c1e1100 */
[----:B------:R-:W3:Y:S04]  /*7680*/  LDL R7, [R1+0x654] ;  /* 0x0006540001077983 */ /* 0x000ee80000100800 */
[----:B------:R-:W4:Y:S01]  /*7690*/  LDL R3, [R1+0x64c] ;  /* 0x00064c0001037983 */ /* 0x000f220000100800 */
[----:B0-----:R-:W-:Y:S02]  /*76a0*/  IADD3 R6, P1, R11, UR14, RZ ;  /* 0x0000000e0b067c10 */ /* 0x001fe4000ff3e0ff */
[----:B------:R-:W-:Y:S01]  /*76b0*/  PRMT R18, RZ, 0x7610, R18 ;  /* 0x00007610ff127816 */ /* 0x000fe20000000012 */
[----:B------:R-:W4:Y:S01]  /*76c0*/  LDL R11, [R1+0x664] ;  /* 0x00066400010b7983 */ /* 0x000f220000100800 */
[----:B------:R-:W-:-:S03]  /*76d0*/  PRMT R13, RZ, 0x7610, R13 ;  /* 0x00007610ff0d7816 */ /* 0x000fc6000000000d */
[----:B--2---:R0:W-:Y:S01]  /*76e0*/  STL [R1+0x2ac], R12 ;  /* 0x0002ac0c01007387 */ /* 0x0041e20000100800 */
[----:B---3--:R-:W-:Y:S02]  /*76f0*/  IADD3.X R7, R7, UR15, RZ, P1, !PT ;  /* 0x0000000f07077c10 */ /* 0x008fe40008ffe4ff */
[----:B----4-:R-:W-:-:S03]  /*7700*/  IADD3.X R3, R3, UR15, RZ, P3, !PT ;  /* 0x0000000f03037c10 */ /* 0x010fc60009ffe4ff */
[----:B------:R-:W2:Y:S04]  /*7710*/  @P2 LDG.E.U8 R18, desc[UR10][R6.64] ;  /* 0x0000000a06122981 */ /* 0x000ea8000c1e1100 */
[----:B0-----:R-:W3:Y:S04]  /*7720*/  LDL.LU R12, [R1+0xbc8] ;  /* 0x000bc800010c7983 */ /* 0x001ee80000300800 */
[----:B------:R-:W4:Y:S04]  /*7730*/  LDL R5, [R1+0x668] ;  /* 0x0006680001057983 */ /* 0x000f280000100800 */
[----:B------:R-:W4:Y:S04]  /*7740*/  @P2 LDG.E.U8 R13, desc[UR10][R2.64] ;  /* 0x0000000a020d2981 */ /* 0x000f28000c1e1100 */
[----:B------:R-:W4:Y:S04]  /*7750*/  LDL R7, [R1+0x680] ;  /* 0x0006800001077983 */ /* 0x000f280000100800 */
[----:B--2---:R-:W-:Y:S01]  /*7760*/  STL [R1+0xb04], R18 ;  /* 0x000b041201007387 */ /* 0x004fe20000100800 */
[----:B---3--:R-:W-:-:S02]  /*7770*/  PRMT R12, RZ, 0x7610, R12 ;  /* 0x00007610ff0c7816 */ /* 0x008fc4000000000c */
[----:B----4-:R-:W-:-:S04]  /*7780*/  IADD3 R4, P4, R5, UR14, RZ ;  /* 0x0000000e05047c10 */ /* 0x010fc8000ff9e0ff */
[----:B------:R-:W-:Y:S01]  /*7790*/  IADD3.X R5, R11, UR15, RZ, P4, !PT ;  /* 0x0000000f0b057c10 */ /* 0x000fe2000a7fe4ff */
[----:B------:R0:W-:Y:S04]  /*77a0*/  STL [R1+0x2a8], R13 ;  /* 0x0002a80d01007387 */ /* 0x0001e80000100800 */
[----:B------:R-:W2:Y:S04]  /*77b0*/  @P2 LDG.E.U8 R12, desc[UR10][R4.64] ;  /* 0x0000000a040c2981 */ /* 0x000ea8000c1e1100 */
[----:B0-----:R-:W3:Y:S04]  /*77c0*/  LDL.LU R13, [R1+0xbc4] ;  /* 0x000bc400010d7983 */ /* 0x001ee80000300800 */
[----:B------:R-:W4:Y:S01]  /*77d0*/  LDL R3, [R1+0x678] ;  /* 0x0006780001037983 */ /* 0x000f220000100800 */
[----:B------:R-:W-:-:S03]  /*77e0*/  IADD3 R6, P3, R7, UR14, RZ ;  /* 0x0000000e07067c10 */ /* 0x000fc6000ff7e0ff */
[----:B------:R-:W3:Y:S04]  /*77f0*/  LDL R7, [R1+0x67c] ;  /* 0x00067c0001077983 */ /* 0x000ee80000100800 */
[----:B------:R-:W3:Y:S01]  /*7800*/  LDL R11, [R1+0x6a0] ;  /* 0x0006a000010b7983 */ /* 0x000ee20000100800 */
[----:B----4-:R-:W-:-:S03]  /*7810*/  IADD3 R2, P4, R3, UR14, RZ ;  /* 0x0000000e03027c10 */ /* 0x010fc6000ff9e0ff */
[----:B------:R-:W4:Y:S04]  /*7820*/  LDL R3, [R1+0x674] ;  /* 0x0006740001037983 */ /* 0x000f280000100800 */
[----:B--2---:R0:W-:Y:S04]  /*7830*/  STL [R1+0x2a4], R12 ;  /* 0x0002a40c01007387 */ /* 0x0041e80000100800 */
[----:B0-----:R-:W2:Y:S01]  /*7840*/  LDL.LU R12, [R1+0xbc0] ;  /* 0x000bc000010c7983 */ /* 0x001ea20000300800 */
[----:B------:R-:W-:Y:S02]  /*7850*/  ISETP.GT.AND P1, PT, R0, 0x10, PT ;  /* 0x000000100000780c */ /* 0x000fe40003f24270 */
[----:B------:R-:W-:Y:S01]  /*7860*/  PRMT R15, RZ, 0x7610, R15 ;  /* 0x00007610ff0f7816 */ /* 0x000fe2000000000f */
[----:B------:R-:W2:Y:S01]  /*7870*/  LDL R5, [R1+0x670] ;  /* 0x0006700001057983 */ /* 0x000ea20000100800 */
[----:B---3--:R-:W-:-:S09]  /*7880*/  IADD3.X R7, R7, UR15, RZ, P3, !PT ;  /* 0x0000000f07077c10 */ /* 0x008fd20009ffe4ff */
[----:B------:R-:W3:Y:S01]  /*7890*/  @P1 LDG.E.U8 R15, desc[UR10][R6.64] ;  /* 0x0000000a060f1981 */ /* 0x000ee2000c1e1100 */
[----:B----4-:R-:W-:Y:S02]  /*78a0*/  IADD3.X R3, R3, UR15, RZ, P4, !PT ;  /* 0x0000000f03037c10 */ /* 0x010fe4000a7fe4ff */
[----:B--2---:R-:W-:-:S06]  /*78b0*/  PRMT R12, RZ, 0x7610, R12 ;  /* 0x00007610ff0c7816 */ /* 0x004fcc000000000c */
        /* <DEDUP_REMOVED lines=10> */
[----:B--2---:R-:W-:Y:S02]  /*7960*/  PRMT R12, RZ, 0x7610, R12 ;  /* 0x00007610ff0c7816 */ /* 0x004fe4000000000c */
[----:B----4-:R-:W-:Y:S02]  /*7970*/  IADD3 R2, P3, R3, UR14, RZ ;  /* 0x0000000e03027c10 */ /* 0x010fe4000ff7e0ff */
[----:B------:R-:W2:Y:S04]  /*7980*/  LDL R3, [R1+0x684] ;  /* 0x0006840001037983 */ /* 0x000ea80000100800 */
[----:B------:R-:W3:Y:S01]  /*7990*/  @P1 LDG.E.U8 R12, desc[UR10][R4.64] ;  /* 0x0000000a040c1981 */ /* 0x000ee2000c1e1100 */
[----:B------:R-:W-:Y:S02]  /*79a0*/  PRMT R6, RZ, 0x7610, R6 ;  /* 0x00007610ff067816 */ /* 0x000fe40000000006 */
[----:B--2---:R-:W-:Y:S01]  /*79b0*/  IADD3.X R3, R3, UR15, RZ, P3, !PT ;  /* 0x0000000f03037c10 */ /* 0x004fe20009ffe4ff */
[----:B---3--:R0:W-:Y:S04]  /*79c0*/  STL [R1+0x298], R12 ;  /* 0x0002980c01007387 */ /* 0x0081e80000100800 */
[----:B------:R-:W2:Y:S04]  /*79d0*/  @P1 LDG.E.U8 R6, desc[UR10][R2.64] ;  /* 0x0000000a02061981 */ /* 0x000ea8000c1e1100 */
[----:B0-----:R-:W3:Y:S04]  /*79e0*/  LDL.LU R12, [R1+0xbb4] ;  /* 0x000bb400010c7983 */ /* 0x001ee80000300800 */
[----:B------:R-:W4:Y:S01]  /*79f0*/  LDL R5, [R1+0x69c] ;  /* 0x00069c0001057983 */ /* 0x000f220000100800 */
[----:B------:R-:W-:-:S02]  /*7a00*/  ISETP.GT.AND P2, PT, R0, 0x11, PT ;  /* 0x000000110000780c */ /* 0x000fc40003f44270 */
[----:B------:R-:W-:Y:S01]  /*7a10*/  IADD3 R4, P3, R11, UR14, RZ ;  /* 0x0000000e0b047c10 */ /* 0x000fe2000ff7e0ff */
[----:B------:R-:W3:Y:S01]  /*7a20*/  LDL R3, [R1+0x690] ;  /* 0x0006900001037983 */ /* 0x000ee20000100800 */
[----:B------:R-:W-:-:S03]  /*7a30*/  PRMT R15, RZ, 0x7610, R15 ;  /* 0x00007610ff0f7816 */ /* 0x000fc6000000000f */
[----:B------:R-:W3:Y:S04]  /*7a40*/  LDL R11, [R1+0x6c0] ;  /* 0x0006c000010b7983 */ /* 0x000ee80000100800 */
[----:B--2---:R0:W-:Y:S01]  /*7a50*/  STL [R1+0x294], R6 ;  /* 0x0002940601007387 */ /* 0x0041e20000100800 */
[----:B----4-:R-:W-:Y:S02]  /*7a60*/  IADD3.X R5, R5, UR15, RZ, P3, !PT ;  /* 0x0000000f05057c10 */ /* 0x010fe40009ffe4ff */
[----:B0-----:R-:W-:Y:S02]  /*7a70*/  IADD3 R6, P1, R7, UR14, RZ ;  /* 0x0000000e07067c10 */ /* 0x001fe4000ff3e0ff */
[----:B------:R-:W2:Y:S04]  /*7a80*/  LDL R7, [R1+0x694] ;  /* 0x0006940001077983 */ /* 0x000ea80000100800 */
[----:B------:R-:W4:Y:S01]  /*7a90*/  @P2 LDG.E.U8 R15, desc[UR10][R4.64] ;  /* 0x0000000a040f2981 */ /* 0x000f22000c1e1100 */
[----:B---3--:R-:W-:-:S02]  /*7aa0*/  PRMT R12, RZ, 0x7610, R12 ;  /* 0x00007610ff0c7816 */ /* 0x008fc4000000000c */
[----:B------:R-:W-:Y:S02]  /*7ab0*/  IADD3 R2, P3, R3, UR14, RZ ;  /* 0x0000000e03027c10 */ /* 0x000fe4000ff7e0ff */
[----:B------:R-:W3:Y:S01]  /*7ac0*/  LDL R3, [R1+0x68c] ;  /* 0x00068c0001037983 */ /* 0x000ee20000100800 */
[----:B--2---:R-:W-:-:S03]  /*7ad0*/  IADD3.X R7, R7, UR15, RZ, P1, !PT ;  /* 0x0000000f07077c10 */ /* 0x004fc60008ffe4ff */
[----:B----4-:R0:W-:Y:S04]  /*7ae0*/  STL [R1+0x28c], R15 ;  /* 0x00028c0f01007387 */ /* 0x0101e80000100800 */
[----:B------:R-:W2:Y:S04]  /*7af0*/  @P2 LDG.E.U8 R12, desc[UR10][R6.64] ;  /* 0x0000000a060c2981 */ /* 0x000ea8000c1e1100 */
[----:B0-----:R-:W4:Y:S04]  /*7b00*/  LDL.LU R15, [R1+0xbb0] ;  /* 0x000bb000010f7983 */ /* 0x001f280000300800 */
[----:B------:R-:W4:Y:S01]  /*7b10*/  LDL R5, [R1+0x6a8] ;  /* 0x0006a80001057983 */ /* 0x000f220000100800 */
[----:B---3--:R-:W-:-:S03]  /*7b20*/  IADD3.X R3, R3, UR15, RZ, P3, !PT ;  /* 0x0000000f03037c10 */ /* 0x008fc60009ffe4ff */
[----:B--2---:R0:W-:Y:S01]  /*7b30*/  STL [R1+0x290], R12 ;  /* 0x0002900c01007387 */ /* 0x0041e20000100800 */
[----:B----4-:R-:W-:-:S03]  /*7b40*/  PRMT R15, RZ, 0x7610, R15 ;  /* 0x00007610ff0f7816 */ /* 0x010fc6000000000f */
[----:B0-----:R-:W2:Y:S01]  /*7b50*/  LDL.LU R12, [R1+0xbac] ;  /* 0x000bac00010c7983 */ /* 0x001ea20000300800 */
[----:B------:R-:W-:-:S03]  /*7b60*/  IADD3 R4, P4, R5, UR14, RZ ;  /* 0x0000000e05047c10 */ /* 0x000fc6000ff9e0ff */
[----:B------:R-:W3:Y:S04]  /*7b70*/  LDL R5, [R1+0x6a4] ;  /* 0x0006a40001057983 */ /* 0x000ee80000100800 */
[----:B------:R-:W4:Y:S01]  /*7b80*/  @P2 LDG.E.U8 R15, desc[UR10][R2.64] ;  /* 0x0000000a020f2981 */ /* 0x000f22000c1e1100 */
[----:B--2---:R-:W-:Y:S02]  /*7b90*/  PRMT R12, RZ, 0x7610, R12 ;  /* 0x00007610ff0c7816 */ /* 0x004fe4000000000c */
[----:B---3--:R-:W-:Y:S01]  /*7ba0*/  IADD3.X R5, R5, UR15, RZ, P4, !PT ;  /* 0x0000000f05057c10 */ /* 0x008fe2000a7fe4ff */
[----:B----4-:R0:W-:Y:S04]  /*7bb0*/  STL [R1+0x288], R15 ;  /* 0x0002880f01007387 */ /* 0x0101e80000100800 */
[----:B------:R-:W2:Y:S04]  /*7bc0*/  @P2 LDG.E.U8 R12, desc[UR10][R4.64] ;  /* 0x0000000a040c2981 */ /* 0x000ea8000c1e1100 */
[----:B0-----:R-:W3:Y:S04]  /*7bd0*/  LDL.LU R15, [R1+0xba8] ;  /* 0x000ba800010f7983 */ /* 0x001ee80000300800 */
[----:B------:R-:W4:Y:S04]  /*7be0*/  LDL R3, [R1+0x6b8] ;  /* 0x0006b80001037983 */ /* 0x000f280000100800 */
[----:B------:R-:W3:Y:S01]  /*7bf0*/  LDL R7, [R1+0x6bc] ;  /* 0x0006bc0001077983 */ /* 0x000ee20000100800 */
[----:B------:R-:W-:-:S02]  /*7c00*/  ISETP.GT.AND P1, PT, R0, 0x12, PT ;  /* 0x000000120000780c */ /* 0x000fc40003f24270 */
[----:B------:R-:W-:Y:S02]  /*7c10*/  IADD3 R6, P3, R11, UR14, RZ ;  /* 0x0000000e0b067c10 */ /* 0x000fe4000ff7e0ff */
[----:B------:R-:W3:Y:S01]  /*7c20*/  LDL R11, [R1+0x6c4] ;  /* 0x0006c400010b7983 */ /* 0x000ee20000100800 */
[----:B------:R-:W-:Y:S02]  /*7c30*/  PRMT R13, RZ, 0x7610, R13 ;  /* 0x00007610ff0d7816 */ /* 0x000fe4000000000d */
[----:B----4-:R-:W-:Y:S02]  /*7c40*/  IADD3 R2, P4, R3, UR14, RZ ;  /* 0x0000000e03027c10 */ /* 0x010fe4000ff9e0ff */
[----:B------:R-:W4:Y:S04]  /*7c50*/  LDL R3, [R1+0x6b4] ;  /* 0x0006b40001037983 */ /* 0x000f280000100800 */
[----:B--2---:R0:W-:Y:S01]  /*7c60*/  STL [R1+0x284], R12 ;  /* 0x0002840c01007387 */ /* 0x0041e20000100800 */
[----:B---3--:R-:W-:-:S05]  /*7c70*/  IADD3.X R7, R7, UR15, RZ, P3, !PT ;  /* 0x0000000f07077c10 */ /* 0x008fca0009ffe4ff */
[----:B------:R-:W2:Y:S04]  /*7c80*/  @P1 LDG.E.U8 R13, desc[UR10][R6.64] ;  /* 0x0000000a060d1981 */ /* 0x000ea8000c1e1100 */
[----:B0-----:R-:W3:Y:S04]  /*7c90*/  LDL.LU R12, [R1+0xba4] ;  /* 0x000ba400010c7983 */ /* 0x001ee80000300800 */
[----:B------:R-:W2:Y:S01]  /*7ca0*/  LDL R5, [R1+0x6b0] ;  /* 0x0006b00001057983 */ /* 0x000ea20000100800 */
[----:B----4-:R-:W-:Y:S02]  /*7cb0*/  IADD3.X R3, R3, UR15, RZ, P4, !PT ;  /* 0x0000000f03037c10 */ /* 0x010fe4000a7fe4ff */
[----:B---3--:R-:W-:Y:S01]  /*7cc0*/  PRMT R12, RZ, 0x7610, R12 ;  /* 0x00007610ff0c7816 */ /* 0x008fe2000000000c */
[----:B--2---:R0:W-:Y:S01]  /*7cd0*/  STL [R1+0x280], R13 ;  /* 0x0002800d01007387 */ /* 0x0041e20000100800 */
[----:B------:R-:W-:-:S04]  /*7ce0*/  IADD3 R4, P2, R5, UR14, RZ ;  /* 0x0000000e05047c10 */ /* 0x000fc8000ff5e0ff */
[----:B------:R-:W2:Y:S04]  /*7cf0*/  @P1 LDG.E.U8 R12, desc[UR10][R2.64] ;  /* 0x0000000a020c1981 */ /* 0x000ea8000c1e1100 */
[----:B0-----:R-:W3:Y:S04]  /*7d00*/  LDL.LU R13, [R1+0xba0] ;  /* 0x000ba000010d7983 */ /* 0x001ee80000300800 */
[----:B------:R-:W4:Y:S01]  /*7d10*/  LDL R5, [R1+0x6ac] ;  /* 0x0006ac0001057983 */ /* 0x000f220000100800 */
[----:B------:R-:W-:-:S03]  /*7d20*/  PRMT R15, RZ, 0x7610, R15 ;  /* 0x00007610ff0f7816 */ /* 0x000fc6000000000f */
[----:B------:R-:W3:Y:S04]  /*7d30*/  LDL R7, [R1+0x6d8] ;  /* 0x0006d80001077983 */ /* 0x000ee80000100800 */
[----:B--2---:R0:W-:Y:S04]  /*7d40*/  STL [R1+0x27c], R12 ;  /* 0x00027c0c01007387 */ /* 0x0041e80000100800 */
[----:B0-----:R-:W2:Y:S01]  /*7d50*/  LDL.LU R12, [R1+0xb9c] ;  /* 0x000b9c00010c7983 */ /* 0x001ea20000300800 */
[----:B----4-:R-:W-:-:S03]  /*7d60*/  IADD3.X R5, R5, UR15, RZ, P2, !PT ;  /* 0x0000000f05057c10 */ /* 0x010fc600097fe4ff */
[----:B------:R-:W4:Y:S04]  /*7d70*/  LDL R3, [R1+0x6c8] ;  /* 0x0006c80001037983 */ /* 0x000f280000100800 */
[----:B------:R-:W3:Y:S01]  /*7d80*/  @P1 LDG.E.U8 R15, desc[UR10][R4.64] ;  /* 0x0000000a040f1981 */ /* 0x000ee2000c1e1100 */
[----:B------:R-:W-:Y:S02]  /*7d90*/  PRMT R6, RZ, 0x7610, R6 ;  /* 0x00007610ff067816 */ /* 0x000fe40000000006 */
[----:B----4-:R-:W-:-:S04]  /*7da0*/  IADD3 R2, P3, R3, UR14, RZ ;  /* 0x0000000e03027c10 */ /* 0x010fc8000ff7e0ff */
[----:B------:R-:W-:Y:S02]  /*7db0*/  IADD3.X R3, R11, UR15, RZ, P3, !PT ;  /* 0x0000000f0b037c10 */ /* 0x000fe40009ffe4ff */
[----:B------:R-:W4:Y:S04]  /*7dc0*/  LDL R11, [R1+0x6e8] ;  /* 0x0006e800010b7983 */ /* 0x000f280000100800 */
[----:B---3--:R0:W-:Y:S04]  /*7dd0*/  STL [R1+0x278], R15 ;  /* 0x0002780f01007387 */ /* 0x0081e80000100800 */
[----:B------:R-:W3:Y:S04]  /*7de0*/  @P1 LDG.E.U8 R6, desc[UR10][R2.64] ;  /* 0x0000000a02061981 */ /* 0x000ee8000c1e1100 */
[----:B0-----:R-:W2:Y:S04]  /*7df0*/  LDL.LU R15, [R1+0xb98] ;  /* 0x000b9800010f7983 */ /* 0x001ea80000300800 */
[----:B------:R-:W4:Y:S04]  /*7e00*/  LDL R5, [R1+0x6e0] ;  /* 0x0006e00001057983 */ /* 0x000f280000100800 */
[----:B------:R-:W2:Y:S01]  /*7e10*/  LDL R3, [R1+0x6d0] ;  /* 0x0006d00001037983 */ /* 0x000ea20000100800 */
[----:B------:R-:W-:-:S02]  /*7e20*/  ISETP.GT.AND P2, PT, R0, 0x13, PT ;  /* 0x000000130000780c */ /* 0x000fc40003f44270 */
[----:B----4-:R-:W-:Y:S02]  /*7e30*/  IADD3 R4, P3, R5, UR14, RZ ;  /* 0x0000000e05047c10 */ /* 0x010fe4000ff7e0ff */
[----:B------:R-:W4:Y:S04]  /*7e40*/  LDL R5, [R1+0x6dc] ;  /* 0x0006dc0001057983 */ /* 0x000f280000100800 */
[----:B---3--:R0:W-:Y:S02]  /*7e50*/  STL [R1+0x274], R6 ;  /* 0x0002740601007387 */ /* 0x0081e40000100800 */
[----:B0-----:R-:W-:Y:S02]  /*7e60*/  IADD3 R6, P1, R7, UR14, RZ ;  /* 0x0000000e07067c10 */ /* 0x001fe4000ff3e0ff */
[----:B------:R-:W3:Y:S01]  /*7e70*/  LDL R7, [R1+0x6d4] ;  /* 0x0006d40001077983 */ /* 0x000ee20000100800 */
[----:B------:R-:W-:-:S02]  /*7e80*/  PRMT R13, RZ, 0x7610, R13 ;  /* 0x00007610ff0d7816 */ /* 0x000fc4000000000d */
[----:B------:R-:W-:Y:S02]  /*7e90*/  PRMT R8, RZ, 0x7610, R8 ;  /* 0x00007610ff087816 */ /* 0x000fe40000000008 */
[----:B----4-:R-:W-:Y:S02]  /*7ea0*/  IADD3.X R5, R5, UR15, RZ, P3, !PT ;  /* 0x0000000f05057c10 */ /* 0x010fe40009ffe4ff */
[----:B--2---:R-:W-:Y:S02]  /*7eb0*/  IADD3 R2, P3, R3, UR14, RZ ;  /* 0x0000000e03027c10 */ /* 0x004fe4000ff7e0ff */
[----:B------:R-:W2:Y:S04]  /*7ec0*/  LDL R3, [R1+0x6cc] ;  /* 0x0006cc0001037983 */ /* 0x000ea80000100800 */
[----:B------:R0:W4:Y:S01]  /*7ed0*/  @P2 LDG.E.U8 R13, desc[UR10][R4.64] ;  /* 0x0000000a040d2981 */ /* 0x000122000c1e1100 */
[----:B---3--:R-:W-:-:S05]  /*7ee0*/  IADD3.X R7, R7, UR15, RZ, P1, !PT ;  /* 0x0000000f07077c10 */ /* 0x008fca0008ffe4ff */
[----:B------:R1:W3:Y:S01]  /*7ef0*/  @P2 LDG.E.U8 R8, desc[UR10][R6.64] ;  /* 0x0000000a06082981 */ /* 0x0002e2000c1e1100 */
[----:B0-----:R-:W-:-:S05]  /*7f00*/  PRMT R5, RZ, 0x7610, R5 ;  /* 0x00007610ff057816 */ /* 0x001fca0000000005 */
[----:B-1----:R-:W-:Y:S01]  /*7f10*/  IMAD.MOV.U32 R6, RZ, RZ, R5 ;  /* 0x000000ffff067224 */ /* 0x002fe200078e0005 */
[----:B--2---:R-:W-:Y:S01]  /*7f20*/  IADD3.X R3, R3, UR15, RZ, P3, !PT ;  /* 0x0000000f03037c10 */ /* 0x004fe20009ffe4ff */
[----:B----4-:R0:W-:Y:S04]  /*7f30*/  STL [R1+0x26c], R13 ;  /* 0x00026c0d01007387 */ /* 0x0101e80000100800 */
[----:B------:R-:W2:Y:S04]  /*7f40*/  @P2 LDG.E.U8 R6, desc[UR10][R2.64] ;  /* 0x0000000a02062981 */ /* 0x000ea8000c1e1100 */
[----:B0-----:R-:W4:Y:S04]  /*7f50*/  LDL.LU R13, [R1+0xb94] ;  /* 0x000b9400010d7983 */ /* 0x001f280000300800 */
[----:B---3--:R0:W-:Y:S04]  /*7f60*/  STL [R1+0x270], R8 ;  /* 0x0002700801007387 */ /* 0x0081e80000100800 */
[----:B0-----:R-:W3:Y:S04]  /*7f70*/  LDL.LU R8, [R1+0xb90] ;  /* 0x000b900001087983 */ /* 0x001ee80000300800 */
[----:B------:R0:W-:Y:S04]  /*7f80*/  STL.S16 [R1+0x268], R5 ;  /* 0x0002680501007387 */ /* 0x0001e80000100600 */
[----:B------:R-:W4:Y:S01]  /*7f90*/  LDL R7, [R1+0x700] ;  /* 0x0007000001077983 */ /* 0x000f220000100800 */
[----:B------:R-:W-:-:S02]  /*7fa0*/  IADD3 R4, P4, R11, UR14, RZ ;  /* 0x0000000e0b047c10 */ /* 0x000fc4000ff9e0ff */
[----:B------:R-:W-:Y:S01]  /*7fb0*/  PRMT R9, RZ, 0x7610, R9 ;  /* 0x00007610ff097816 */ /* 0x000fe20000000009 */
[----:B------:R-:W3:Y:S04]  /*7fc0*/  LDL R11, [R1+0x6ec] ;  /* 0x0006ec00010b7983 */ /* 0x000ee80000100800 */
[----:B0-----:R-:W3:Y:S04]  /*7fd0*/  LDL R5, [R1+0x6e4] ;  /* 0x0006e40001057983 */ /* 0x001ee80000100800 */
[----:B------:R-:W3:Y:S04]  /*7fe0*/  LDL R3, [R1+0x6f8] ;  /* 0x0006f80001037983 */ /* 0x000ee80000100800 */
[----:B--2---:R4:W-:Y:S02]  /*7ff0*/  @P2 STL [R1+0x268], R6 ;  /* 0x0002680601002387 */ /* 0x0049e40000100800 */
[----:B----4-:R-:W-:-:S02]  /*8000*/  IADD3 R6, P3, R7, UR14, RZ ;  /* 0x0000000e07067c10 */ /* 0x010fc4000ff7e0ff */
[----:B------:R-:W2:Y:S01]  /*8010*/  LDL R7, [R1+0x6fc] ;  /* 0x0006fc0001077983 */ /* 0x000ea20000100800 */
[----:B---3--:R-:W-:-:S05]  /*8020*/  IADD3.X R5, R5, UR15, RZ, P4, !PT ;  /* 0x0000000f05057c10 */ /* 0x008fca000a7fe4ff */
[----:B------:R-:W3:Y:S01]  /*8030*/  @P2 LDG.E.U8 R9, desc[UR10][R4.64] ;  /* 0x0000000a04092981 */ /* 0x000ee2000c1e1100 */
[----:B------:R-:W-:Y:S02]  /*8040*/  ISETP.GT.AND P1, PT, R0, 0x14, PT ;  /* 0x000000140000780c */ /* 0x000fe40003f24270 */
[----:B------:R-:W-:Y:S02]  /*8050*/  PRMT R29, RZ, 0x7610, R29 ;  /* 0x00007610ff1d7816 */ /* 0x000fe4000000001d */
[----:B------:R-:W-:Y:S02]  /*8060*/  IADD3 R2, P4, R3, UR14, RZ ;  /* 0x0000000e03027c10 */ /* 0x000fe4000ff9e0ff */
[----:B------:R-:W4:Y:S01]  /*8070*/  LDL R3, [R1+0x6f4] ;  /* 0x0006f40001037983 */ /* 0x000f220000100800 */
[----:B--2---:R-:W-:-:S06]  /*8080*/  IADD3.X R7, R7, UR15, RZ, P3, !PT ;  /* 0x0000000f07077c10 */ /* 0x004fcc0009ffe4ff */
[----:B------:R-:W2:Y:S04]  /*8090*/  @P1 LDG.E.U8 R29, desc[UR10][R6.64] ;  /* 0x0000000a061d1981 */ /* 0x000ea8000c1e1100 */
[----:B---3--:R0:W-:Y:S04]  /*80a0*/  STL [R1+0x264], R9 ;  /* 0x0002640901007387 */ /* 0x0081e80000100800 */
[----:B0-----:R-:W3:Y:S04]  /*80b0*/  LDL.LU R9, [R1+0xb8c] ;  /* 0x000b8c0001097983 */ /* 0x001ee80000300800 */
[----:B------:R-:W3:Y:S01]  /*80c0*/  LDL R5, [R1+0x6f0] ;  /* 0x0006f00001057983 */ /* 0x000ee20000100800 */
[----:B------:R-:W-:-:S02]  /*80d0*/  PRMT R28, RZ, 0x7610, R28 ;  /* 0x00007610ff1c7816 */ /* 0x000fc4000000001c */
[----:B----4-:R-:W-:-:S05]  /*80e0*/  IADD3.X R3, R3, UR15, RZ, P4, !PT ;  /* 0x0000000f03037c10 */ /* 0x010fca000a7fe4ff */
[----:B------:R-:W4:Y:S04]  /*80f0*/  @P1 LDG.E.U8 R28, desc[UR10][R2.64] ;  /* 0x0000000a021c1981 */ /* 0x000f28000c1e1100 */
[----:B--2---:R0:W-:Y:S04]  /*8100*/  STL [R1+0x260], R29 ;  /* 0x0002601d01007387 */ /* 0x0041e80000100800 */
[----:B0-----:R-:W2:Y:S01]  /*8110*/  LDL.LU R29, [R1+0xb88] ;  /* 0x000b8800011d7983 */ /* 0x001ea20000300800 */
[----:B------:R-:W-:-:S03]  /*8120*/  PRMT R27, RZ, 0x7610, R27 ;  /* 0x00007610ff1b7816 */ /* 0x000fc6000000001b */
[----:B------:R-:W2:Y:S01]  /*8130*/  LDL R7, [R1+0x718] ;  /* 0x0007180001077983 */ /* 0x000ea20000100800 */
[----:B---3--:R-:W-:-:S03]  /*8140*/  IADD3 R4, P2, R5, UR14, RZ ;  /* 0x0000000e05047c10 */ /* 0x008fc6000ff5e0ff */
[----:B------:R-:W3:Y:S04]  /*8150*/  LDL R5, [R1+0x708] ;  /* 0x0007080001057983 */ /* 0x000ee80000100800 */
[----:B----4-:R0:W-:Y:S04]  /*8160*/  STL [R1+0x25c], R28 ;  /* 0x00025c1c01007387 */ /* 0x0101e80000100800 */
[----:B0-----:R-:W4:Y:S04]  /*8170*/  LDL.LU R28, [R1+0xb84] ;  /* 0x000b8400011c7983 */ /* 0x001f280000300800 */
[----:B------:R-:W2:Y:S01]  /*8180*/  LDL R3, [R1+0x704] ;  /* 0x0007040001037983 */ /* 0x000ea20000100800 */
[----:B---3--:R-:W-:-:S02]  /*8190*/  IADD3 R2, P3, R5, UR14, RZ ;  /* 0x0000000e05027c10 */ /* 0x008fc4000ff7e0ff */
[----:B------:R-:W-:Y:S02]  /*81a0*/  IADD3.X R5, R11, UR15, RZ, P2, !PT ;  /* 0x0000000f0b057c10 */ /* 0x000fe400097fe4ff */
[----:B------:R-:W3:Y:S04]  /*81b0*/  LDL R11, [R1+0x70c] ;  /* 0x00070c00010b7983 */ /* 0x000ee80000100800 */
[----:B------:R-:W4:Y:S01]  /*81c0*/  @P1 LDG.E.U8 R27, desc[UR10][R4.64] ;  /* 0x0000000a041b1981 */ /* 0x000f22000c1e1100 */
[----:B------:R-:W-:Y:S02]  /*81d0*/  PRMT R6, RZ, 0x7610, R6 ;  /* 0x00007610ff067816 */ /* 0x000fe40000000006 */
[----:B--2---:R-:W-:-:S05]  /*81e0*/  IADD3.X R3, R3, UR15, RZ, P3, !PT ;  /* 0x0000000f03037c10 */ /* 0x004fca0009ffe4ff */
[----:B------:R-:W2:Y:S04]  /*81f0*/  @P1 LDG.E.U8 R6, desc[UR10][R2.64] ;  /* 0x0000000a02061981 */ /* 0x000ea8000c1e1100 */
[----:B----4-:R0:W-:Y:S04]  /*8200*/  STL [R1+0x258], R27 ;  /* 0x0002581b01007387 */ /* 0x0101e80000100800 */
[----:B0-----:R-:W4:Y:S04]  /*8210*/  LDL.LU R27, [R1+0xb80] ;  /* 0x000b8000011b7983 */ /* 0x001f280000300800 */
[----:B------:R-:W3:Y:S04]  /*8220*/  LDL R5, [R1+0x720] ;  /* 0x0007200001057983 */ /* 0x000ee80000100800 */
[----:B------:R-:W4:Y:S01]  /*8230*/  LDL R3, [R1+0x710] ;  /* 0x0007100001037983 */ /* 0x000f220000100800 */
[----:B---3--:R-:W-:-:S03]  /*8240*/  IADD3 R4, P3, R5, UR14, RZ ;  /* 0x0000000e05047c10 */ /* 0x008fc6000ff7e0ff */
[----:B------:R-:W3:Y:S04]  /*8250*/  LDL R5, [R1+0x71c] ;  /* 0x00071c0001057983 */ /* 0x000ee80000100800 */
[----:B--2---:R0:W-:Y:S02]  /*8260*/  STL [R1+0x254], R6 ;  /* 0x0002540601007387 */ /* 0x0041e40000100800 */
[----:B0-----:R-:W-:Y:S02]  /*8270*/  IADD3 R6, P1, R7, UR14, RZ ;  /* 0x0000000e07067c10 */ /* 0x001fe4000ff3e0ff */
[----:B------:R-:W2:Y:S01]  /*8280*/  LDL R7, [R1+0x714] ;  /* 0x0007140001077983 */ /* 0x000ea20000100800 */
[----:B------:R-:W-:Y:S02]  /*8290*/  ISETP.GT.AND P2, PT, R0, 0x15, PT ;  /* 0x000000150000780c */ /* 0x000fe40003f44270 */
[----:B------:R-:W-:-:S02]  /*82a0*/  PRMT R26, RZ, 0x7610, R26 ;  /* 0x00007610ff1a7816 */ /* 0x000fc4000000001a */
[----:B------:R-:W-:-:S03]  /*82b0*/  PRMT R25, RZ, 0x7610, R25 ;  /* 0x00007610ff197816 */ /* 0x000fc60000000019 */
[----:B------:R0:W-:Y:S01]  /*82c0*/  STL.S16 [R1+0x24c], R26 ;  /* 0x00024c1a01007387 */ /* 0x0001e20000100600 */
[----:B---3--:R-:W-:Y:S02]  /*82d0*/  IADD3.X R5, R5, UR15, RZ, P3, !PT ;  /* 0x0000000f05057c10 */ /* 0x008fe40009ffe4ff */
[----:B----4-:R-:W-:Y:S01]  /*82e0*/  IADD3 R2, P3, R3, UR14, RZ ;  /* 0x0000000e03027c10 */ /* 0x010fe2000ff7e0ff */
[----:B------:R-:W-:Y:S02]  /*82f0*/  IMAD.MOV.U32 R3, RZ, RZ, R26 ;  /* 0x000000ffff037224 */ /* 0x000fe400078e001a */
[----:B0-----:R-:W3:Y:S04]  /*8300*/  LDL.LU R26, [R1+0xb7c] ;  /* 0x000b7c00011a7983 */ /* 0x001ee80000300800 */
[----:B------:R0:W4:Y:S01]  /*8310*/  @P2 LDG.E.U8 R3, desc[UR10][R4.64] ;  /* 0x0000000a04032981 */ /* 0x000122000c1e1100 */
[----:B--2---:R-:W-:-:S03]  /*8320*/  IADD3.X R7, R7, UR15, RZ, P1, !PT ;  /* 0x0000000f07077c10 */ /* 0x004fc60008ffe4ff */
[----:B------:R-:W2:Y:S04]  /*8330*/  LDL R5, [R1+0x728] ;  /* 0x0007280001057983 */ /* 0x000ea80000100800 */
[----:B------:R1:W3:Y:S01]  /*8340*/  @P2 LDG.E.U8 R25, desc[UR10][R6.64] ;  /* 0x0000000a06192981 */ /* 0x0002e2000c1e1100 */
[----:B0-----:R-:W-:-:S05]  /*8350*/  PRMT R4, RZ, 0x7610, R4 ;  /* 0x00007610ff047816 */ /* 0x001fca0000000004 */
[----:B-1----:R-:W-:Y:S01]  /*8360*/  IMAD.MOV.U32 R6, RZ, RZ, R4 ;  /* 0x000000ffff067224 */ /* 0x002fe200078e0004 */
[----:B----4-:R0:W-:Y:S02]  /*8370*/  @P2 STL [R1+0x24c], R3 ;  /* 0x00024c0301002387 */ /* 0x0101e40000100800 */
[----:B0-----:R-:W-:Y:S02]  /*8380*/  IADD3.X R3, R11, UR15, RZ, P3, !PT ;  /* 0x0000000f0b037c10 */ /* 0x001fe40009ffe4ff */
[----:B------:R-:W4:Y:S04]  /*8390*/  LDL R11, [R1+0x730] ;  /* 0x00073000010b7983 */ /* 0x000f280000100800 */
[----:B---3--:R0:W-:Y:S04]  /*83a0*/  STL [R1+0x250], R25 ;  /* 0x0002501901007387 */ /* 0x0081e80000100800 */
[----:B------:R-:W3:Y:S04]  /*83b0*/  @P2 LDG.E.U8 R6, desc[UR10][R2.64] ;  /* 0x0000000a02062981 */ /* 0x000ee8000c1e1100 */
[----:B0-----:R-:W4:Y:S04]  /*83c0*/  LDL.LU R25, [R1+0xb78] ;  /* 0x000b780001197983 */ /* 0x001f280000300800 */
[----:B------:R2:W-:Y:S04]  /*83d0*/  STL.S16 [R1+0x248], R4 ;  /* 0x0002480401007387 */ /* 0x0005e80000100600 */
[----:B------:R-:W4:Y:S04]  /*83e0*/  LDL R7, [R1+0x740] ;  /* 0x0007400001077983 */ /* 0x000f280000100800 */
[----:B------:R-:W4:Y:S01]  /*83f0*/  LDL R3, [R1+0x738] ;  /* 0x0007380001037983 */ /* 0x000f220000100800 */
[----:B--2---:R-:W-:-:S03]  /*8400*/  IADD3 R4, P4, R5, UR14, RZ ;  /* 0x0000000e05047c10 */ /* 0x004fc6000ff9e0ff */
[----:B------:R-:W2:Y:S04]  /*8410*/  LDL R5, [R1+0x724] ;  /* 0x0007240001057983 */ /* 0x000ea80000100800 */
[----:B---3--:R4:W-:Y:S02]  /*8420*/  @P2 STL [R1+0x248], R6 ;  /* 0x0002480601002387 */ /* 0x0089e40000100800 */
[----:B----4-:R-:W-:Y:S02]  /*8430*/  IADD3 R6, P3, R7, UR14, RZ ;  /* 0x0000000e07067c10 */ /* 0x010fe4000ff7e0ff */
[----:B------:R-:W3:Y:S01]  /*8440*/  LDL R7, [R1+0x73c] ;  /* 0x00073c0001077983 */ /* 0x000ee20000100800 */
[----:B--2---:R-:W-:Y:S02]  /*8450*/  IADD3.X R5, R5, UR15, RZ, P4, !PT ;  /* 0x0000000f05057c10 */ /* 0x004fe4000a7fe4ff */
[----:B------:R-:W-:-:S02]  /*8460*/  IADD3 R2, P4, R3, UR14, RZ ;  /* 0x0000000e03027c10 */ /* 0x000fc4000ff9e0ff */
[----:B------:R-:W2:Y:S01]  /*8470*/  LDL R3, [R1+0x734] ;  /* 0x0007340001037983 */ /* 0x000ea20000100800 */
[----:B------:R-:W-:Y:S02]  /*8480*/  ISETP.GT.AND P1, PT, R0, 0x16, PT ;  /* 0x000000160000780c */ /* 0x000fe40003f24270 */
[----:B------:R-:W-:Y:S02]  /*8490*/  PRMT R24, RZ, 0x7610, R24 ;  /* 0x00007610ff187816 */ /* 0x000fe40000000018 */
[----:B------:R-:W-:Y:S02]  /*84a0*/  PRMT R16, RZ, 0x7610, R16 ;  /* 0x00007610ff107816 */ /* 0x000fe40000000010 */
[----:B------:R-:W-:Y:S02]  /*84b0*/  PRMT R17, RZ, 0x7610, R17 ;  /* 0x00007610ff117816 */ /* 0x000fe40000000011 */
[----:B------:R0:W4:Y:S01]  /*84c0*/  @P2 LDG.E.U8 R24, desc[UR10][R4.64] ;  /* 0x0000000a04182981 */ /* 0x000122000c1e1100 */
[----:B---3--:R-:W-:-:S05]  /*84d0*/  IADD3.X R7, R7, UR15, RZ, P3, !PT ;  /* 0x0000000f07077c10 */ /* 0x008fca0009ffe4ff */
[----:B------:R-:W3:Y:S01]  /*84e0*/  @P1 LDG.E.U8 R16, desc[UR10][R6.64] ;  /* 0x0000000a06101981 */ /* 0x000ee2000c1e1100 */
[----:B--2---:R-:W-:-:S05]  /*84f0*/  IADD3.X R3, R3, UR15, RZ, P4, !PT ;  /* 0x0000000f03037c10 */ /* 0x004fca000a7fe4ff */
[----:B------:R-:W2:Y:S01]  /*8500*/  @P1 LDG.E.U8 R17, desc[UR10][R2.64] ;  /* 0x0000000a02111981 */ /* 0x000ea2000c1e1100 */
[----:B0-----:R-:W-:-:S03]  /*8510*/  IADD3 R4, P2, R11, UR14, RZ ;  /* 0x0000000e0b047c10 */ /* 0x001fc6000ff5e0ff */
[----:B----4-:R0:W-:Y:S04]  /*8520*/  STL [R1+0x244], R24 ;  /* 0x0002441801007387 */ /* 0x0101e80000100800 */
[----:B0-----:R-:W4:Y:S04]  /*8530*/  LDL.LU R24, [R1+0xb74] ;  /* 0x000b740001187983 */ /* 0x001f280000300800 */
[----:B---3--:R0:W-:Y:S04]  /*8540*/  STL [R1+0x240], R16 ;  /* 0x0002401001007387 */ /* 0x0081e80000100800 */
[----:B0-----:R-:W3:Y:S04]  /*8550*/  LDL.LU R16, [R1+0xb70] ;  /* 0x000b700001107983 */ /* 0x001ee80000300800 */
[----:B------:R-:W4:Y:S04]  /*8560*/  LDL R6, [R1+0x760] ;  /* 0x0007600001067983 */ /* 0x000f280000100800 */
[----:B------:R-:W3:Y:S04]  /*8570*/  LDL R7, [R1+0x758] ;  /* 0x0007580001077983 */ /* 0x000ee80000100800 */
[----:B------:R-:W4:Y:S04]  /*8580*/  LDL R5, [R1+0x72c] ;  /* 0x00072c0001057983 */ /* 0x000f280000100800 */
[----:B------:R-:W3:Y:S04]  /*8590*/  LDL R11, [R1+0x750] ;  /* 0x00075000010b7983 */ /* 0x000ee80000100800 */
[----:B--2---:R0:W-:Y:S04]  /*85a0*/  STL [R1+0x23c], R17 ;  /* 0x00023c1101007387 */ /* 0x0041e80000100800 */
[----:B0-----:R-:W2:Y:S04]  /*85b0*/  LDL.LU R17, [R1+0xb6c] ;  /* 0x000b6c0001117983 */ /* 0x001ea80000300800 */
[----:B------:R-:W3:Y:S01]  /*85c0*/  LDL R3, [R1+0x748] ;  /* 0x0007480001037983 */ /* 0x000ee20000100800 */
[----:B------:R-:W-:-:S02]  /*85d0*/  PRMT R19, RZ, 0x7610, R19 ;  /* 0x00007610ff137816 */ /* 0x000fc40000000013 */
[----:B----4-:R-:W-:-:S05]  /*85e0*/  IADD3.X R5, R5, UR15, RZ, P2, !PT ;  /* 0x0000000f05057c10 */ /* 0x010fca00097fe4ff */
[----:B------:R-:W4:Y:S01]  /*85f0*/  @P1 LDG.E.U8 R19, desc[UR10][R4.64] ;  /* 0x0000000a04131981 */ /* 0x000f22000c1e1100 */
[----:B---3--:R-:W-:-:S03]  /*8600*/  IADD3 R2, P3, R3, UR14, RZ ;  /* 0x0000000e03027c10 */ /* 0x008fc6000ff7e0ff */
[----:B------:R-:W3:Y:S01]  /*8610*/  LDL R3, [R1+0x744] ;  /* 0x0007440001037983 */ /* 0x000ee20000100800 */
[----:B------:R-:W-:-:S03]  /*8620*/  PRMT R18, RZ, 0x7610, R18 ;  /* 0x00007610ff127816 */ /* 0x000fc60000000012 */
[----:B----4-:R0:W-:Y:S04]  /*8630*/  STL [R1+0x238], R19 ;  /* 0x0002381301007387 */ /* 0x0101e80000100800 */
[----:B0-----:R-:W4:Y:S04]  /*8640*/  LDL.LU R19, [R1+0xb68] ;  /* 0x000b680001137983 */ /* 0x001f280000300800 */
[----:B------:R-:W2:Y:S01]  /*8650*/  LDL R5, [R1+0x75c] ;  /* 0x00075c0001057983 */ /* 0x000ea20000100800 */
[----:B---3--:R-:W-:-:S05]  /*8660*/  IADD3.X R3, R3, UR15, RZ, P3, !PT ;  /* 0x0000000f03037c10 */ /* 0x008fca0009ffe4ff */
[----:B------:R-:W3:Y:S01]  /*8670*/  @P1 LDG.E.U8 R18, desc[UR10][R2.64] ;  /* 0x0000000a02121981 */ /* 0x000ee2000c1e1100 */
[----:B------:R-:W-:Y:S02]  /*8680*/  ISETP.GT.AND P2, PT, R0, 0x17, PT ;  /* 0x000000170000780c */ /* 0x000fe40003f44270 */
[----:B------:R-:W-:Y:S02]  /*8690*/  IADD3 R4, P3, R6, UR14, RZ ;  /* 0x0000000e06047c10 */ /* 0x000fe4000ff7e0ff */
[----:B------:R-:W-:Y:S02]  /*86a0*/  PRMT R20, RZ, 0x7610, R20 ;  /* 0x00007610ff147816 */ /* 0x000fe40000000014 */
[----:B------:R-:W-:Y:S02]  /*86b0*/  IADD3 R6, P1, R7, UR14, RZ ;  /* 0x0000000e07067c10 */ /* 0x000fe4000ff3e0ff */
[----:B--2---:R-:W-:-:S05]  /*86c0*/  IADD3.X R5, R5, UR15, RZ, P3, !PT ;  /* 0x0000000f05057c10 */ /* 0x004fca0009ffe4ff */
[----:B------:R-:W2:Y:S04]  /*86d0*/  @P2 LDG.E.U8 R20, desc[UR10][R4.64] ;  /* 0x0000000a04142981 */ /* 0x000ea8000c1e1100 */
[----:B---3--:R-:W-:Y:S04]  /*86e0*/  STL [R1+0xb08], R18 ;  /* 0x000b081201007387 */ /* 0x008fe80000100800 */
[----:B------:R-:W3:Y:S04]  /*86f0*/  LDL R7, [R1+0x754] ;  /* 0x0007540001077983 */ /* 0x000ee80000100800 */
[----:B------:R-:W4:Y:S01]  /*8700*/  LDL R3, [R1+0x74c] ;  /* 0x00074c0001037983 */ /* 0x000f220000100800 */
[----:B------:R-:W-:-:S02]  /*8710*/  PRMT R21, RZ, 0x7610, R21 ;  /* 0x00007610ff157816 */ /* 0x000fc40000000015 */
[----:B------:R-:W-:Y:S02]  /*8720*/  IADD3 R2, P3, R11, UR14, RZ ;  /* 0x0000000e0b027c10 */ /* 0x000fe4000ff7e0ff */
[----:B------:R-:W4:Y:S01]  /*8730*/  LDL R11, [R1+0x774] ;  /* 0x00077400010b7983 */ /* 0x000f220000100800 */
[----:B------:R-:W-:-:S03]  /*8740*/  PRMT R22, RZ, 0x7610, R22 ;  /* 0x00007610ff167816 */ /* 0x000fc60000000016 */
[----:B--2---:R0:W-:Y:S01]  /*8750*/  STL [R1+0x22c], R20 ;  /* 0x00022c1401007387 */ /* 0x0041e20000100800 */
[----:B---3--:R-:W-:-:S03]  /*8760*/  IADD3.X R7, R7, UR15, RZ, P1, !PT ;  /* 0x0000000f07077c10 */ /* 0x008fc60008ffe4ff */
[----:B0-----:R-:W2:Y:S01]  /*8770*/  LDL.LU R20, [R1+0xb64] ;  /* 0x000b640001147983 */ /* 0x001ea20000300800 */
[----:B----4-:R-:W-:-:S03]  /*8780*/  IADD3.X R3, R3, UR15, RZ, P3, !PT ;  /* 0x0000000f03037c10 */ /* 0x010fc60009ffe4ff */
[----:B------:R-:W3:Y:S04]  /*8790*/  @P2 LDG.E.U8 R21, desc[UR10][R6.64] ;  /* 0x0000000a06152981 */ /* 0x000ee8000c1e1100 */
[----:B------:R-:W4:Y:S04]  /*87a0*/  LDL R5, [R1+0x768] ;  /* 0x0007680001057983 */ /* 0x000f280000100800 */
[----:B------:R-:W2:Y:S04]  /*87b0*/  @P2 LDG.E.U8 R22, desc[UR10][R2.64] ;  /* 0x0000000a02162981 */ /* 0x000ea8000c1e1100 */
[----:B---3--:R0:W-:Y:S01]  /*87c0*/  STL [R1+0x230], R21 ;  /* 0x0002301501007387 */ /* 0x0081e20000100800 */
[----:B----4-:R-:W-:-:S03]  /*87d0*/  IADD3 R4, P4, R5, UR14, RZ ;  /* 0x0000000e05047c10 */ /* 0x010fc6000ff9e0ff */
[----:B0-----:R-:W3:Y:S04]  /*87e0*/  LDL.LU R21, [R1+0xb60] ;  /* 0x000b600001157983 */ /* 0x001ee80000300800 */
[----:B------:R-:W4:Y:S04]  /*87f0*/  LDL R5, [R1+0x780] ;  /* 0x0007800001057983 */ /* 0x000f280000100800 */
[----:B------:R-:W3:Y:S04]  /*8800*/  LDL R6, [R1+0x764] ;  /* 0x0007640001067983 */ /* 0x000ee80000100800 */
[----:B------:R-:W3:Y:S04]  /*8810*/  LDL R7, [R1+0x778] ;  /* 0x0007780001077983 */ /* 0x000ee80000100800 */
[----:B--2---:R0:W-:Y:S04]  /*8820*/  STL [R1+0x228], R22 ;  /* 0x0002281601007387 */ /* 0x0041e80000100800 */
[----:B0-----:R-:W2:Y:S04]  /*8830*/  LDL.LU R22, [R1+0xb5c] ;  /* 0x000b5c0001167983 */ /* 0x001ea80000300800 */
[----:B------:R-:W2:Y:S01]  /*8840*/  LDL R3, [R1+0x77c] ;  /* 0x00077c0001037983 */ /* 0x000ea20000100800 */
[----:B------:R-:W-:-:S02]  /*8850*/  ISETP.GT.AND P1, PT, R0, 0x18, PT ;  /* 0x000000180000780c */ /* 0x000fc40003f24270 */
[----:B------:R-:W-:Y:S02]  /*8860*/  PRMT R12, RZ, 0x7610, R12 ;  /* 0x00007610ff0c7816 */ /* 0x000fe4000000000c */
[----:B------:R-:W-:Y:S02]  /*8870*/  PRMT R23, RZ, 0x7610, R23 ;  /* 0x00007610ff177816 */ /* 0x000fe40000000017 */
[----:B----4-:R-:W-:Y:S02]  /*8880*/  IADD3 R2, P3, R5, UR14, RZ ;  /* 0x0000000e05027c10 */ /* 0x010fe4000ff7e0ff */
[----:B---3--:R-:W-:-:S05]  /*8890*/  IADD3.X R5, R6, UR15, RZ, P4, !PT ;  /* 0x0000000f06057c10 */ /* 0x008fca000a7fe4ff */
[----:B------:R-:W3:Y:S01]  /*88a0*/  @P2 LDG.E.U8 R12, desc[UR10][R4.64] ;  /* 0x0000000a040c2981 */ /* 0x000ee2000c1e1100 */
[----:B--2---:R-:W-:-:S03]  /*88b0*/  IADD3.X R3, R3, UR15, RZ, P3, !PT ;  /* 0x0000000f03037c10 */ /* 0x004fc60009ffe4ff */
[----:B------:R-:W2:Y:S04]  /*88c0*/  LDL R5, [R1+0x788] ;  /* 0x0007880001057983 */ /* 0x000ea80000100800 */
[----:B------:R-:W4:Y:S01]  /*88d0*/  @P1 LDG.E.U8 R23, desc[UR10][R2.64] ;  /* 0x0000000a02171981 */ /* 0x000f22000c1e1100 */
[----:B------:R-:W-:-:S04]  /*88e0*/  IADD3 R6, P4, R7, UR14, RZ ;  /* 0x0000000e07067c10 */ /* 0x000fc8000ff9e0ff */
[----:B------:R-:W-:Y:S01]  /*88f0*/  IADD3.X R7, R11, UR15, RZ, P4, !PT ;  /* 0x0000000f0b077c10 */ /* 0x000fe2000a7fe4ff */
[----:B---3--:R0:W-:Y:S04]  /*8900*/  STL [R1+0x224], R12 ;  /* 0x0002240c01007387 */ /* 0x0081e80000100800 */
[----:B------:R-:W3:Y:S04]  /*8910*/  LDL R11, [R1+0x414] ;  /* 0x00041400010b7983 */ /* 0x000ee80000100800 */
[----:B0-----:R-:W3:Y:S04]  /*8920*/  LDL R12, [R1+0x410] ;  /* 0x00041000010c7983 */ /* 0x001ee80000100800 */
[----:B----4-:R0:W-:Y:S04]  /*8930*/  STL [R1+0x220], R23 ;  /* 0x0002201701007387 */ /* 0x0101e80000100800 */
[----:B0-----:R-:W4:Y:S04]  /*8940*/  LDL.LU R23, [R1+0xb58] ;  /* 0x000b580001177983 */ /* 0x001f280000300800 */
[----:B------:R-:W2:Y:S01]  /*8950*/  LDL R3, [R1+0x770] ;  /* 0x0007700001037983 */ /* 0x000ea20000100800 */
[----:B------:R-:W-:-:S06]  /*8960*/  PRMT R4, RZ, 0x7610, R4 ;  /* 0x00007610ff047816 */ /* 0x000fcc0000000004 */
[----:B------:R-:W3:Y:S01]  /*8970*/  @P1 LDG.E.U8 R4, desc[UR10][R6.64] ;  /* 0x0000000a06041981 */ /* 0x000ee2000c1e1100 */
[----:B--2---:R-:W-:-:S03]  /*8980*/  IADD3 R2, P2, R3, UR14, RZ ;  /* 0x0000000e03027c10 */ /* 0x004fc6000ff5e0ff */
[----:B------:R-:W2:Y:S01]  /*8990*/  LDL R3, [R1+0x76c] ;  /* 0x00076c0001037983 */ /* 0x000ea20000100800 */
[----:B------:R-:W-:-:S03]  /*89a0*/  PRMT R15, RZ, 0x7610, R15 ;  /* 0x00007610ff0f7816 */ /* 0x000fc6000000000f */
[----:B---3--:R0:W-:Y:S01]  /*89b0*/  STL [R1+0x21c], R4 ;  /* 0x00021c0401007387 */ /* 0x0081e20000100800 */
[----:B------:R-:W-:-:S03]  /*89c0*/  PRMT R13, RZ, 0x7610, R13 ;  /* 0x00007610ff0d7816 */ /* 0x000fc6000000000d */
[----:B------:R-:W3:Y:S01]  /*89d0*/  LDL R6, [R1+0x790] ;  /* 0x0007900001067983 */ /* 0x000ee20000100800 */
[----:B0-----:R-:W-:-:S03]  /*89e0*/  IADD3 R4, P3, R5, UR14, RZ ;  /* 0x0000000e05047c10 */ /* 0x001fc6000ff7e0ff */
[----:B------:R-:W4:Y:S01]  /*89f0*/  LDL R5, [R1+0x784] ;  /* 0x0007840001057983 */ /* 0x000f220000100800 */
[----:B--2---:R-:W-:-:S05]  /*8a00*/  IADD3.X R3, R3, UR15, RZ, P2, !PT ;  /* 0x0000000f03037c10 */ /* 0x004fca00097fe4ff */
[----:B------:R0:W2:Y:S04]  /*8a10*/  @P1 LDG.E.U8 R15, desc[UR10][R2.64] ;  /* 0x0000000a020f1981 */ /* 0x0000a8000c1e1100 */
[----:B------:R1:W-:Y:S01]  /*8a20*/  STL.S16 [R1+0x214], R13 ;  /* 0x0002140d01007387 */ /* 0x0003e20000100600 */
[----:B0-----:R-:W-:Y:S01]  /*8a30*/  IMAD.MOV.U32 R3, RZ, RZ, R13 ;  /* 0x000000ffff037224 */ /* 0x001fe200078e000d */
[----:B----4-:R-:W-:-:S05]  /*8a40*/  IADD3.X R5, R5, UR15, RZ, P3, !PT ;  /* 0x0000000f05057c10 */ /* 0x010fca0009ffe4ff */
[----:B------:R-:W4:Y:S04]  /*8a50*/  @P1 LDG.E.U8 R3, desc[UR10][R4.64] ;  /* 0x0000000a04031981 */ /* 0x000f28000c1e1100 */
[----:B--2---:R0:W-:Y:S04]  /*8a60*/  STL [R1+0x218], R15 ;  /* 0x0002180f01007387 */ /* 0x0041e80000100800 */
[----:B------:R-:W2:Y:S04]  /*8a70*/  LDL R5, [R1+0x78c] ;  /* 0x00078c0001057983 */ /* 0x000ea80000100800 */
[----:B-1----:R-:W3:Y:S04]  /*8a80*/  LDL R13, [R1+0x794] ;  /* 0x00079400010d7983 */ /* 0x002ee80000100800 */
[----:B0-----:R-:W3:Y:S01]  /*8a90*/  LDL R15, [R1+0x418] ;  /* 0x00041800010f7983 */ /* 0x001ee20000100800 */
[----:B------:R-:W-:-:S02]  /*8aa0*/  ISETP.GT.AND P2, PT, R0, 0x19, PT ;  /* 0x000000190000780c */ /* 0x000fc40003f44270 */
[C---:B------:R-:W-:Y:S01]  /*8ab0*/  IADD3 RZ, P3, R12.reuse, UR14, RZ ;  /* 0x0000000e0cff7c10 */ /* 0x040fe2000ff7e0ff */
[----:B------:R-:W-:Y:S01]  /*8ac0*/  VIADD R2, R12, UR14 ;  /* 0x0000000e0c027c36 */ /* 0x000fe20008000000 */
[----:B----4-:R2:W-:Y:S01]  /*8ad0*/  @P1 STL [R1+0x214], R3 ;  /* 0x0002140301001387 */ /* 0x0105e20000100800 */
[----:B------:R-:W-:Y:S02]  /*8ae0*/  PRMT R8, RZ, 0x7610, R8 ;  /* 0x00007610ff087816 */ /* 0x000fe40000000008 */
[----:B------:R-:W-:Y:S01]  /*8af0*/  IADD3 RZ, P1, R11, UR14, RZ ;  /* 0x0000000e0bff7c10 */ /* 0x000fe2000ff3e0ff */
[----:B------:R-:W4:Y:S01]  /*8b00*/  LDL R12, [R1+0x41c] ;  /* 0x00041c00010c7983 */ /* 0x000f220000100800 */
[----:B------:R-:W-:Y:S02]  /*8b10*/  PRMT R7, RZ, 0x7610, R7 ;  /* 0x00007610ff077816 */ /* 0x000fe40000000007 */
[----:B--2---:R-:W-:-:S05]  /*8b20*/  IADD3.X R3, R5, UR15, RZ, P3, !PT ;  /* 0x0000000f05037c10 */ /* 0x004fca0009ffe4ff */
[----:B------:R0:W2:Y:S01]  /*8b30*/  @P2 LDG.E.U8 R8, desc[UR10][R2.64] ;  /* 0x0000000a02082981 */ /* 0x0000a2000c1e1100 */
[----:B---3--:R-:W-:Y:S02]  /*8b40*/  IADD3.X R5, R6, UR15, RZ, P1, !PT ;  /* 0x0000000f06057c10 */ /* 0x008fe40008ffe4ff */
[----:B------:R-:W-:Y:S01]  /*8b50*/  IADD3 RZ, P1, R15, UR14, RZ ;  /* 0x0000000e0fff7c10 */ /* 0x000fe2000ff3e0ff */
[----:B------:R-:W-:Y:S01]  /*8b60*/  VIADD R4, R11, UR14 ;  /* 0x0000000e0b047c36 */ /* 0x000fe20008000000 */
[----:B------:R-:W3:Y:S04]  /*8b70*/  LDL R6, [R1+0x420] ;  /* 0x0004200001067983 */ /* 0x000ee80000100800 */
[----:B------:R-:W3:Y:S01]  /*8b80*/  LDL R11, [R1+0x798] ;  /* 0x00079800010b7983 */ /* 0x000ee20000100800 */
[----:B0-----:R-:W-:Y:S01]  /*8b90*/  VIADD R2, R15, UR14 ;  /* 0x0000000e0f027c36 */ /* 0x001fe20008000000 */
[----:B------:R-:W-:-:S05]  /*8ba0*/  IADD3.X R3, R13, UR15, RZ, P1, !PT ;  /* 0x0000000f0d037c10 */ /* 0x000fca0008ffe4ff */
[----:B------:R-:W4:Y:S01]  /*8bb0*/  @P2 LDG.E.U8 R7, desc[UR10][R2.64] ;  /* 0x0000000a02072981 */ /* 0x000f22000c1e1100 */
[----:B------:R-:W-:-:S06]  /*8bc0*/  PRMT R18, RZ, 0x7610, R18 ;  /* 0x00007610ff127816 */ /* 0x000fcc0000000012 */
[----:B------:R0:W3:Y:S04]  /*8bd0*/  @P2 LDG.E.U8 R18, desc[UR10][R4.64] ;  /* 0x0000000a04122981 */ /* 0x0000e8000c1e1100 */
[----:B--2---:R1:W-:Y:S04]  /*8be0*/  STL [R1+0x210], R8 ;  /* 0x0002100801007387 */ /* 0x0043e80000100800 */
[----:B------:R-:W2:Y:S04]  /*8bf0*/  LDL R4, [R1+0x424] ;  /* 0x0004240001047983 */ /* 0x000ea80000100800 */
[----:B-1----:R-:W2:Y:S04]  /*8c00*/  LDL R8, [R1+0x79c] ;  /* 0x00079c0001087983 */ /* 0x002ea80000100800 */
[----:B----4-:R1:W-:Y:S04]  /*8c10*/  STL [R1+0x208], R7 ;  /* 0x0002080701007387 */ /* 0x0103e80000100800 */
[----:B-1----:R-:W4:Y:S01]  /*8c20*/  LDL R7, [R1+0x7a0] ;  /* 0x0007a00001077983 */ /* 0x002f220000100800 */
[----:B------:R-:W-:-:S02]  /*8c30*/  IADD3 RZ, P3, R12, UR14, RZ ;  /* 0x0000000e0cff7c10 */ /* 0x000fc4000ff7e0ff */
[----:B------:R-:W-:Y:S01]  /*8c40*/  ISETP.GT.AND P1, PT, R0, 0x1a, PT ;  /* 0x0000001a0000780c */ /* 0x000fe20003f24270 */
[----:B------:R-:W-:Y:S01]  /*8c50*/  VIADD R2, R12, UR14 ;  /* 0x0000000e0c027c36 */ /* 0x000fe20008000000 */
[----:B------:R-:W-:Y:S02]  /*8c60*/  PRMT R9, RZ, 0x7610, R9 ;  /* 0x00007610ff097816 */ /* 0x000fe40000000009 */
[----:B---3--:R-:W-:Y:S02]  /*8c70*/  IADD3.X R3, R11, UR15, RZ, P3, !PT ;  /* 0x0000000f0b037c10 */ /* 0x008fe40009ffe4ff */
[C---:B------:R-:W-:Y:S02]  /*8c80*/  IADD3 RZ, P3, R6.reuse, UR14, RZ ;  /* 0x0000000e06ff7c10 */ /* 0x040fe4000ff7e0ff */
[----:B0-----:R-:W-:Y:S01]  /*8c90*/  PRMT R5, RZ, 0x7610, R5 ;  /* 0x00007610ff057816 */ /* 0x001fe20000000005 */
[----:B------:R0:W3:Y:S02]  /*8ca0*/  @P2 LDG.E.U8 R9, desc[UR10][R2.64] ;  /* 0x0000000a02092981 */ /* 0x0000e4000c1e1100 */
[----:B0-----:R-:W-:Y:S01]  /*8cb0*/  VIADD R2, R6, UR14 ;  /* 0x0000000e06027c36 */ /* 0x001fe20008000000 */
[----:B------:R-:W-:Y:S01]  /*8cc0*/  PRMT R29, RZ, 0x7610, R29 ;  /* 0x00007610ff1d7816 */ /* 0x000fe2000000001d */
[----:B------:R-:W3:Y:S01]  /*8cd0*/  LDL R6, [R1+0x428] ;  /* 0x0004280001067983 */ /* 0x000ee20000100800 */
[----:B--2---:R-:W-:-:S02]  /*8ce0*/  IADD3.X R3, R8, UR15, RZ, P3, !PT ;  /* 0x0000000f08037c10 */ /* 0x004fc40009ffe4ff */
[C---:B------:R-:W-:Y:S01]  /*8cf0*/  IADD3 RZ, P2, R4.reuse, UR14, RZ ;  /* 0x0000000e04ff7c10 */ /* 0x040fe2000ff5e0ff */
[----:B------:R-:W2:Y:S04]  /*8d00*/  LDL R8, [R1+0x7a4] ;  /* 0x0007a40001087983 */ /* 0x000ea80000100800 */
[----:B------:R0:W3:Y:S02]  /*8d10*/  @P1 LDG.E.U8 R5, desc[UR10][R2.64] ;  /* 0x0000000a02051981 */ /* 0x0000e4000c1e1100 */
[----:B0-----:R-:W-:Y:S01]  /*8d20*/  VIADD R2, R4, UR14 ;  /* 0x0000000e04027c36 */ /* 0x001fe20008000000 */
[----:B----4-:R-:W-:-:S05]  /*8d30*/  IADD3.X R3, R7, UR15, RZ, P2, !PT ;  /* 0x0000000f07037c10 */ /* 0x010fca00097fe4ff */
[----:B------:R0:W4:Y:S04]  /*8d40*/  @P1 LDG.E.U8 R29, desc[UR10][R2.64] ;  /* 0x0000000a021d1981 */ /* 0x000128000c1e1100 */
[----:B---3--:R1:W-:Y:S04]  /*8d50*/  STL [R1+0x200], R5 ;  /* 0x0002000501007387 */ /* 0x0083e80000100800 */
[----:B------:R-:W3:Y:S04]  /*8d60*/  LDL R11, [R1+0x7a8] ;  /* 0x0007a800010b7983 */ /* 0x000ee80000100800 */
[----:B------:R-:W3:Y:S04]  /*8d70*/  LDL R4, [R1+0x430] ;  /* 0x0004300001047983 */ /* 0x000ee80000100800 */
[----:B-1----:R-:W3:Y:S04]  /*8d80*/  LDL R5, [R1+0x42c] ;  /* 0x00042c0001057983 */ /* 0x002ee80000100800 */
[----:B------:R1:W-:Y:S01]  /*8d90*/  STL [R1+0x204], R9 ;  /* 0x0002040901007387 */ /* 0x0003e20000100800 */
[----:B------:R-:W-:-:S03]  /*8da0*/  IADD3 RZ, P2, R6, UR14, RZ ;  /* 0x0000000e06ff7c10 */ /* 0x000fc6000ff5e0ff */
[----:B------:R-:W3:Y:S04]  /*8db0*/  LDL R7, [R1+0x434] ;  /* 0x0004340001077983 */ /* 0x000ee80000100800 */
[----:B-1----:R-:W3:Y:S01]  /*8dc0*/  LDL R9, [R1+0x7ac] ;  /* 0x0007ac0001097983 */ /* 0x002ee20000100800 */
[----:B0-----:R-:W-:-:S03]  /*8dd0*/  VIADD R2, R6, UR14 ;  /* 0x0000000e06027c36 */ /* 0x001fc60008000000 */
[----:B------:R-:W-:Y:S04]  /*8de0*/  STL [R1+0x20c], R18 ;  /* 0x00020c1201007387 */ /* 0x000fe80000100800 */
[----:B----4-:R-:W-:Y:S04]  /*8df0*/  STL [R1+0xb30], R29 ;  /* 0x000b301d01007387 */ /* 0x010fe80000100800 */
[----:B------:R-:W4:Y:S01]  /*8e00*/  LDL R6, [R1+0x7b0] ;  /* 0x0007b00001067983 */ /* 0x000f220000100800 */
[----:B------:R-:W-:Y:S02]  /*8e10*/  PRMT R28, RZ, 0x7610, R28 ;  /* 0x00007610ff1c7816 */ /* 0x000fe4000000001c */
[----:B--2---:R-:W-:-:S02]  /*8e20*/  IADD3.X R3, R8, UR15, RZ, P2, !PT ;  /* 0x0000000f08037c10 */ /* 0x004fc400097fe4ff */
[----:B------:R-:W-:Y:S01]  /*8e30*/  PRMT R27, RZ, 0x7610, R27 ;  /* 0x00007610ff1b7816 */ /* 0x000fe2000000001b */
[----:B------:R-:W2:Y:S04]  /*8e40*/  LDL R8, [R1+0x438] ;  /* 0x0004380001087983 */ /* 0x000ea80000100800 */
[----:B------:R0:W2:Y:S01]  /*8e50*/  @P1 LDG.E.U8 R28, desc[UR10][R2.64] ;  /* 0x0000000a021c1981 */ /* 0x0000a2000c1e1100 */
[----:B------:R-:W-:Y:S02]  /*8e60*/  PRMT R26, RZ, 0x7610, R26 ;  /* 0x00007610ff1a7816 */ /* 0x000fe4000000001a */
[C---:B---3--:R-:W-:Y:S01]  /*8e70*/  IADD3 RZ, P2, R5.reuse, UR14, RZ ;  /* 0x0000000e05ff7c10 */ /* 0x048fe2000ff5e0ff */
[----:B0-----:R-:W-:-:S03]  /*8e80*/  VIADD R2, R5, UR14 ;  /* 0x0000000e05027c36 */ /* 0x001fc60008000000 */
[----:B------:R-:W-:-:S05]  /*8e90*/  IADD3.X R3, R11, UR15, RZ, P2, !PT ;  /* 0x0000000f0b037c10 */ /* 0x000fca00097fe4ff */
[----:B------:R0:W3:Y:S01]  /*8ea0*/  @P1 LDG.E.U8 R27, desc[UR10][R2.64] ;  /* 0x0000000a021b1981 */ /* 0x0000e2000c1e1100 */
[----:B------:R-:W-:Y:S02]  /*8eb0*/  ISETP.GT.AND P2, PT, R0, 0x1b, PT ;  /* 0x0000001b0000780c */ /* 0x000fe40003f44270 */
[C---:B------:R-:W-:Y:S01]  /*8ec0*/  IADD3 RZ, P1, R4.reuse, UR14, RZ ;  /* 0x0000000e04ff7c10 */ /* 0x040fe2000ff3e0ff */
[----:B0-----:R-:W-:-:S03]  /*8ed0*/  VIADD R2, R4, UR14 ;  /* 0x0000000e04027c36 */ /* 0x001fc60008000000 */
[----:B------:R-:W-:-:S07]  /*8ee0*/  IADD3.X R3, R9, UR15, RZ, P1, !PT ;  /* 0x0000000f09037c10 */ /* 0x000fce0008ffe4ff */
[----:B------:R0:W3:Y:S01]  /*8ef0*/  @P2 LDG.E.U8 R26, desc[UR10][R2.64] ;  /* 0x0000000a021a2981 */ /* 0x0000e2000c1e1100 */
[C---:B------:R-:W-:Y:S02]  /*8f00*/  IADD3 RZ, P1, R7.reuse, UR14, RZ ;  /* 0x0000000e07ff7c10 */ /* 0x040fe4000ff3e0ff */
[----:B------:R-:W-:Y:S01]  /*8f10*/  PRMT R25, RZ, 0x7610, R25 ;  /* 0x00007610ff197816 */ /* 0x000fe20000000019 */
[----:B0-----:R-:W-:Y:S01]  /*8f20*/  VIADD R2, R7, UR14 ;  /* 0x0000000e07027c36 */ /* 0x001fe20008000000 */
[----:B----4-:R-:W-:-:S05]  /*8f30*/  IADD3.X R3, R6, UR15, RZ, P1, !PT ;  /* 0x0000000f06037c10 */ /* 0x010fca0008ffe4ff */
[----:B------:R-:W4:Y:S04]  /*8f40*/  @P2 LDG.E.U8 R25, desc[UR10][R2.64] ;  /* 0x0000000a02192981 */ /* 0x000f28000c1e1100 */
[----:B--2---:R-:W-:Y:S04]  /*8f50*/  STL [R1+0xb34], R28 ;  /* 0x000b341c01007387 */ /* 0x004fe80000100800 */
[----:B------:R-:W2:Y:S04]  /*8f60*/  LDL R5, [R1+0x7b4] ;  /* 0x0007b40001057983 */ /* 0x000ea80000100800 */
[----:B---3--:R-:W-:Y:S04]  /*8f70*/  STL [R1+0xb38], R27 ;  /* 0x000b381b01007387 */ /* 0x008fe80000100800 */
[----:B------:R-:W3:Y:S04]  /*8f80*/  LDL R4, [R1+0x43c] ;  /* 0x00043c0001047983 */ /* 0x000ee80000100800 */
[----:B------:R-:W3:Y:S04]  /*8f90*/  LDL R12, [R1+0x7b8] ;  /* 0x0007b800010c7983 */ /* 0x000ee80000100800 */
[----:B------:R-:W-:Y:S04]  /*8fa0*/  STL [R1+0xb3c], R26 ;  /* 0x000b3c1a01007387 */ /* 0x000fe80000100800 */
[----:B------:R-:W3:Y:S04]  /*8fb0*/  LDL R11, [R1+0x440] ;  /* 0x00044000010b7983 */ /* 0x000ee80000100800 */
[----:B------:R-:W3:Y:S04]  /*8fc0*/  LDL R7, [R1+0x7bc] ;  /* 0x0007bc0001077983 */ /* 0x000ee80000100800 */
[----:B------:R-:W3:Y:S04]  /*8fd0*/  LDL R6, [R1+0x444] ;  /* 0x0004440001067983 */ /* 0x000ee80000100800 */
[----:B----4-:R-:W-:Y:S04]  /*8fe0*/  STL [R1+0xb40], R25 ;  /* 0x000b401901007387 */ /* 0x010fe80000100800 */
[----:B------:R-:W4:Y:S01]  /*8ff0*/  LDL R15, [R1+0x7c0] ;  /* 0x0007c000010f7983 */ /* 0x000f220000100800 */
[C---:B------:R-:W-:Y:S01]  /*9000*/  IADD3 RZ, P1, R8.reuse, UR14, RZ ;  /* 0x0000000e08ff7c10 */ /* 0x040fe2000ff3e0ff */
[----:B------:R-:W-:Y:S01]  /*9010*/  VIADD R2, R8, UR14 ;  /* 0x0000000e08027c36 */ /* 0x000fe20008000000 */
[----:B------:R-:W-:Y:S01]  /*9020*/  PRMT R24, RZ, 0x7610, R24 ;  /* 0x00007610ff187816 */ /* 0x000fe20000000018 */
[----:B------:R-:W4:Y:S01]  /*9030*/  LDL R13, [R1+0x448] ;  /* 0x00044800010d7983 */ /* 0x000f220000100800 */
[----:B--2---:R-:W-:-:S03]  /*9040*/  IADD3.X R3, R5, UR15, RZ, P1, !PT ;  /* 0x0000000f05037c10 */ /* 0x004fc60008ffe4ff */
[----:B------:R-:W2:Y:S04]  /*9050*/  LDL R9, [R1+0x7c4] ;  /* 0x0007c40001097983 */ /* 0x000ea80000100800 */
[----:B------:R0:W2:Y:S04]  /*9060*/  @P2 LDG.E.U8 R24, desc[UR10][R2.64] ;  /* 0x0000000a02182981 */ /* 0x0000a8000c1e1100 */
[----:B------:R-:W2:Y:S01]  /*9070*/  LDL R8, [R1+0x44c] ;  /* 0x00044c0001087983 */ /* 0x000ea20000100800 */
[----:B0-----:R-:W-:Y:S02]  /*9080*/  PRMT R2, RZ, 0x7610, R2 ;  /* 0x00007610ff027816 */ /* 0x001fe40000000002 */
[C---:B---3--:R-:W-:Y:S01]  /*9090*/  IADD3 RZ, P1, R4.reuse, UR14, RZ ;  /* 0x0000000e04ff7c10 */ /* 0x048fe2000ff3e0ff */
[----:B------:R-:W-:-:S03]  /*90a0*/  VIADD R4, R4, UR14 ;  /* 0x0000000e04047c36 */ /* 0x000fc60008000000 */
[----:B------:R-:W-:-:S05]  /*90b0*/  IADD3.X R5, R12, UR15, RZ, P1, !PT ;  /* 0x0000000f0c057c10 */ /* 0x000fca0008ffe4ff */
[----:B------:R0:W3:Y:S01]  /*90c0*/  @P2 LDG.E.U8 R2, desc[UR10][R4.64] ;  /* 0x0000000a04022981 */ /* 0x0000e2000c1e1100 */
[----:B------:R-:W-:Y:S02]  /*90d0*/  ISETP.GT.AND P2, PT, R0, 0x1c, PT ;  /* 0x0000001c0000780c */ /* 0x000fe40003f44270 */
[----:B------:R-:W-:Y:S02]  /*90e0*/  PRMT R3, RZ, 0x7610, R3 ;  /* 0x00007610ff037816 */ /* 0x000fe40000000003 */
[C---:B------:R-:W-:Y:S01]  /*90f0*/  IADD3 RZ, P1, R11.reuse, UR14, RZ ;  /* 0x0000000e0bff7c10 */ /* 0x040fe2000ff3e0ff */
[----:B0-----:R-:W-:-:S03]  /*9100*/  VIADD R4, R11, UR14 ;  /* 0x0000000e0b047c36 */ /* 0x001fc60008000000 */
[----:B------:R-:W-:-:S05]  /*9110*/  IADD3.X R5, R7, UR15, RZ, P1, !PT ;  /* 0x0000000f07057c10 */ /* 0x000fca0008ffe4ff */
[----:B------:R0:W3:Y:S01]  /*9120*/  @P2 LDG.E.U8 R3, desc[UR10][R4.64] ;  /* 0x0000000a04032981 */ /* 0x0000e2000c1e1100 */
[C---:B------:R-:W-:Y:S01]  /*9130*/  IADD3 RZ, P1, R6.reuse, UR14, RZ ;  /* 0x0000000e06ff7c10 */ /* 0x040fe2000ff3e0ff */
[----:B------:R-:W-:-:S03]  /*9140*/  VIADD R6, R6, UR14 ;  /* 0x0000000e06067c36 */ /* 0x000fc60008000000 */
[----:B----4-:R-:W-:Y:S02]  /*9150*/  IADD3.X R7, R15, UR15, RZ, P1, !PT ;  /* 0x0000000f0f077c10 */ /* 0x010fe40008ffe4ff */
[----:B0-----:R-:W-:-:S06]  /*9160*/  PRMT R4, RZ, 0x7610, R4 ;  /* 0x00007610ff047816 */ /* 0x001fcc0000000004 */
[----:B------:R0:W4:Y:S04]  /*9170*/  @P2 LDG.E.U8 R4, desc[UR10][R6.64] ;  /* 0x0000000a06042981 */ /* 0x000128000c1e1100 */
[----:B--2---:R-:W-:Y:S04]  /*9180*/  STL [R1+0xb44], R24 ;  /* 0x000b441801007387 */ /* 0x004fe80000100800 */
[----:B------:R-:W2:Y:S01]  /*9190*/  LDL R12, [R1+0x7c8] ;  /* 0x0007c800010c7983 */ /* 0x000ea20000100800 */
[----:B------:R-:W-:-:S03]  /*91a0*/  IADD3 RZ, P1, R13, UR14, RZ ;  /* 0x0000000e0dff7c10 */ /* 0x000fc6000ff3e0ff */
[----:B---3--:R1:W-:Y:S04]  /*91b0*/  STL [R1+0xb48], R2 ;  /* 0x000b480201007387 */ /* 0x0083e80000100800 */
[----:B------:R-:W3:Y:S04]  /*91c0*/  LDL R11, [R1+0x450] ;  /* 0x00045000010b7983 */ /* 0x000ee80000100800 */
[----:B-1----:R-:W3:Y:S04]  /*91d0*/  LDL R2, [R1+0x7cc] ;  /* 0x0007cc0001027983 */ /* 0x002ee80000100800 */
[----:B------:R-:W-:Y:S04]  /*91e0*/  STL [R1+0xb20], R3 ;  /* 0x000b200301007387 */ /* 0x000fe80000100800 */
[----:B------:R-:W3:Y:S01]  /*91f0*/  LDL R15, [R1+0x49c] ;  /* 0x00049c00010f7983 */ /* 0x000ee20000100800 */
[----:B------:R-:W-:Y:S01]  /*9200*/  PRMT R5, RZ, 0x7610, R5 ;  /* 0x00007610ff057816 */ /* 0x000fe20000000005 */
[----:B0-----:R-:W-:Y:S01]  /*9210*/  VIADD R6, R13, UR14 ;  /* 0x0000000e0d067c36 */ /* 0x001fe20008000000 */
[----:B------:R-:W-:-:S05]  /*9220*/  IADD3.X R7, R9, UR15, RZ, P1, !PT ;  /* 0x0000000f09077c10 */ /* 0x000fca0008ffe4ff */
[----:B------:R0:W3:Y:S04]  /*9230*/  @P2 LDG.E.U8 R5, desc[UR10][R6.64] ;  /* 0x0000000a06052981 */ /* 0x0000e8000c1e1100 */
[----:B----4-:R1:W-:Y:S04]  /*9240*/  STL [R1+0xb24], R4 ;  /* 0x000b240401007387 */ /* 0x0103e80000100800 */
[----:B------:R-:W4:Y:S01]  /*9250*/  LDL R13, [R1+0x4a0] ;  /* 0x0004a000010d7983 */ /* 0x000f220000100800 */
[C---:B------:R-:W-:Y:S01]  /*9260*/  IADD3 RZ, P1, R8.reuse, UR14, RZ ;  /* 0x0000000e08ff7c10 */ /* 0x040fe2000ff3e0ff */
[----:B------:R-:W-:Y:S01]  /*9270*/  VIADD R8, R8, UR14 ;  /* 0x0000000e08087c36 */ /* 0x000fe20008000000 */
[----:B0-----:R-:W-:-:S02]  /*9280*/  PRMT R6, RZ, 0x7610, R6 ;  /* 0x00007610ff067816 */ /* 0x001fc40000000006 */
[----:B--2---:R-:W-:Y:S02]  /*9290*/  IADD3.X R9, R12, UR15, RZ, P1, !PT ;  /* 0x0000000f0c097c10 */ /* 0x004fe40008ffe4ff */
[----:B------:R-:W-:-:S03]  /*92a0*/  ISETP.GT.AND P1, PT, R0, 0x1d, PT ;  /* 0x0000001d0000780c */ /* 0x000fc60003f24270 */
[----:B------:R0:W2:Y:S01]  /*92b0*/  @P2 LDG.E.U8 R6, desc[UR10][R8.64] ;  /* 0x0000000a08062981 */ /* 0x0000a2000c1e1100 */
[----:B------:R-:W-:Y:S01]  /*92c0*/  PRMT R7, RZ, 0x7610, R7 ;  /* 0x00007610ff077816 */ /* 0x000fe20000000007 */
[----:B------:R-:W-:Y:S01]  /*92d0*/  VIADD R10, R10, UR12 ;  /* 0x0000000c0a0a7c36 */ /* 0x000fe20008000000 */
[C---:B---3--:R-:W-:Y:S01]  /*92e0*/  IADD3 RZ, P2, R11.reuse, UR14, RZ ;  /* 0x0000000e0bff7c10 */ /* 0x048fe2000ff5e0ff */
[----:B0-----:R-:W-:-:S03]  /*92f0*/  VIADD R8, R11, UR14 ;  /* 0x0000000e0b087c36 */ /* 0x001fc60008000000 */
[----:B------:R-:W-:-:S05]  /*9300*/  IADD3.X R9, R2, UR15, RZ, P2, !PT ;  /* 0x0000000f02097c10 */ /* 0x000fca00097fe4ff */
[----:B------:R0:W3:Y:S01]  /*9310*/  @P1 LDG.E.U8 R7, desc[UR10][R8.64] ;  /* 0x0000000a08071981 */ /* 0x0000e2000c1e1100 */
[----:B------:R-:W-:-:S04]  /*9320*/  IADD3 R10, P2, R10, UR14, RZ ;  /* 0x0000000e0a0a7c10 */ /* 0x000fc8000ff5e0ff */
[----:B------:R-:W-:Y:S02]  /*9330*/  IADD3.X R11, R15, UR15, RZ, P2, !PT ;  /* 0x0000000f0f0b7c10 */ /* 0x000fe400097fe4ff */
[----:B0-----:R-:W-:-:S06]  /*9340*/  PRMT R8, RZ, 0x7610, R8 ;  /* 0x00007610ff087816 */ /* 0x001fcc0000000008 */
[----:B------:R0:W3:Y:S01]  /*9350*/  @P0 LDG.E.U8 R8, desc[UR10][R10.64] ;  /* 0x0000000a0a080981 */ /* 0x0000e2000c1e1100 */
[----:B------:R-:W-:Y:S01]  /*9360*/  PRMT R9, RZ, 0x7610, R9 ;  /* 0x00007610ff097816 */ /* 0x000fe20000000009 */
[----:B0-----:R-:W-:Y:S02]  /*9370*/  VIADD R10, R14, UR12 ;  /* 0x0000000c0e0a7c36 */ /* 0x001fe40008000000 */
[----:B------:R0:W-:Y:S03]  /*9380*/  STL [R1+0xb28], R5 ;  /* 0x000b280501007387 */ /* 0x0001e60000100800 */
[----:B------:R-:W-:Y:S01]  /*9390*/  IADD3 R10, P2, R10, UR14, RZ ;  /* 0x0000000e0a0a7c10 */ /* 0x000fe2000ff5e0ff */
[----:B------:R-:W3:Y:S03]  /*93a0*/  LDL R12, [R1+0x454] ;  /* 0x00045400010c7983 */ /* 0x000ee60000100800 */
[----:B----4-:R-:W-:Y:S01]  /*93b0*/  IADD3.X R11, R13, UR15, RZ, P2, !PT ;  /* 0x0000000f0d0b7c10 */ /* 0x010fe200097fe4ff */
[----:B-1----:R-:W4:Y:S04]  /*93c0*/  LDL R4, [R1+0x458] ;  /* 0x0004580001047983 */ /* 0x002f280000100800 */
[----:B0-----:R-:W4:Y:S04]  /*93d0*/  LDL R5, [R1+0x7d0] ;  /* 0x0007d00001057983 */ /* 0x001f280000100800 */
[----:B------:R0:W4:Y:S04]  /*93e0*/  @P0 LDG.E.U8 R9, desc[UR10][R10.64] ;  /* 0x0000000a0a090981 */ /* 0x000128000c1e1100 */
[----:B--2---:R-:W-:Y:S04]  /*93f0*/  STL [R1+0xb2c], R6 ;  /* 0x000b2c0601007387 */ /* 0x004fe80000100800 */
[----:B------:R-:W2:Y:S04]  /*9400*/  LDL R3, [R1+0x7d4] ;  /* 0x0007d40001037983 */ /* 0x000ea80000100800 */
[----:B------:R-:W2:Y:S04]  /*9410*/  LDL R2, [R1+0x45c] ;  /* 0x00045c0001027983 */ /* 0x000ea80000100800 */
[----:B---3--:R1:W-:Y:S04]  /*9420*/  STL [R1+0xb4c], R7 ;  /* 0x000b4c0701007387 */ /* 0x0083e80000100800 */
[----:B------:R-:W3:Y:S01]  /*9430*/  LDL R18, [R1+0x7d8] ;  /* 0x0007d80001127983 */ /* 0x000ee20000100800 */
[----:B0-----:R-:W-:-:S03]  /*9440*/  PRMT R10, RZ, 0x7610, R10 ;  /* 0x00007610ff0a7816 */ /* 0x001fc6000000000a */
[----:B-1----:R-:W3:Y:S04]  /*9450*/  LDL R7, [R1+0x460] ;  /* 0x0004600001077983 */ /* 0x002ee80000100800 */
[----:B------:R-:W-:Y:S04]  /*9460*/  STL [R1+0xb50], R8 ;  /* 0x000b500801007387 */ /* 0x000fe80000100800 */
[----:B------:R-:W3:Y:S01]  /*9470*/  LDL R6, [R1+0x7dc] ;  /* 0x0007dc0001067983 */ /* 0x000ee20000100800 */
[C---:B------:R-:W-:Y:S01]  /*9480*/  IADD3 RZ, P0, R12.reuse, UR14, RZ ;  /* 0x0000000e0cff7c10 */ /* 0x040fe2000ff1e0ff */
[----:B------:R-:W-:-:S03]  /*9490*/  VIADD R12, R12, UR14 ;  /* 0x0000000e0c0c7c36 */ /* 0x000fc60008000000 */
[----:B----4-:R-:W-:Y:S01]  /*94a0*/  IADD3.X R13, R5, UR15, RZ, P0, !PT ;  /* 0x0000000f050d7c10 */ /* 0x010fe200087fe4ff */
[----:B------:R0:W-:Y:S01]  /*94b0*/  STL [R1+0xb54], R9 ;  /* 0x000b540901007387 */ /* 0x0001e20000100800 */
[----:B------:R-:W-:-:S03]  /*94c0*/  IADD3 RZ, P0, R4, UR14, RZ ;  /* 0x0000000e04ff7c10 */ /* 0x000fc6000ff1e0ff */
[----:B------:R-:W4:Y:S04]  /*94d0*/  LDL R5, [R1+0x464] ;  /* 0x0004640001057983 */ /* 0x000f280000100800 */
[----:B------:R1:W4:Y:S01]  /*94e0*/  @P1 LDG.E.U8 R10, desc[UR10][R12.64] ;  /* 0x0000000a0c0a1981 */ /* 0x000322000c1e1100 */
[----:B--2---:R-:W-:-:S03]  /*94f0*/  VIADD R14, R2, UR14 ;  /* 0x0000000e020e7c36 */ /* 0x004fc60008000000 */
[----:B------:R-:W2:Y:S04]  /*9500*/  LDL R24, [R1+0x46c] ;  /* 0x00046c0001187983 */ /* 0x000ea80000100800 */
[----:B0-----:R-:W2:Y:S01]  /*9510*/  LDL R9, [R1+0x470] ;  /* 0x0004700001097983 */ /* 0x001ea20000100800 */
[----:B-1----:R-:W-:-:S03]  /*9520*/  VIADD R12, R4, UR14 ;  /* 0x0000000e040c7c36 */ /* 0x002fc60008000000 */
[----:B------:R-:W2:Y:S01]  /*9530*/  LDL R4, [R1+0x7e0] ;  /* 0x0007e00001047983 */ /* 0x000ea20000100800 */
[----:B------:R-:W-:-:S03]  /*9540*/  IADD3.X R13, R3, UR15, RZ, P0, !PT ;  /* 0x0000000f030d7c10 */ /* 0x000fc600087fe4ff */
[----:B------:R-:W2:Y:S01]  /*9550*/  LDL R3, [R1+0x468] ;  /* 0x0004680001037983 */ /* 0x000ea20000100800 */
[----:B------:R-:W-:-:S03]  /*9560*/  IADD3 RZ, P0, R2, UR14, RZ ;  /* 0x0000000e02ff7c10 */ /* 0x000fc6000ff1e0ff */
[----:B------:R-:W2:Y:S04]  /*9570*/  LDL R2, [R1+0x7e4] ;  /* 0x0007e40001027983 */ /* 0x000ea80000100800 */
[----:B------:R-:W2:Y:S01]  /*9580*/  LDL R8, [R1+0x7ec] ;  /* 0x0007ec0001087983 */ /* 0x000ea20000100800 */
[----:B---3--:R-:W-:-:S03]  /*9590*/  IADD3.X R15, R18, UR15, RZ, P0, !PT ;  /* 0x0000000f120f7c10 */ /* 0x008fc600087fe4ff */
[----:B------:R-:W3:Y:S01]  /*95a0*/  LDL R18, [R1+0x7e8] ;  /* 0x0007e80001127983 */ /* 0x000ee20000100800 */
[----:B------:R-:W-:-:S06]  /*95b0*/  PRMT R11, RZ, 0x7610, R11 ;  /* 0x00007610ff0b7816 */ /* 0x000fcc000000000b */
[----:B------:R0:W3:Y:S02]  /*95c0*/  @P1 LDG.E.U8 R11, desc[UR10][R12.64] ;  /* 0x0000000a0c0b1981 */ /* 0x0000e4000c1e1100 */
[----:B0-----:R-:W-:-:S06]  /*95d0*/  PRMT R12, RZ, 0x7610, R12 ;  /* 0x00007610ff0c7816 */ /* 0x001fcc000000000c */
[----:B------:R0:W3:Y:S01]  /*95e0*/  @P1 LDG.E.U8 R12, desc[UR10][R14.64] ;  /* 0x0000000a0e0c1981 */ /* 0x0000e2000c1e1100 */
[----:B------:R-:W-:Y:S02]  /*95f0*/  ISETP.GT.AND P1, PT, R0, 0x1e, PT ;  /* 0x0000001e0000780c */ /* 0x000fe40003f24270 */
[C---:B------:R-:W-:Y:S02]  /*9600*/  IADD3 RZ, P0, R7.reuse, UR14, RZ ;  /* 0x0000000e07ff7c10 */ /* 0x040fe4000ff1e0ff */
[----:B------:R-:W-:Y:S01]  /*9610*/  PRMT R13, RZ, 0x7610, R13 ;  /* 0x00007610ff0d7816 */ /* 0x000fe2000000000d */
[----:B0-----:R-:W-:Y:S01]  /*9620*/  VIADD R14, R7, UR14 ;  /* 0x0000000e070e7c36 */ /* 0x001fe20008000000 */
[----:B------:R-:W-:Y:S01]  /*9630*/  IADD3.X R15, R6, UR15, RZ, P0, !PT ;  /* 0x0000000f060f7c10 */ /* 0x000fe200087fe4ff */
[----:B------:R-:W3:Y:S01]  /*9640*/  LDL R7, [R1+0x474] ;  /* 0x0004740001077983 */ /* 0x000ee20000100800 */
[----:B------:R-:W-:-:S05]  /*9650*/  PRMT R16, RZ, 0x7610, R16 ;  /* 0x00007610ff107816 */ /* 0x000fca0000000010 */
[----:B------:R0:W3:Y:S01]  /*9660*/  @P1 LDG.E.U8 R13, desc[UR10][R14.64] ;  /* 0x0000000a0e0d1981 */ /* 0x0000e2000c1e1100 */
[----:B----4-:R-:W-:-:S03]  /*9670*/  IADD3 RZ, P0, R5, UR14, RZ ;  /* 0x0000000e05ff7c10 */ /* 0x010fc6000ff1e0ff */
[----:B------:R-:W4:Y:S01]  /*9680*/  LDL R6, [R1+0x7f0] ;  /* 0x0007f00001067983 */ /* 0x000f220000100800 */
[----:B0-----:R-:W-:Y:S01]  /*9690*/  VIADD R14, R5, UR14 ;  /* 0x0000000e050e7c36 */ /* 0x001fe20008000000 */
[----:B--2---:R-:W-:-:S05]  /*96a0*/  IADD3.X R15, R4, UR15, RZ, P0, !PT ;  /* 0x0000000f040f7c10 */ /* 0x004fca00087fe4ff */
[----:B------:R0:W2:Y:S01]  /*96b0*/  @P1 LDG.E.U8 R16, desc[UR10][R14.64] ;  /* 0x0000000a0e101981 */ /* 0x0000a2000c1e1100 */
[C---:B------:R-:W-:Y:S02]  /*96c0*/  IADD3 RZ, P0, R3.reuse, UR14, RZ ;  /* 0x0000000e03ff7c10 */ /* 0x040fe4000ff1e0ff */
[----:B------:R-:W-:Y:S02]  /*96d0*/  PRMT R17, RZ, 0x7610, R17 ;  /* 0x00007610ff117816 */ /* 0x000fe40000000011 */
[----:B------:R-:W-:Y:S01]  /*96e0*/  PRMT R19, RZ, 0x7610, R19 ;  /* 0x00007610ff137816 */ /* 0x000fe20000000013 */
[----:B0-----:R-:W-:Y:S01]  /*96f0*/  VIADD R14, R3, UR14 ;  /* 0x0000000e030e7c36 */ /* 0x001fe20008000000 */
[----:B------:R-:W-:Y:S02]  /*9700*/  IADD3.X R15, R2, UR15, RZ, P0, !PT ;  /* 0x0000000f020f7c10 */ /* 0x000fe400087fe4ff */
[----:B------:R-:W-:-:S03]  /*9710*/  IADD3 RZ, P0, R24, UR14, RZ ;  /* 0x0000000e18ff7c10 */ /* 0x000fc6000ff1e0ff */
[----:B------:R0:W4:Y:S02]  /*9720*/  @P1 LDG.E.U8 R17, desc[UR10][R14.64] ;  /* 0x0000000a0e111981 */ /* 0x000124000c1e1100 */
[----:B0-----:R-:W-:Y:S01]  /*9730*/  VIADD R14, R24, UR14 ;  /* 0x0000000e180e7c36 */ /* 0x001fe20008000000 */
[----:B------:R-:W-:Y:S02]  /*9740*/  PRMT R20, RZ, 0x7610, R20 ;  /* 0x00007610ff147816 */ /* 0x000fe40000000014 */
[----:B---3--:R-:W-:-:S05]  /*9750*/  IADD3.X R15, R18, UR15, RZ, P0, !PT ;  /* 0x0000000f120f7c10 */ /* 0x008fca00087fe4ff */
[----:B------:R0:W3:Y:S01]  /*9760*/  @P1 LDG.E.U8 R19, desc[UR10][R14.64] ;  /* 0x0000000a0e131981 */ /* 0x0000e2000c1e1100 */
[----:B------:R-:W-:Y:S02]  /*9770*/  ISETP.GT.AND P1, PT, R0, 0x1f, PT ;  /* 0x0000001f0000780c */ /* 0x000fe40003f24270 */
[C---:B------:R-:W-:Y:S01]  /*9780*/  IADD3 RZ, P0, R9.reuse, UR14, RZ ;  /* 0x0000000e09ff7c10 */ /* 0x040fe2000ff1e0ff */
[----:B0-----:R-:W-:-:S03]  /*9790*/  VIADD R14, R9, UR14 ;  /* 0x0000000e090e7c36 */ /* 0x001fc60008000000 */
[----:B------:R-:W-:-:S07]  /*97a0*/  IADD3.X R15, R8, UR15, RZ, P0, !PT ;  /* 0x0000000f080f7c10 */ /* 0x000fce00087fe4ff */
[----:B------:R-:W3:Y:S04]  /*97b0*/  @P1 LDG.E.U8 R20, desc[UR10][R14.64] ;  /* 0x0000000a0e141981 */ /* 0x000ee8000c1e1100 */
[----:B------:R-:W-:Y:S04]  /*97c0*/  STL [R1+0xb0c], R13 ;  /* 0x000b0c0d01007387 */ /* 0x000fe80000100800 */
[----:B------:R-:W3:Y:S04]  /*97d0*/  LDL R5, [R1+0x478] ;  /* 0x0004780001057983 */ /* 0x000ee80000100800 */
[----:B------:R-:W3:Y:S04]  /*97e0*/  LDL R4, [R1+0x7f4] ;  /* 0x0007f40001047983 */ /* 0x000ee80000100800 */
[----:B--2---:R-:W-:Y:S04]  /*97f0*/  STL [R1+0xb10], R16 ;  /* 0x000b101001007387 */ /* 0x004fe80000100800 */
[----:B------:R-:W2:Y:S04]  /*9800*/  LDL R3, [R1+0x47c] ;  /* 0x00047c0001037983 */ /* 0x000ea80000100800 */
[----:B------:R-:W2:Y:S04]  /*9810*/  LDL R2, [R1+0x7f8] ;  /* 0x0007f80001027983 */ /* 0x000ea80000100800 */
[----:B----4-:R-:W-:Y:S04]  /*9820*/  STL [R1+0xb14], R17 ;  /* 0x000b141101007387 */ /* 0x010fe80000100800 */
[----:B---3--:R-:W-:Y:S04]  /*9830*/  STL [R1+0xb18], R19 ;  /* 0x000b181301007387 */ /* 0x008fe80000100800 */
[----:B------:R0:W-:Y:S04]  /*9840*/  STL [R1+0xb1c], R20 ;  /* 0x000b1c1401007387 */ /* 0x0001e80000100800 */
[----:B------:R-:W3:Y:S04]  /*9850*/  LDL.LU R24, [R1+0x398] ;  /* 0x0003980001187983 */ /* 0x000ee80000300800 */
[----:B------:R-:W4:Y:S04]  /*9860*/  LDL.LU R25, [R1+0x394] ;  /* 0x0003940001197983 */ /* 0x000f280000300800 */
[----:B------:R-:W4:Y:S04]  /*9870*/  LDL.LU R26, [R1+0x390] ;  /* 0x00039000011a7983 */ /* 0x000f280000300800 */
[----:B------:R-:W4:Y:S04]  /*9880*/  LDL.LU R27, [R1+0x38c] ;  /* 0x00038c00011b7983 */ /* 0x000f280000300800 */
[----:B------:R-:W4:Y:S04]  /*9890*/  LDL.LU R28, [R1+0x318] ;  /* 0x00031800011c7983 */ /* 0x000f280000300800 */
[----:B------:R-:W4:Y:S04]  /*98a0*/  LDL.LU R18, [R1+0x31c] ;  /* 0x00031c0001127983 */ /* 0x000f280000300800 */
[----:B------:R-:W4:Y:S04]  /*98b0*/  LDL.LU R9, [R1+0x320] ;  /* 0x0003200001097983 */ /* 0x000f280000300800 */
[----:B------:R-:W4:Y:S04]  /*98c0*/  LDL.LU R8, [R1+0x314] ;  /* 0x0003140001087983 */ /* 0x000f280000300800 */
[----:B------:R-:W4:Y:S01]  /*98d0*/  LDL.LU R29, [R1+0x298] ;  /* 0x00029800011d7983 */ /* 0x000f220000300800 */
[C---:B------:R-:W-:Y:S01]  /*98e0*/  IADD3 RZ, P0, R7.reuse, UR14, RZ ;  /* 0x0000000e07ff7c10 */ /* 0x040fe2000ff1e0ff */
[----:B------:R-:W-:Y:S01]  /*98f0*/  VIADD R14, R7, UR14 ;  /* 0x0000000e070e7c36 */ /* 0x000fe20008000000 */
[----:B------:R-:W-:Y:S01]  /*9900*/  PRMT R21, RZ, 0x7610, R21 ;  /* 0x00007610ff157816 */ /* 0x000fe20000000015 */
[----:B------:R-:W1:Y:S01]  /*9910*/  S2UR UR8, SR_CgaCtaId ;  /* 0x00000000000879c3 */ /* 0x000e620000008800 */
[----:B------:R-:W-:Y:S01]  /*9920*/  IADD3.X R15, R6, UR15, RZ, P0, !PT ;  /* 0x0000000f060f7c10 */ /* 0x000fe200087fe4ff */
[----:B0-----:R-:W4:Y:S01]  /*9930*/  LDL.LU R20, [R1+0x294] ;  /* 0x0002940001147983 */ /* 0x001f220000300800 */
[----:B------:R-:W-:-:S02]  /*9940*/  IADD3 RZ, P0, R5, UR14, RZ ;  /* 0x0000000e05ff7c10 */ /* 0x000fc4000ff1e0ff */
[----:B------:R-:W-:Y:S01]  /*9950*/  PRMT R22, RZ, 0x7610, R22 ;  /* 0x00007610ff167816 */ /* 0x000fe20000000016 */
[----:B------:R0:W4:Y:S01]  /*9960*/  @P1 LDG.E.U8 R21, desc[UR10][R14.64] ;  /* 0x0000000a0e151981 */ /* 0x000122000c1e1100 */
[----:B------:R-:W-:Y:S01]  /*9970*/  PRMT R23, RZ, 0x7610, R23 ;  /* 0x00007610ff177816 */ /* 0x000fe20000000017 */
[----:B------:R-:W-:Y:S02]  /*9980*/  UMOV UR4, 0x400 ;  /* 0x0000040000047882 */ /* 0x000fe40000000000 */
[----:B------:R-:W4:Y:S04]  /*9990*/  LDL.LU R19, [R1+0x218] ;  /* 0x0002180001137983 */ /* 0x000f280000300800 */
[----:B------:R-:W4:Y:S01]  /*99a0*/  LDL.LU R17, [R1+0x21c] ;  /* 0x00021c0001117983 */ /* 0x000f220000300800 */
[----:B0-----:R-:W-:Y:S01]  /*99b0*/  VIADD R14, R5, UR14 ;  /* 0x0000000e050e7c36 */ /* 0x001fe20008000000 */
[----:B------:R-:W-:-:S02]  /*99c0*/  IADD3.X R15, R4, UR15, RZ, P0, !PT ;  /* 0x0000000f040f7c10 */ /* 0x000fc400087fe4ff */
[----:B------:R-:W4:Y:S01]  /*99d0*/  LDL.LU R16, [R1+0x220] ;  /* 0x0002200001107983 */ /* 0x000f220000300800 */
[----:B--2---:R-:W-:-:S03]  /*99e0*/  IADD3 RZ, P0, R3, UR14, RZ ;  /* 0x0000000e03ff7c10 */ /* 0x004fc6000ff1e0ff */
[----:B------:R0:W2:Y:S01]  /*99f0*/  @P1 LDG.E.U8 R22, desc[UR10][R14.64] ;  /* 0x0000000a0e161981 */ /* 0x0000a2000c1e1100 */
[----:B-1----:R-:W-:-:S03]  /*9a00*/  ULEA UR4, UR8, UR4, 0x18 ;  /* 0x0000000408047291 */ /* 0x002fc6000f8ec03f */
[----:B------:R-:W2:Y:S04]  /*9a10*/  LDL.LU R7, [R1+0x214] ;  /* 0x0002140001077983 */ /* 0x000ea80000300800 */
[----:B------:R-:W2:Y:S01]  /*9a20*/  LDL.LU R6, [R1+0x380] ;  /* 0x0003800001067983 */ /* 0x000ea20000300800 */
[----:B0-----:R-:W-:Y:S01]  /*9a30*/  VIADD R14, R3, UR14 ;  /* 0x0000000e030e7c36 */ /* 0x001fe20008000000 */
[----:B------:R-:W-:Y:S02]  /*9a40*/  IADD3.X R15, R2, UR15, RZ, P0, !PT ;  /* 0x0000000f020f7c10 */ /* 0x000fe400087fe4ff */
[----:B------:R-:W2:Y:S04]  /*9a50*/  LDL.LU R5, [R1+0x388] ;  /* 0x0003880001057983 */ /* 0x000ea80000300800 */
[----:B------:R0:W2:Y:S02]  /*9a60*/  @P1 LDG.E.U8 R23, desc[UR10][R14.64] ;  /* 0x0000000a0e171981 */ /* 0x0000a4000c1e1100 */
[----:B0-----:R-:W0:Y:S02]  /*9a70*/  S2R R14, SR_TID.X ;  /* 0x00000000000e7919 */ /* 0x001e240000002100 */
[----:B------:R-:W2:Y:S01]  /*9a80*/  LDL.LU R15, [R1+0x2a0] ;  /* 0x0002a000010f7983 */ /* 0x000ea20000300800 */
[----:B0-----:R-:W-:Y:S01]  /*9a90*/  LOP3.LUT R13, R14, 0x3f, RZ, 0xc0, !PT ;  /* 0x0000003f0e0d7812 */ /* 0x001fe200078ec0ff */
[----:B------:R-:W-:Y:S06]  /*9aa0*/  BAR.SYNC.DEFER_BLOCKING 0x0 ;  /* 0x0000000000007b1d */ /* 0x000fec0000010000 */
[----:B------:R-:W2:Y:S04]  /*9ab0*/  LDL.LU R14, [R1+0x29c] ;  /* 0x00029c00010e7983 */ /* 0x000ea80000300800 */
[----:B------:R-:W2:Y:S04]  /*9ac0*/  LDL.LU R4, [R1+0x308] ;  /* 0x0003080001047983 */ /* 0x000ea80000300800 */
[----:B------:R-:W2:Y:S04]  /*9ad0*/  LDL.LU R3, [R1+0x310] ;  /* 0x0003100001037983 */ /* 0x000ea80000300800 */
[----:B---3--:R0:W-:Y:S04]  /*9ae0*/  STS.U8 [R13+UR4], R24 ;  /* 0x000000180d007988 */ /* 0x0081e80008000004 */
[----:B----4-:R1:W-:Y:S04]  /*9af0*/  STS.U8 [R13+UR4+0x40], R25 ;  /* 0x000040190d007988 */ /* 0x0103e80008000004 */
[----:B------:R3:W-:Y:S04]  /*9b00*/  STS.U8 [R13+UR4+0x80], R26 ;  /* 0x0000801a0d007988 */ /* 0x0007e80008000004 */
[----:B0-----:R-:W4:Y:S04]  /*9b10*/  LDL.LU R24, [R1+0x30c] ;  /* 0x00030c0001187983 */ /* 0x001f280000300800 */
[----:B-1----:R-:W4:Y:S04]  /*9b20*/  LDL.LU R25, [R1+0x300] ;  /* 0x0003000001197983 */ /* 0x002f280000300800 */
[----:B------:R0:W-:Y:S04]  /*9b30*/  STS.U8 [R13+UR4+0xc0], R27 ;  /* 0x0000c01b0d007988 */ /* 0x0001e80008000004 */
[----:B---3--:R-:W3:Y:S04]  /*9b40*/  LDL.LU R26, [R1+0x288] ;  /* 0x00028800011a7983 */ /* 0x008ee80000300800 */
[----:B------:R1:W-:Y:S04]  /*9b50*/  STS.U8 [R13+UR4+0x840], R28 ;  /* 0x0008401c0d007988 */ /* 0x0003e80008000004 */
[----:B0-----:R-:W3:Y:S04]  /*9b60*/  LDL.LU R27, [R1+0x290] ;  /* 0x00029000011b7983 */ /* 0x001ee80000300800 */
[----:B------:R0:W-:Y:S04]  /*9b70*/  STS.U8 [R13+UR4+0x800], R18 ;  /* 0x000800120d007988 */ /* 0x0001e80008000004 */
[----:B-1----:R-:W3:Y:S04]  /*9b80*/  LDL.LU R28, [R1+0x28c] ;  /* 0x00028c00011c7983 */ /* 0x002ee80000300800 */
[----:B------:R1:W-:Y:S04]  /*9b90*/  STS.U8 [R13+UR4+0x8c0], R9 ;  /* 0x0008c0090d007988 */ /* 0x0003e80008000004 */
[----:B0-----:R-:W3:Y:S04]  /*9ba0*/  LDL.LU R18, [R1+0x284] ;  /* 0x0002840001127983 */ /* 0x001ee80000300800 */
[----:B------:R0:W-:Y:S04]  /*9bb0*/  STS.U8 [R13+UR4+0x880], R8 ;  /* 0x000880080d007988 */ /* 0x0001e80008000004 */
[----:B-1----:R-:W3:Y:S04]  /*9bc0*/  LDL.LU R9, [R1+0xb54] ;  /* 0x000b540001097983 */ /* 0x002ee80000300800 */
[----:B0-----:R-:W3:Y:S04]  /*9bd0*/  LDL.LU R8, [R1+0xb50] ;  /* 0x000b500001087983 */ /* 0x001ee80000300800 */
[----:B------:R0:W-:Y:S04]  /*9be0*/  STS.U8 [R13+UR4+0x1000], R29 ;  /* 0x0010001d0d007988 */ /* 0x0001e80008000004 */
[----:B0-----:R-:W3:Y:S01]  /*9bf0*/  LDL.LU R29, [R1+0x210] ;  /* 0x00021000011d7983 */ /* 0x001ee20000300800 */
[----:B------:R-:W0:Y:S03]  /*9c00*/  S2R R2, SR_TID.X ;  /* 0x0000000000027919 */ /* 0x000e260000002100 */
[----:B--2---:R1:W-:Y:S04]  /*9c10*/  STS.U8 [R13+UR4+0x1040], R14 ;  /* 0x0010400e0d007988 */ /* 0x0043e80008000004 */
[----:B------:R-:W-:Y:S04]  /*9c20*/  STS.U8 [R13+UR4+0x1080], R15 ;  /* 0x0010800f0d007988 */ /* 0x000fe80008000004 */
[----:B------:R-:W-:Y:S01]  /*9c30*/  STS.U8 [R13+UR4+0x10c0], R20 ;  /* 0x0010c0140d007988 */ /* 0x000fe20008000004 */
[----:B-1----:R-:W-:-:S03]  /*9c40*/  LOP3.LUT R14, R13, 0x8, RZ, 0x3c, !PT ;  /* 0x000000080d0e7812 */ /* 0x002fc600078e3cff */
[----:B------:R-:W-:Y:S04]  /*9c50*/  STS.U8 [R13+UR4+0x1840], R19 ;  /* 0x001840130d007988 */ /* 0x000fe80008000004 */
[----:B------:R-:W-:Y:S04]  /*9c60*/  STS.U8 [R13+UR4+0x1800], R17 ;  /* 0x001800110d007988 */ /* 0x000fe80008000004 */
[----:B------:R-:W-:Y:S04]  /*9c70*/  STS.U8 [R13+UR4+0x18c0], R16 ;  /* 0x0018c0100d007988 */ /* 0x000fe80008000004 */
[----:B------:R-:W-:Y:S04]  /*9c80*/  STS.U8 [R13+UR4+0x1880], R7 ;  /* 0x001880070d007988 */ /* 0x000fe80008000004 */
[----:B------:R1:W-:Y:S04]  /*9c90*/  STS.U8 [R14+UR4+0x100], R6 ;  /* 0x000100060e007988 */ /* 0x0003e80008000004 */
[----:B------:R2:W-:Y:S04]  /*9ca0*/  STS.U8 [R14+UR4+0x140], R5 ;  /* 0x000140050e007988 */ /* 0x0005e80008000004 */
[----:B-1----:R-:W3:Y:S04]  /*9cb0*/  LDL.LU R6, [R1+0x20c] ;  /* 0x00020c0001067983 */ /* 0x002ee80000300800 */
[----:B------:R-:W3:Y:S04]  /*9cc0*/  LDL.LU R7, [R1+0x208] ;  /* 0x0002080001077983 */ /* 0x000ee80000300800 */
[----:B------:R-:W3:Y:S04]  /*9cd0*/  LDL.LU R17, [R1+0x204] ;  /* 0x0002040001117983 */ /* 0x000ee80000300800 */
[----:B------:R-:W3:Y:S04]  /*9ce0*/  LDL.LU R16, [R1+0x378] ;  /* 0x0003780001107983 */ /* 0x000ee80000300800 */
[----:B------:R1:W-:Y:S04]  /*9cf0*/  STS.U8 [R14+UR4+0x940], R4 ;  /* 0x000940040e007988 */ /* 0x0003e80008000004 */
[----:B--2---:R-:W2:Y:S04]  /*9d00*/  LDL.LU R5, [R1+0x37c] ;  /* 0x00037c0001057983 */ /* 0x004ea80000300800 */
[----:B------:R0:W-:Y:S04]  /*9d10*/  STS.U8 [R14+UR4+0x900], R3 ;  /* 0x000900030e007988 */ /* 0x0001e80008000004 */
[----:B-1----:R-:W2:Y:S04]  /*9d20*/  LDL.LU R4, [R1+0x384] ;  /* 0x0003840001047983 */ /* 0x002ea80000300800 */
[----:B0-----:R-:W2:Y:S04]  /*9d30*/  LDL.LU R3, [R1+0x374] ;  /* 0x0003740001037983 */ /* 0x001ea80000300800 */
[----:B----4-:R-:W-:Y:S04]  /*9d40*/  STS.U8 [R14+UR4+0x9c0], R24 ;  /* 0x0009c0180e007988 */ /* 0x010fe80008000004 */
[----:B------:R-:W-:Y:S04]  /*9d50*/  STS.U8 [R14+UR4+0x980], R25 ;  /* 0x000980190e007988 */ /* 0x000fe80008000004 */
[----:B---3--:R-:W-:Y:S04]  /*9d60*/  STS.U8 [R14+UR4+0x1100], R26 ;  /* 0x0011001a0e007988 */ /* 0x008fe80008000004 */
[----:B------:R-:W-:Y:S04]  /*9d70*/  STS.U8 [R14+UR4+0x1140], R27 ;  /* 0x0011401b0e007988 */ /* 0x000fe80008000004 */
[----:B------:R-:W-:Y:S04]  /*9d80*/  STS.U8 [R14+UR4+0x1180], R28 ;  /* 0x0011801c0e007988 */ /* 0x000fe80008000004 */
[----:B------:R-:W-:Y:S04]  /*9d90*/  STS.U8 [R14+UR4+0x11c0], R18 ;  /* 0x0011c0120e007988 */ /* 0x000fe80008000004 */
[----:B------:R0:W-:Y:S02]  /*9da0*/  STS.U8 [R14+UR4+0x180], R8 ;  /* 0x000180080e007988 */ /* 0x0001e40008000004 */
[----:B0-----:R-:W-:-:S02]  /*9db0*/  LOP3.LUT R8, R2, 0x1f, RZ, 0xc0, !PT ;  /* 0x0000001f02087812 */ /* 0x001fc400078ec0ff */
[----:B------:R-:W3:Y:S04]  /*9dc0*/  LDL.LU R2, [R1+0x2f8] ;  /* 0x0002f80001027983 */ /* 0x000ee80000300800 */
[----:B------:R-:W4:Y:S04]  /*9dd0*/  LDL.LU R18, [R1+0x2fc] ;  /* 0x0002fc0001127983 */ /* 0x000f280000300800 */
[----:B------:R-:W4:Y:S04]  /*9de0*/  LDL.LU R24, [R1+0x304] ;  /* 0x0003040001187983 */ /* 0x000f280000300800 */
[----:B------:R-:W4:Y:S04]  /*9df0*/  LDL.LU R25, [R1+0x2f4] ;  /* 0x0002f40001197983 */ /* 0x000f280000300800 */
[----:B------:R-:W4:Y:S04]  /*9e00*/  LDL.LU R26, [R1+0x278] ;  /* 0x00027800011a7983 */ /* 0x000f280000300800 */
[----:B------:R-:W4:Y:S04]  /*9e10*/  LDL.LU R27, [R1+0x27c] ;  /* 0x00027c00011b7983 */ /* 0x000f280000300800 */
[----:B------:R0:W-:Y:S04]  /*9e20*/  STS.U8 [R14+UR4+0x1940], R29 ;  /* 0x0019401d0e007988 */ /* 0x0001e80008000004 */
[----:B------:R-:W4:Y:S04]  /*9e30*/  LDL.LU R28, [R1+0x280] ;  /* 0x00028000011c7983 */ /* 0x000f280000300800 */
[----:B0-----:R-:W4:Y:S01]  /*9e40*/  LDL.LU R29, [R1+0x200] ;  /* 0x00020000011d7983 */ /* 0x001f220000300800 */
[----:B------:R-:W-:-:S03]  /*9e50*/  ISETP.GE.AND P0, PT, R8, R0, PT ;  /* 0x000000000800720c */ /* 0x000fc60003f06270 */
[----:B------:R-:W4:Y:S04]  /*9e60*/  LDL.LU R8, [R1+0x274] ;  /* 0x0002740001087983 */ /* 0x000f280000300800 */
[----:B------:R0:W-:Y:S04]  /*9e70*/  STL [R1+0x828], R0 ;  /* 0x0008280001007387 */ /* 0x0001e80000100800 */
[----:B------:R1:W-:Y:S04]  /*9e80*/  STS.U8 [R14+UR4+0x1c0], R9 ;  /* 0x0001c0090e007988 */ /* 0x0003e80008000004 */
[----:B0-----:R-:W4:Y:S04]  /*9e90*/  LDL.LU R0, [R1+0x370] ;  /* 0x0003700001007983 */ /* 0x001f280000300800 */
[----:B------:R-:W4:Y:S01]  /*9ea0*/  LDL.LU R15, [R1+0x36c] ;  /* 0x00036c00010f7983 */ /* 0x000f220000300800 */
[----:B-1----:R-:W-:-:S03]  /*9eb0*/  LOP3.LUT R9, R13, 0x10, RZ, 0x3c, !PT ;  /* 0x000000100d097812 */ /* 0x002fc600078e3cff */
[----:B------:R-:W4:Y:S04]  /*9ec0*/  LDL.LU R20, [R1+0x360] ;  /* 0x0003600001147983 */ /* 0x000f280000300800 */
[----:B------:R-:W4:Y:S04]  /*9ed0*/  LDL.LU R19, [R1+0x2e8] ;  /* 0x0002e80001137983 */ /* 0x000f280000300800 */
[----:B------:R0:W-:Y:S04]  /*9ee0*/  STS.U8 [R14+UR4+0x1900], R6 ;  /* 0x001900060e007988 */ /* 0x0001e80008000004 */
[----:B------:R1:W-:Y:S04]  /*9ef0*/  STS.U8 [R14+UR4+0x19c0], R7 ;  /* 0x0019c0070e007988 */ /* 0x0003e80008000004 */
[----:B------:R1:W-:Y:S04]  /*9f00*/  STS.U8 [R14+UR4+0x1980], R17 ;  /* 0x001980110e007988 */ /* 0x0003e80008000004 */
[----:B0-----:R-:W4:Y:S04]  /*9f10*/  LDL.LU R6, [R1+0x2f0] ;  /* 0x0002f00001067983 */ /* 0x001f280000300800 */
[----:B-1----:R-:W4:Y:S04]  /*9f20*/  LDL.LU R7, [R1+0xb4c] ;  /* 0x000b4c0001077983 */ /* 0x002f280000300800 */
[----:B------:R-:W4:Y:S04]  /*9f30*/  LDL.LU R14, [R1+0x368] ;  /* 0x00036800010e7983 */ /* 0x000f280000300800 */
[----:B------:R0:W-:Y:S04]  /*9f40*/  STS.U8 [R9+UR4+0x200], R16 ;  /* 0x0002001009007988 */ /* 0x0001e80008000004 */
[----:B------:R-:W4:Y:S04]  /*9f50*/  LDL.LU R17, [R1+0x2ec] ;  /* 0x0002ec0001117983 */ /* 0x000f280000300800 */
[----:B--2---:R1:W-:Y:S04]  /*9f60*/  STS.U8 [R9+UR4+0x240], R5 ;  /* 0x0002400509007988 */ /* 0x0043e80008000004 */
[----:B0-----:R-:W2:Y:S04]  /*9f70*/  LDL.LU R16, [R1+0x2e0] ;  /* 0x0002e00001107983 */ /* 0x001ea80000300800 */
[----:B------:R0:W-:Y:S04]  /*9f80*/  STS.U8 [R9+UR4+0x280], R4 ;  /* 0x0002800409007988 */ /* 0x0001e80008000004 */
[----:B-1----:R-:W2:Y:S04]  /*9f90*/  LDL.LU R5, [R1+0x268] ;  /* 0x0002680001057983 */ /* 0x002ea80000300800 */
[----:B------:R1:W-:Y:S04]  /*9fa0*/  STS.U8 [R9+UR4+0x2c0], R3 ;  /* 0x0002c00309007988 */ /* 0x0003e80008000004 */
[----:B0-----:R-:W2:Y:S04]  /*9fb0*/  LDL.LU R4, [R1+0x270] ;  /* 0x0002700001047983 */ /* 0x001ea80000300800 */
[----:B-1----:R-:W2:Y:S04]  /*9fc0*/  LDL.LU R3, [R1+0x26c] ;  /* 0x00026c0001037983 */ /* 0x002ea80000300800 */
[----:B---3--:R0:W-:Y:S04]  /*9fd0*/  STS.U8 [R9+UR4+0xa40], R2 ;  /* 0x000a400209007988 */ /* 0x0081e80008000004 */
[----:B----4-:R1:W-:Y:S04]  /*9fe0*/  STS.U8 [R9+UR4+0xa00], R18 ;  /* 0x000a001209007988 */ /* 0x0103e80008000004 */
[----:B------:R3:W-:Y:S04]  /*9ff0*/  STS.U8 [R9+UR4+0xac0], R24 ;  /* 0x000ac01809007988 */ /* 0x0007e80008000004 */
[----:B0-----:R-:W4:Y:S04]  /*a000*/  LDL.LU R2, [R1+0xb48] ;  /* 0x000b480001027983 */ /* 0x001f280000300800 */
[----:B-1----:R-:W4:Y:S04]  /*a010*/  LDL.LU R18, [R1+0x264] ;  /* 0x0002640001127983 */ /* 0x002f280000300800 */
[----:B---3--:R-:W3:Y:S04]  /*a020*/  LDL.LU R24, [R1+0xb44] ;  /* 0x000b440001187983 */ /* 0x008ee80000300800 */
[----:B------:R0:W-:Y:S04]  /*a030*/  STS.U8 [R9+UR4+0xa80], R25 ;  /* 0x000a801909007988 */ /* 0x0001e80008000004 */
[----:B------:R1:W-:Y:S04]  /*a040*/  STS.U8 [R9+UR4+0x1200], R26 ;  /* 0x0012001a09007988 */ /* 0x0003e80008000004 */
[----:B------:R1:W-:Y:S04]  /*a050*/  STS.U8 [R9+UR4+0x1240], R27 ;  /* 0x0012401b09007988 */ /* 0x0003e80008000004 */
[----:B0-----:R-:W3:Y:S04]  /*a060*/  LDL.LU R25, [R1+0xb40] ;  /* 0x000b400001197983 */ /* 0x001ee80000300800 */
[----:B-1----:R-:W3:Y:S04]  /*a070*/  LDL.LU R26, [R1+0xb3c] ;  /* 0x000b3c00011a7983 */ /* 0x002ee80000300800 */
[----:B------:R-:W2:Y:S04]  /*a080*/  LDL.LU R27, [R1+0xb38] ;  /* 0x000b3800011b7983 */ /* 0x000ea80000300800 */
[----:B------:R0:W-:Y:S04]  /*a090*/  STS.U8 [R9+UR4+0x1280], R28 ;  /* 0x0012801c09007988 */ /* 0x0001e80008000004 */
[----:B------:R1:W-:Y:S04]  /*a0a0*/  STS.U8 [R9+UR4+0x1a40], R29 ;  /* 0x001a401d09007988 */ /* 0x0003e80008000004 */
[----:B0-----:R-:W4:Y:S04]  /*a0b0*/  LDL.LU R28, [R1+0xb34] ;  /* 0x000b3400011c7983 */ /* 0x001f280000300800 */
[----:B-1----:R-:W3:Y:S04]  /*a0c0*/  LDL.LU R29, [R1+0xb30] ;  /* 0x000b3000011d7983 */ /* 0x002ee80000300800 */
[----:B------:R0:W-:Y:S02]  /*a0d0*/  STS.U8 [R9+UR4+0x12c0], R8 ;  /* 0x0012c00809007988 */ /* 0x0001e40008000004 */
[----:B0-----:R-:W-:-:S02]  /*a0e0*/  LOP3.LUT R8, R13, 0x18, RZ, 0x3c, !PT ;  /* 0x000000180d087812 */ /* 0x001fc400078e3cff */
[----:B--2---:R-:W-:Y:S04]  /*a0f0*/  STS.U8 [R9+UR4+0x1a80], R27 ;  /* 0x001a801b09007988 */ /* 0x004fe80008000004 */
[----:B----4-:R-:W-:Y:S04]  /*a100*/  STS.U8 [R9+UR4+0x1ac0], R28 ;  /* 0x001ac01c09007988 */ /* 0x010fe80008000004 */
[----:B---3--:R-:W-:Y:S04]  /*a110*/  STS.U8 [R9+UR4+0x1a00], R29 ;  /* 0x001a001d09007988 */ /* 0x008fe80008000004 */
[----:B------:R0:W-:Y:S04]  /*a120*/  STS.U8 [R8+UR4+0xb00], R6 ;  /* 0x000b000608007988 */ /* 0x0001e80008000004 */
[----:B------:R1:W-:Y:S04]  /*a130*/  STS.U8 [R8+UR4+0x300], R14 ;  /* 0x0003000e08007988 */ /* 0x0003e80008000004 */
[----:B0-----:R-:W2:Y:S04]  /*a140*/  LDL.LU R6, [R1+0x358] ;  /* 0x0003580001067983 */ /* 0x001ea80000300800 */
[----:B------:R-:W3:Y:S04]  /*a150*/  LDL.LU R28, [R1+0x35c] ;  /* 0x00035c00011c7983 */ /* 0x000ee80000300800 */
[----:B------:R-:W4:Y:S04]  /*a160*/  LDL.LU R29, [R1+0x364] ;  /* 0x00036400011d7983 */ /* 0x000f280000300800 */
[----:B------:R0:W-:Y:S04]  /*a170*/  STS.U8 [R8+UR4+0x340], R0 ;  /* 0x0003400008007988 */ /* 0x0001e80008000004 */
[----:B-1----:R-:W4:Y:S04]  /*a180*/  LDL.LU R14, [R1+0x354] ;  /* 0x00035400010e7983 */ /* 0x002f280000300800 */
[----:B------:R1:W-:Y:S04]  /*a190*/  STS.U8 [R8+UR4+0x380], R15 ;  /* 0x0003800f08007988 */ /* 0x0003e80008000004 */
[----:B0-----:R-:W4:Y:S04]  /*a1a0*/  LDL.LU R0, [R1+0x2d8] ;  /* 0x0002d80001007983 */ /* 0x001f280000300800 */
[----:B------:R0:W-:Y:S04]  /*a1b0*/  STS.U8 [R8+UR4+0x1300], R5 ;  /* 0x0013000508007988 */ /* 0x0001e80008000004 */
[----:B-1----:R-:W4:Y:S04]  /*a1c0*/  LDL.LU R15, [R1+0x2dc] ;  /* 0x0002dc00010f7983 */ /* 0x002f280000300800 */
[----:B------:R1:W-:Y:S04]  /*a1d0*/  STS.U8 [R8+UR4+0x1340], R4 ;  /* 0x0013400408007988 */ /* 0x0003e80008000004 */
[----:B0-----:R-:W4:Y:S04]  /*a1e0*/  LDL.LU R5, [R1+0x2e4] ;  /* 0x0002e40001057983 */ /* 0x001f280000300800 */
[----:B------:R0:W-:Y:S04]  /*a1f0*/  STS.U8 [R8+UR4+0x1380], R3 ;  /* 0x0013800308007988 */ /* 0x0001e80008000004 */
[----:B-1----:R-:W4:Y:S04]  /*a200*/  LDL.LU R4, [R1+0x2d4] ;  /* 0x0002d40001047983 */ /* 0x002f280000300800 */
[----:B0-----:R-:W4:Y:S04]  /*a210*/  LDL.LU R3, [R1+0x25c] ;  /* 0x00025c0001037983 */ /* 0x001f280000300800 */
[----:B------:R0:W-:Y:S04]  /*a220*/  STS.U8 [R8+UR4+0x3c0], R20 ;  /* 0x0003c01408007988 */ /* 0x0001e80008000004 */
[----:B------:R-:W4:Y:S01]  /*a230*/  LDL.LU R27, [R1+0x350] ;  /* 0x00035000011b7983 */ /* 0x000f220000300800 */
[----:B------:R-:W-:-:S03]  /*a240*/  LOP3.LUT R9, R13, 0x20, RZ, 0x3c, !PT ;  /* 0x000000200d097812 */ /* 0x000fc600078e3cff */
        /* <DEDUP_REMOVED lines=8> */
[----:B------:R-:W4:Y:S04]  /*a2d0*/  LDL.LU R13, [R1+0x2cc] ;  /* 0x0002cc00010d7983 */ /* 0x000f280000300800 */
[----:B0-----:R-:W4:Y:S04]  /*a2e0*/  LDL.LU R18, [R1+0x2c0] ;  /* 0x0002c00001127983 */ /* 0x001f280000300800 */
[----:B------:R0:W-:Y:S04]  /*a2f0*/  STS.U8 [R8+UR4+0x1b40], R26 ;  /* 0x001b401a08007988 */ /* 0x0001e80008000004 */
[----:B------:R1:W-:Y:S04]  /*a300*/  STS.U8 [R8+UR4+0x1b00], R25 ;  /* 0x001b001908007988 */ /* 0x0003e80008000004 */
[----:B------:R1:W-:Y:S04]  /*a310*/  STS.U8 [R8+UR4+0x1b80], R2 ;  /* 0x001b800208007988 */ /* 0x0003e80008000004 */
[----:B0-----:R-:W4:Y:S04]  /*a320*/  LDL.LU R26, [R1+0x348] ;  /* 0x00034800011a7983 */ /* 0x001f280000300800 */
[----:B-1----:R-:W4:Y:S04]  /*a330*/  LDL.LU R25, [R1+0x254] ;  /* 0x0002540001197983 */ /* 0x002f280000300800 */
[----:B------:R0:W-:Y:S04]  /*a340*/  STS.U8 [R8+UR4+0x1bc0], R24 ;  /* 0x001bc01808007988 */ /* 0x0001e80008000004 */
[----:B------:R-:W4:Y:S04]  /*a350*/  LDL.LU R2, [R1+0x258] ;  /* 0x0002580001027983 */ /* 0x000f280000300800 */
[----:B0-----:R-:W4:Y:S04]  /*a360*/  LDL.LU R8, [R1+0x260] ;  /* 0x0002600001087983 */ /* 0x001f280000300800 */
[----:B--2---:R0:W-:Y:S04]  /*a370*/  STS.U8 [R9+UR4+0x400], R6 ;  /* 0x0004000609007988 */ /* 0x0041e80008000004 */
[----:B---3--:R1:W-:Y:S04]  /*a380*/  STS.U8 [R9+UR4+0x440], R28 ;  /* 0x0004401c09007988 */ /* 0x0083e80008000004 */
[----:B----4-:R2:W-:Y:S04]  /*a390*/  STS.U8 [R9+UR4+0x480], R29 ;  /* 0x0004801d09007988 */ /* 0x0105e80008000004 */
[----:B0-----:R-:W3:Y:S04]  /*a3a0*/  LDL.LU R6, [R1+0xb2c] ;  /* 0x000b2c0001067983 */ /* 0x001ee80000300800 */
[----:B-1----:R-:W4:Y:S04]  /*a3b0*/  LDL.LU R28, [R1+0x248] ;  /* 0x00024800011c7983 */ /* 0x002f280000300800 */
[----:B------:R0:W-:Y:S04]  /*a3c0*/  STS.U8 [R9+UR4+0x4c0], R14 ;  /* 0x0004c00e09007988 */ /* 0x0001e80008000004 */
[----:B--2---:R-:W2:Y:S04]  /*a3d0*/  LDL.LU R29, [R1+0x250] ;  /* 0x00025000011d7983 */ /* 0x004ea80000300800 */
[----:B0-----:R-:W2:Y:S04]  /*a3e0*/  LDL.LU R14, [R1+0x24c] ;  /* 0x00024c00010e7983 */ /* 0x001ea80000300800 */
[----:B------:R0:W-:Y:S04]  /*a3f0*/  STS.U8 [R9+UR4+0xc00], R15 ;  /* 0x000c000f09007988 */ /* 0x0001e80008000004 */
[----:B------:R1:W-:Y:S04]  /*a400*/  STS.U8 [R9+UR4+0xcc0], R5 ;  /* 0x000cc00509007988 */ /* 0x0003e80008000004 */
[----:B0-----:R-:W2:Y:S04]  /*a410*/  LDL.LU R15, [R1+0x244] ;  /* 0x00024400010f7983 */ /* 0x001ea80000300800 */
[----:B------:R0:W-:Y:S04]  /*a420*/  STS.U8 [R9+UR4+0xc80], R4 ;  /* 0x000c800409007988 */ /* 0x0001e80008000004 */
[----:B-1----:R-:W4:Y:S04]  /*a430*/  LDL.LU R5, [R1+0xb28] ;  /* 0x000b280001057983 */ /* 0x002f280000300800 */
[----:B------:R1:W-:Y:S04]  /*a440*/  STS.U8 [R9+UR4+0x1440], R3 ;  /* 0x0014400309007988 */ /* 0x0003e80008000004 */
[----:B0-----:R-:W2:Y:S04]  /*a450*/  LDL.LU R4, [R1+0xb24] ;  /* 0x000b240001047983 */ /* 0x001ea80000300800 */
[----:B-1----:R-:W2:Y:S04]  /*a460*/  LDL.LU R3, [R1+0xb20] ;  /* 0x000b200001037983 */ /* 0x002ea80000300800 */
[----:B------:R0:W-:Y:S02]  /*a470*/  STS.U8 [R9+UR4+0xc40], R0 ;  /* 0x000c400009007988 */ /* 0x0001e40008000004 */
[----:B0-----:R-:W0:Y:S02]  /*a480*/  S2R R0, SR_TID.X ;  /* 0x0000000000007919 */ /* 0x001e240000002100 */
[----:B------:R0:W-:Y:S04]  /*a490*/  STS.U8 [R9+UR4+0x1400], R2 ;  /* 0x0014000209007988 */ /* 0x0001e80008000004 */
[----:B------:R1:W-:Y:S01]  /*a4a0*/  STS.U8 [R9+UR4+0x1480], R8 ;  /* 0x0014800809007988 */ /* 0x0003e20008000004 */
[----:B0-----:R-:W-:-:S03]  /*a4b0*/  LOP3.LUT R2, R0, 0x3f, RZ, 0xc0, !PT ;  /* 0x0000003f00027812 */ /* 0x001fc600078ec0ff */
[----:B------:R-:W-:Y:S01]  /*a4c0*/  STS.U8 [R9+UR4+0x14c0], R25 ;  /* 0x0014c01909007988 */ /* 0x000fe20008000004 */
[----:B-1----:R-:W-:-:S03]  /*a4d0*/  LOP3.LUT R8, R2, 0x28, RZ, 0x3c, !PT ;  /* 0x0000002802087812 */ /* 0x002fc600078e3cff */
[----:B---3--:R-:W-:Y:S04]  /*a4e0*/  STS.U8 [R9+UR4+0x1c80], R6 ;  /* 0x001c800609007988 */ /* 0x008fe80008000004 */
[----:B----4-:R-:W-:Y:S04]  /*a4f0*/  STS.U8 [R9+UR4+0x1cc0], R5 ;  /* 0x001cc00509007988 */ /* 0x010fe80008000004 */
[----:B--2---:R-:W-:Y:S04]  /*a500*/  STS.U8 [R9+UR4+0x1c00], R4 ;  /* 0x001c000409007988 */ /* 0x004fe80008000004 */
[----:B------:R-:W-:Y:S04]  /*a510*/  STS.U8 [R9+UR4+0x1c40], R3 ;  /* 0x001c400309007988 */ /* 0x000fe80008000004 */
[----:B------:R0:W-:Y:S04]  /*a520*/  STS.U8 [R8+UR4+0x580], R20 ;  /* 0x0005801408007988 */ /* 0x0001e80008000004 */
[----:B------:R1:W-:Y:S04]  /*a530*/  STS.U8 [R8+UR4+0x5c0], R19 ;  /* 0x0005c01308007988 */ /* 0x0003e80008000004 */
[----:B------:R2:W-:Y:S04]  /*a540*/  STS.U8 [R8+UR4+0xd40], R17 ;  /* 0x000d401108007988 */ /* 0x0005e80008000004 */
[----:B0-----:R-:W3:Y:S04]  /*a550*/  LDL.LU R20, [R1+0x338] ;  /* 0x0003380001147983 */ /* 0x001ee80000300800 */
[----:B-1----:R-:W4:Y:S04]  /*a560*/  LDL.LU R19, [R1+0x33c] ;  /* 0x00033c0001137983 */ /* 0x002f280000300800 */
[----:B------:R0:W-:Y:S04]  /*a570*/  STS.U8 [R8+UR4+0xd00], R16 ;  /* 0x000d001008007988 */ /* 0x0001e80008000004 */
[----:B--2---:R-:W2:Y:S04]  /*a580*/  LDL.LU R17, [R1+0x344] ;  /* 0x0003440001117983 */ /* 0x004ea80000300800 */
[----:B------:R1:W-:Y:S04]  /*a590*/  STS.U8 [R8+UR4+0xdc0], R13 ;  /* 0x000dc00d08007988 */ /* 0x0003e80008000004 */
[----:B0-----:R-:W2:Y:S04]  /*a5a0*/  LDL.LU R16, [R1+0x334] ;  /* 0x0003340001107983 */ /* 0x001ea80000300800 */
[----:B------:R0:W-:Y:S04]  /*a5b0*/  STS.U8 [R8+UR4+0xd80], R18 ;  /* 0x000d801208007988 */ /* 0x0001e80008000004 */
[----:B-1----:R-:W2:Y:S04]  /*a5c0*/  LDL.LU R13, [R1+0x2b8] ;  /* 0x0002b800010d7983 */ /* 0x002ea80000300800 */
[----:B0-----:R-:W2:Y:S04]  /*a5d0*/  LDL.LU R18, [R1+0x2bc] ;  /* 0x0002bc0001127983 */ /* 0x001ea80000300800 */
[----:B------:R-:W2:Y:S04]  /*a5e0*/  LDL.LU R6, [R1+0x328] ;  /* 0x0003280001067983 */ /* 0x000ea80000300800 */
[----:B------:R-:W2:Y:S04]  /*a5f0*/  LDL.LU R9, [R1+0x330] ;  /* 0x0003300001097983 */ /* 0x000ea80000300800 */
[----:B------:R-:W2:Y:S04]  /*a600*/  LDL.LU R5, [R1+0x32c] ;  /* 0x00032c0001057983 */ /* 0x000ea80000300800 */
[----:B------:R-:W2:Y:S04]  /*a610*/  LDL.LU R4, [R1+0x324] ;  /* 0x0003240001047983 */ /* 0x000ea80000300800 */
[----:B------:R0:W-:Y:S04]  /*a620*/  STS.U8 [R8+UR4+0x500], R26 ;  /* 0x0005001a08007988 */ /* 0x0001e80008000004 */
[----:B------:R-:W2:Y:S04]  /*a630*/  LDL.LU R25, [R1+0x2a8] ;  /* 0x0002a80001197983 */ /* 0x000ea80000300800 */
[----:B------:R1:W-:Y:S04]  /*a640*/  STS.U8 [R8+UR4+0x540], R27 ;  /* 0x0005401b08007988 */ /* 0x0003e80008000004 */
[----:B0-----:R-:W2:Y:S04]  /*a650*/  LDL.LU R26, [R1+0x2ac] ;  /* 0x0002ac00011a7983 */ /* 0x001ea80000300800 */
[----:B------:R0:W-:Y:S04]  /*a660*/  STS.U8 [R8+UR4+0x1500], R28 ;  /* 0x0015001c08007988 */ /* 0x0001e80008000004 */
[----:B-1----:R-:W2:Y:S01]  /*a670*/  LDL.LU R27, [R1+0x2a4] ;  /* 0x0002a400011b7983 */ /* 0x002ea20000300800 */
[----:B------:R-:W-:-:S03]  /*a680*/  LOP3.LUT R2, R2, 0x30, RZ, 0x3c, !PT ;  /* 0x0000003002027812 */ /* 0x000fc600078e3cff */
[----:B------:R1:W-:Y:S04]  /*a690*/  STS.U8 [R8+UR4+0x1580], R14 ;  /* 0x0015800e08007988 */ /* 0x0003e80008000004 */
[----:B0-----:R-:W2:Y:S04]  /*a6a0*/  LDL.LU R28, [R1+0x228] ;  /* 0x00022800011c7983 */ /* 0x001ea80000300800 */
[----:B------:R0:W-:Y:S04]  /*a6b0*/  STS.U8 [R8+UR4+0x1540], R29 ;  /* 0x0015401d08007988 */ /* 0x0001e80008000004 */
[----:B-1----:R-:W2:Y:S04]  /*a6c0*/  LDL.LU R14, [R1+0x230] ;  /* 0x00023000010e7983 */ /* 0x002ea80000300800 */
        /* <DEDUP_REMOVED lines=10> */
[----:B-1----:R-:W2:Y:S04]  /*a770*/  LDL.LU R12, [R1+0x2c4] ;  /* 0x0002c400010c7983 */ /* 0x002ea80000300800 */
[----:B------:R-:W2:Y:S04]  /*a780*/  LDL.LU R8, [R1+0x2b4] ;  /* 0x0002b40001087983 */ /* 0x000ea80000300800 */
[----:B---3--:R0:W-:Y:S04]  /*a790*/  STS.U8 [R2+UR4+0x600], R20 ;  /* 0x0006001402007988 */ /* 0x0081e80008000004 */
[----:B----4-:R1:W-:Y:S04]  /*a7a0*/  STS.U8 [R2+UR4+0x640], R19 ;  /* 0x0006401302007988 */ /* 0x0103e80008000004 */
[----:B0-----:R-:W3:Y:S04]  /*a7b0*/  LDL.LU R20, [R1+0xb1c] ;  /* 0x000b1c0001147983 */ /* 0x001ee80000300800 */
[----:B-1----:R-:W4:Y:S04]  /*a7c0*/  LDL.LU R19, [R1+0xb18] ;  /* 0x000b180001137983 */ /* 0x002f280000300800 */
[----:B--2---:R0:W-:Y:S04]  /*a7d0*/  STS.U8 [R2+UR4+0x680], R17 ;  /* 0x0006801102007988 */ /* 0x0041e80008000004 */
[----:B------:R1:W-:Y:S04]  /*a7e0*/  STS.U8 [R2+UR4+0x6c0], R16 ;  /* 0x0006c01002007988 */ /* 0x0003e80008000004 */
[----:B0-----:R-:W2:Y:S04]  /*a7f0*/  LDL.LU R17, [R1+0xb14] ;  /* 0x000b140001117983 */ /* 0x001ea80000300800 */
[----:B-1----:R-:W3:Y:S04]  /*a800*/  LDL.LU R16, [R1+0xb10] ;  /* 0x000b100001107983 */ /* 0x002ee80000300800 */
[----:B------:R0:W-:Y:S04]  /*a810*/  STS.U8 [R2+UR4+0xe40], R13 ;  /* 0x000e400d02007988 */ /* 0x0001e80008000004 */
[----:B------:R1:W-:Y:S04]  /*a820*/  STS.U8 [R2+UR4+0xe00], R18 ;  /* 0x000e001202007988 */ /* 0x0003e80008000004 */
[----:B0-----:R-:W4:Y:S04]  /*a830*/  LDL.LU R13, [R1+0xb0c] ;  /* 0x000b0c00010d7983 */ /* 0x001f280000300800 */
[----:B-1----:R-:W2:Y:S04]  /*a840*/  LDL.LU R18, [R1+0xb08] ;  /* 0x000b080001127983 */ /* 0x002ea80000300800 */
[----:B--2---:R0:W-:Y:S04]  /*a850*/  STS.U8 [R2+UR4+0x16c0], R18 ;  /* 0x0016c01202007988 */ /* 0x0041e80008000004 */
[----:B0-----:R-:W2:Y:S04]  /*a860*/  LDL.LU R18, [R1+0xb04] ;  /* 0x000b040001127983 */ /* 0x001ea80000300800 */
[----:B------:R0:W-:Y:S04]  /*a870*/  STS.U8 [R2+UR4+0x1600], R7 ;  /* 0x0016000702007988 */ /* 0x0001e80008000004 */
[----:B------:R1:W-:Y:S01]  /*a880*/  STS.U8 [R2+UR4+0xec0], R12 ;  /* 0x000ec00c02007988 */ /* 0x0003e20008000004 */
[----:B0-----:R-:W-:-:S04]  /*a890*/  LOP3.LUT R7, R0, 0x3f, RZ, 0xc0, !PT ;  /* 0x0000003f00077812 */ /* 0x001fc800078ec0ff */
[----:B-1----:R-:W-:Y:S01]  /*a8a0*/  LOP3.LUT R12, R7, 0x38, RZ, 0x3c, !PT ;  /* 0x00000038070c7812 */ /* 0x002fe200078e3cff */
[----:B------:R-:W-:Y:S04]  /*a8b0*/  STS.U8 [R2+UR4+0xe80], R8 ;  /* 0x000e800802007988 */ /* 0x000fe80008000004 */
[----:B------:R-:W-:Y:S04]  /*a8c0*/  STS.U8 [R2+UR4+0x1640], R11 ;  /* 0x0016400b02007988 */ /* 0x000fe80008000004 */
[----:B------:R-:W-:Y:S04]  /*a8d0*/  STS.U8 [R2+UR4+0x1680], R10 ;  /* 0x0016800a02007988 */ /* 0x000fe80008000004 */
[----:B----4-:R-:W-:Y:S04]  /*a8e0*/  STS.U8 [R2+UR4+0x1e40], R13 ;  /* 0x001e400d02007988 */ /* 0x010fe80008000004 */
[----:B---3--:R-:W-:Y:S04]  /*a8f0*/  STS.U8 [R2+UR4+0x1e00], R16 ;  /* 0x001e001002007988 */ /* 0x008fe80008000004 */
[----:B------:R-:W-:Y:S04]  /*a900*/  STS.U8 [R2+UR4+0x1ec0], R17 ;  /* 0x001ec01102007988 */ /* 0x000fe80008000004 */
[----:B------:R-:W-:Y:S04]  /*a910*/  STS.U8 [R2+UR4+0x1e80], R19 ;  /* 0x001e801302007988 */ /* 0x000fe80008000004 */
[----:B------:R-:W-:Y:S04]  /*a920*/  STS.U8 [R12+UR4+0x1740], R14 ;  /* 0x0017400e0c007988 */ /* 0x000fe80008000004 */
[----:B------:R-:W-:Y:S04]  /*a930*/  STS.U8 [R12+UR4+0xfc0], R26 ;  /* 0x000fc01a0c007988 */ /* 0x000fe80008000004 */
[----:B--2---:R0:W-:Y:S04]  /*a940*/  STS.U8 [R12+UR4+0xf00], R18 ;  /* 0x000f00120c007988 */ /* 0x0041e80008000004 */
[----:B0-----:R-:W2:Y:S04]  /*a950*/  LDL.LU R18, [R1+0xb00] ;  /* 0x000b000001127983 */ /* 0x001ea80000300800 */
[----:B------:R-:W3:Y:S04]  /*a960*/  LDL R14, [R1+0x404] ;  /* 0x00040400010e7983 */ /* 0x000ee80000100800 */
[----:B------:R-:W4:Y:S04]  /*a970*/  LDL R17, [R1+0x400] ;  /* 0x0004000001117983 */ /* 0x000f280000100800 */
[----:B------:R-:W4:Y:S04]  /*a980*/  LDL R16, [R1+0x40c] ;  /* 0x00040c0001107983 */ /* 0x000f280000100800 */
[----:B------:R-:W4:Y:S04]  /*a990*/  LDL R26, [R1+0x408] ;  /* 0x00040800011a7983 */ /* 0x000f280000100800 */
[----:B------:R-:W-:Y:S04]  /*a9a0*/  STS.U8 [R12+UR4+0x700], R6 ;  /* 0x000700060c007988 */ /* 0x000fe80008000004 */
        /* <DEDUP_REMOVED lines=9> */
[----:B------:R0:W-:Y:S04]  /*aa40*/  STS.U8 [R12+UR4+0x1f00], R21 ;  /* 0x001f00150c007988 */ /* 0x0001e80008000004 */
[----:B------:R1:W-:Y:S04]  /*aa50*/  STS.U8 [R12+UR4+0x1fc0], R22 ;  /* 0x001fc0160c007988 */ /* 0x0003e80008000004 */
[----:B------:R1:W-:Y:S01]  /*aa60*/  STS.U8 [R12+UR4+0x1f80], R23 ;  /* 0x001f80170c007988 */ /* 0x0003e20008000004 */
[----:B------:R-:W-:-:S02]  /*aa70*/  PRMT R2, RZ, 0x7610, R2 ;  /* 0x00007610ff027816 */ /* 0x000fc40000000002 */
[----:B------:R-:W-:Y:S02]  /*aa80*/  PRMT R3, RZ, 0x7610, R3 ;  /* 0x00007610ff037816 */ /* 0x000fe40000000003 */
[----:B------:R-:W-:Y:S01]  /*aa90*/  PRMT R19, RZ, 0x7610, R19 ;  /* 0x00007610ff137816 */ /* 0x000fe20000000013 */
[----:B------:R-:W1:Y:S01]  /*aaa0*/  S2UR UR9, SR_CgaCtaId ;  /* 0x00000000000979c3 */ /* 0x000e620000008800 */
[----:B0-----:R-:W-:Y:S02]  /*aab0*/  PRMT R21, RZ, 0x7610, R21 ;  /* 0x00007610ff157816 */ /* 0x001fe40000000015 */
[----:B------:R-:W-:Y:S02]  /*aac0*/  PRMT R20, RZ, 0x7610, R20 ;  /* 0x00007610ff147816 */ /* 0x000fe40000000014 */
[----:B-1----:R-:W-:Y:S02]  /*aad0*/  PRMT R22, RZ, 0x7610, R22 ;  /* 0x00007610ff167816 */ /* 0x002fe40000000016 */
[----:B------:R-:W-:-:S02]  /*aae0*/  PRMT R24, RZ, 0x7610, R24 ;  /* 0x00007610ff187816 */ /* 0x000fc40000000018 */
[----:B------:R-:W-:Y:S01]  /*aaf0*/  PRMT R23, RZ, 0x7610, R23 ;  /* 0x00007610ff177816 */ /* 0x000fe20000000017 */
[----:B------:R-:W-:Y:S02]  /*ab00*/  UMOV UR8, 0x400 ;  /* 0x0000040000087882 */ /* 0x000fe40000000000 */
[----:B------:R-:W-:Y:S01]  /*ab10*/  ULEA UR8, UR9, UR8, 0x18 ;  /* 0x0000000809087291 */ /* 0x000fe2000f8ec03f */
[----:B------:R-:W-:Y:S01]  /*ab20*/  BAR.SYNC.DEFER_BLOCKING 0x0 ;  /* 0x0000000000007b1d */ /* 0x000fe20000010000 */
[----:B--2---:R-:W-:Y:S02]  /*ab30*/  IADD3 R4, P1, R18, UR23, RZ ;  /* 0x0000001712047c10 */ /* 0x004fe4000ff3e0ff */
[----:B------:R-:W-:-:S04]  /*ab40*/  SHF.R.S32.HI R25, RZ, 0x1f, R18 ;  /* 0x0000001fff197819 */ /* 0x000fc80000011412 */
[C---:B------:R-:W-:Y:S02]  /*ab50*/  IADD3.X R5, R25.reuse, UR24, RZ, P1, !PT ;  /* 0x0000001819057c10 */ /* 0x040fe40008ffe4ff */
[C---:B------:R-:W-:Y:S02]  /*ab60*/  IADD3 R6, P1, R18.reuse, UR21, RZ ;  /* 0x0000001512067c10 */ /* 0x040fe4000ff3e0ff */
[C---:B------:R-:W-:Y:S01]  /*ab70*/  IADD3 R8, P2, R18.reuse, UR19, RZ ;  /* 0x0000001312087c10 */ /* 0x040fe2000ff5e0ff */
[----:B------:R0:W2:Y:S01]  /*ab80*/  @!P0 LDG.E.U8 R2, desc[UR10][R4.64] ;  /* 0x0000000a04028981 */ /* 0x0000a2000c1e1100 */
[----:B------:R-:W-:Y:S02]  /*ab90*/  IADD3 R10, P3, R18, UR17, RZ ;  /* 0x00000011120a7c10 */ /* 0x000fe4000ff7e0ff */
[C---:B------:R-:W-:Y:S02]  /*aba0*/  IADD3.X R7, R25.reuse, UR22, RZ, P1, !PT ;  /* 0x0000001619077c10 */ /* 0x040fe40008ffe4ff */
[----:B------:R-:W-:-:S02]  /*abb0*/  IADD3.X R9, R25, UR20, RZ, P2, !PT ;  /* 0x0000001419097c10 */ /* 0x000fc400097fe4ff */
[C---:B------:R-:W-:Y:S01]  /*abc0*/  IADD3 R12, P2, R18.reuse, UR6, RZ ;  /* 0x00000006120c7c10 */ /* 0x040fe2000ff5e0ff */
[----:B------:R1:W2:Y:S01]  /*abd0*/  @!P0 LDG.E.U8 R3, desc[UR10][R6.64] ;  /* 0x0000000a06038981 */ /* 0x0002a2000c1e1100 */
[C---:B------:R-:W-:Y:S02]  /*abe0*/  IADD3.X R11, R25.reuse, UR18, RZ, P3, !PT ;  /* 0x00000012190b7c10 */ /* 0x040fe40009ffe4ff */
[----:B0-----:R-:W-:Y:S02]  /*abf0*/  PRMT R4, RZ, 0x7610, R4 ;  /* 0x00007610ff047816 */ /* 0x001fe40000000004 */
[----:B------:R-:W-:Y:S02]  /*ac00*/  PRMT R5, RZ, 0x7610, R5 ;  /* 0x00007610ff057816 */ /* 0x000fe40000000005 */
[----:B---3--:R-:W-:Y:S02]  /*ac10*/  IADD3 R14, P3, R18, R14, RZ ;  /* 0x0000000e120e7210 */ /* 0x008fe40007f7e0ff */
[C---:B------:R-:W-:Y:S01]  /*ac20*/  IADD3.X R13, R25.reuse, UR7, RZ, P2, !PT ;  /* 0x00000007190d7c10 */ /* 0x040fe200097fe4ff */
[----:B------:R0:W3:Y:S01]  /*ac30*/  @!P0 LDG.E.U8 R4, desc[UR10][R8.64] ;  /* 0x0000000a08048981 */ /* 0x0000e2000c1e1100 */
[----:B-1----:R-:W-:Y:S01]  /*ac40*/  PRMT R7, RZ, 0x7610, R7 ;  /* 0x00007610ff077816 */ /* 0x002fe20000000007 */
[----:B----4-:R-:W-:-:S02]  /*ac50*/  IMAD.X R15, R25, 0x1, R17, P3 ;  /* 0x00000001190f7824 */ /* 0x010fc400018e0611 */
[----:B------:R1:W4:Y:S01]  /*ac60*/  @!P0 LDG.E.U8 R5, desc[UR10][R10.64] ;  /* 0x0000000a0a058981 */ /* 0x000322000c1e1100 */
[----:B------:R-:W-:-:S03]  /*ac70*/  PRMT R6, RZ, 0x7610, R6 ;  /* 0x00007610ff067816 */ /* 0x000fc60000000006 */
[----:B------:R1:W2:Y:S01]  /*ac80*/  @!P0 LDG.E.U8 R7, desc[UR10][R12.64] ;  /* 0x0000000a0c078981 */ /* 0x0002a2000c1e1100 */
[----:B0-----:R-:W-:Y:S02]  /*ac90*/  PRMT R8, RZ, 0x7610, R8 ;  /* 0x00007610ff087816 */ /* 0x001fe40000000008 */
[----:B-1----:R-:W-:-:S04]  /*aca0*/  IADD3 R10, P1, R18, UR13, RZ ;  /* 0x0000000d120a7c10 */ /* 0x002fc8000ff3e0ff */
[----:B------:R0:W3:Y:S01]  /*acb0*/  @!P0 LDG.E.U8 R8, desc[UR10][R14.64] ;  /* 0x0000000a0e088981 */ /* 0x0000e2000c1e1100 */
[C---:B------:R-:W-:Y:S02]  /*acc0*/  IADD3 R12, P3, R18.reuse, R16, RZ ;  /* 0x00000010120c7210 */ /* 0x040fe40007f7e0ff */
[C---:B------:R-:W-:Y:S02]  /*acd0*/  IADD3.X R11, R25.reuse, UR16, RZ, P1, !PT ;  /* 0x00000010190b7c10 */ /* 0x040fe40008ffe4ff */
[----:B------:R-:W-:Y:S01]  /*ace0*/  PRMT R9, RZ, 0x7610, R9 ;  /* 0x00007610ff097816 */ /* 0x000fe20000000009 */
[C---:B------:R-:W-:Y:S01]  /*acf0*/  IMAD.X R13, R25.reuse, 0x1, R26, P3 ;  /* 0x00000001190d7824 */ /* 0x040fe200018e061a */
[C---:B------:R-:W-:Y:S01]  /*ad00*/  IADD3 R16, P1, R18.reuse, UR27, RZ ;  /* 0x0000001b12107c10 */ /* 0x040fe2000ff3e0ff */
[----:B------:R1:W2:Y:S01]  /*ad10*/  @!P0 LDG.E.U8 R6, desc[UR10][R10.64] ;  /* 0x0000000a0a068981 */ /* 0x0002a2000c1e1100 */
[----:B0-----:R-:W-:Y:S02]  /*ad20*/  IADD3 R14, P2, R18, UR25, RZ ;  /* 0x00000019120e7c10 */ /* 0x001fe4000ff5e0ff */
[C---:B------:R-:W-:Y:S01]  /*ad30*/  IADD3.X R17, R25.reuse, UR28, RZ, P1, !PT ;  /* 0x0000001c19117c10 */ /* 0x040fe20008ffe4ff */
[----:B------:R0:W4:Y:S01]  /*ad40*/  @!P0 LDG.E.U8 R9, desc[UR10][R12.64] ;  /* 0x0000000a0c098981 */ /* 0x000122000c1e1100 */
[----:B------:R-:W-:-:S02]  /*ad50*/  IADD3.X R15, R25, UR26, RZ, P2, !PT ;  /* 0x0000001a190f7c10 */ /* 0x000fc400097fe4ff */
[----:B-1----:R-:W-:Y:S02]  /*ad60*/  PRMT R10, RZ, 0x7610, R10 ;  /* 0x00007610ff0a7816 */ /* 0x002fe4000000000a */
[----:B------:R-:W-:Y:S02]  /*ad70*/  PRMT R11, RZ, 0x7610, R11 ;  /* 0x00007610ff0b7816 */ /* 0x000fe4000000000b */
[C---:B0-----:R-:W-:Y:S02]  /*ad80*/  IADD3 R12, P1, R18.reuse, UR29, RZ ;  /* 0x0000001d120c7c10 */ /* 0x041fe4000ff3e0ff */
[----:B------:R0:W2:Y:S02]  /*ad90*/  @!P0 LDG.E.U8 R10, desc[UR10][R14.64] ;  /* 0x0000000a0e0a8981 */ /* 0x0000a4000c1e1100 */
[----:B------:R-:W-:Y:S02]  /*ada0*/  IADD3.X R13, R25, UR30, RZ, P1, !PT ;  /* 0x0000001e190d7c10 */ /* 0x000fe40008ffe4ff */
[----:B------:R1:W2:Y:S04]  /*adb0*/  @!P0 LDG.E.U8 R11, desc[UR10][R16.64] ;  /* 0x0000000a100b8981 */ /* 0x0002a8000c1e1100 */
[----:B------:R1:W2:Y:S01]  /*adc0*/  @!P0 LDG.E.U8 R19, desc[UR10][R12.64] ;  /* 0x0000000a0c138981 */ /* 0x0002a2000c1e1100 */
[----:B0-----:R-:W-:-:S02]  /*add0*/  IADD3 R14, P3, R18, UR33, RZ ;  /* 0x00000021120e7c10 */ /* 0x001fc4000ff7e0ff */
[C---:B-1----:R-:W-:Y:S02]  /*ade0*/  IADD3 R16, P2, R18.reuse, UR35, RZ ;  /* 0x0000002312107c10 */ /* 0x042fe4000ff5e0ff */
[C---:B------:R-:W-:Y:S02]  /*adf0*/  IADD3.X R15, R25.reuse, UR34, RZ, P3, !PT ;  /* 0x00000022190f7c10 */ /* 0x040fe40009ffe4ff */
[C---:B------:R-:W-:Y:S02]  /*ae00*/  IADD3.X R17, R25.reuse, UR36, RZ, P2, !PT ;  /* 0x0000002419117c10 */ /* 0x040fe400097fe4ff */
[----:B------:R-:W-:Y:S01]  /*ae10*/  IADD3 R12, P1, R18, UR31, RZ ;  /* 0x0000001f120c7c10 */ /* 0x000fe2000ff3e0ff */
[----:B------:R0:W2:Y:S04]  /*ae20*/  @!P0 LDG.E.U8 R21, desc[UR10][R14.64] ;  /* 0x0000000a0e158981 */ /* 0x0000a8000c1e1100 */
[----:B------:R1:W2:Y:S01]  /*ae30*/  @!P0 LDG.E.U8 R20, desc[UR10][R16.64] ;  /* 0x0000000a10148981 */ /* 0x0002a2000c1e1100 */
[----:B------:R-:W-:-:S02]  /*ae40*/  IADD3.X R13, R25, UR32, RZ, P1, !PT ;  /* 0x00000020190d7c10 */ /* 0x000fc40008ffe4ff */
[----:B0-----:R-:W-:-:S03]  /*ae50*/  IADD3 R14, P3, R18, UR37, RZ ;  /* 0x00000025120e7c10 */ /* 0x001fc6000ff7e0ff */
[----:B------:R0:W2:Y:S01]  /*ae60*/  @!P0 LDG.E.U8 R22, desc[UR10][R12.64] ;  /* 0x0000000a0c168981 */ /* 0x0000a2000c1e1100 */
[----:B-1----:R-:W-:Y:S02]  /*ae70*/  IADD3 R16, P2, R18, UR39, RZ ;  /* 0x0000002712107c10 */ /* 0x002fe4000ff5e0ff */
[C---:B------:R-:W-:Y:S02]  /*ae80*/  IADD3.X R15, R25.reuse, UR38, RZ, P3, !PT ;  /* 0x00000026190f7c10 */ /* 0x040fe40009ffe4ff */
[----:B------:R-:W-:Y:S02]  /*ae90*/  IADD3.X R17, R25, UR40, RZ, P2, !PT ;  /* 0x0000002819117c10 */ /* 0x000fe400097fe4ff */
[----:B0-----:R-:W-:Y:S01]  /*aea0*/  LOP3.LUT R12, R0, 0x3, RZ, 0xc0, !PT ;  /* 0x00000003000c7812 */ /* 0x001fe200078ec0ff */
[----:B------:R0:W2:Y:S01]  /*aeb0*/  @!P0 LDG.E.U8 R24, desc[UR10][R14.64] ;  /* 0x0000000a0e188981 */ /* 0x0000a2000c1e1100 */
[----:B------:R-:W-:-:S03]  /*aec0*/  SHF.R.S32.HI R13, RZ, 0x2, R0 ;  /* 0x00000002ff0d7819 */ /* 0x000fc60000011400 */
[----:B------:R1:W2:Y:S01]  /*aed0*/  @!P0 LDG.E.U8 R23, desc[UR10][R16.64] ;  /* 0x0000000a10178981 */ /* 0x0002a2000c1e1100 */
[----:B0-----:R-:W-:Y:S01]  /*aee0*/  SHF.R.U32.HI R15, RZ, 0x2, R0 ;  /* 0x00000002ff0f7819 */ /* 0x001fe20000011600 */
[----:B------:R-:W-:Y:S01]  /*aef0*/  IMAD.SHL.U32 R14, R12, 0x20, RZ ;  /* 0x000000200c0e7824 */ /* 0x000fe200078e00ff */
[----:B-1----:R-:W-:Y:S01]  /*af00*/  LOP3.LUT R17, R0, 0x20, RZ, 0xc0, !PT ;  /* 0x0000002000117812 */ /* 0x002fe200078ec0ff */
[----:B------:R-:W-:Y:S01]  /*af10*/  IMAD.SHL.U32 R16, R12, 0x400, RZ ;  /* 0x000004000c107824 */ /* 0x000fe200078e00ff */
[----:B------:R-:W-:Y:S02]  /*af20*/  SGXT R12, R13, 0x1 ;  /* 0x000000010d0c781a */ /* 0x000fe40000000200 */
[----:B------:R-:W-:Y:S02]  /*af30*/  SGXT.U32 R15, R15, 0x3 ;  /* 0x000000030f0f781a */ /* 0x000fe40000000000 */
[----:B------:R-:W-:-:S04]  /*af40*/  SHF.R.U32.HI R13, RZ, 0x1, R17 ;  /* 0x00000001ff0d7819 */ /* 0x000fc80000011611 */
[----:B------:R-:W-:-:S04]  /*af50*/  LOP3.LUT R13, R13, R16, R15, 0xfe, !PT ;  /* 0x000000100d0d7212 */ /* 0x000fc800078efe0f */
[----:B------:R-:W-:Y:S01]  /*af60*/  LOP3.LUT R13, R13, R14, RZ, 0xfc, !PT ;  /* 0x0000000e0d0d7212 */ /* 0x000fe200078efcff */
[----:B------:R-:W-:Y:S04]  /*af70*/  STL [R1+0x82c], R18 ;  /* 0x00082c1201007387 */ /* 0x000fe80000100800 */
[----:B------:R-:W0:Y:S01]  /*af80*/  LDS.U8 R18, [R13+UR8+0x8] ;  /* 0x000008080d127984 */ /* 0x000e220008000000 */
[C---:B------:R-:W-:Y:S02]  /*af90*/  IMAD.SHL.U32 R25, R0.reuse, 0x2, RZ ;  /* 0x0000000200197824 */ /* 0x040fe400078e00ff */
[----:B------:R-:W-:Y:S01]  /*afa0*/  IMAD.SHL.U32 R17, R0, 0x10, RZ ;  /* 0x0000001000117824 */ /* 0x000fe200078e00ff */
[----:B------:R-:W-:Y:S01]  /*afb0*/  LOP3.LUT R12, R14, 0x90, R12, 0xf8, !PT ;  /* 0x000000900e0c7812 */ /* 0x000fe200078ef80c */
[----:B------:R-:W1:Y:S04]  /*afc0*/  LDS.U8 R0, [R13+UR8+0x100] ;  /* 0x000100080d007984 */ /* 0x000e680008000000 */
[----:B------:R-:W-:Y:S04]  /*afd0*/  LDS.U8 R29, [R13+UR8] ;  /* 0x000000080d1d7984 */ /* 0x000fe80008000000 */
[----:B------:R-:W-:Y:S04]  /*afe0*/  LDS.U8 R28, [R13+UR8+0x108] ;  /* 0x000108080d1c7984 */ /* 0x000fe80008000000 */
[----:B0-----:R-:W-:Y:S04]  /*aff0*/  STL [R1+0x204], R18 ;  /* 0x0002041201007387 */ /* 0x001fe80000100800 */
[----:B------:R-:W0:Y:S04]  /*b000*/  LDS.U8 R18, [R13+UR8+0x1000] ;  /* 0x001000080d127984 */ /* 0x000e280008000000 */
[----:B-1----:R-:W-:Y:S04]  /*b010*/  STL [R1+0x200], R0 ;  /* 0x0002000001007387 */ /* 0x002fe80000100800 */
[----:B------:R-:W1:Y:S04]  /*b020*/  LDS.U8 R0, [R13+UR8+0x1108] ;  /* 0x001108080d007984 */ /* 0x000e680008000000 */
        /* <DEDUP_REMOVED lines=17> */
[----:B------:R-:W0:Y:S01]  /*b140*/  LDS.U8 R18, [R13+UR8+0x1088] ;  /* 0x001088080d127984 */ /* 0x000e220008000000 */
[----:B------:R-:W-:-:S03]  /*b150*/  LOP3.LUT R14, R13, 0x10, RZ, 0x3c, !PT ;  /* 0x000000100d0e7812 */ /* 0x000fc600078e3cff */
[----:B-1----:R-:W-:Y:S04]  /*b160*/  STL [R1+0x280], R0 ;  /* 0x0002800001007387 */ /* 0x002fe80000100800 */
[----:B------:R-:W1:Y:S04]  /*b170*/  LDS.U8 R0, [R13+UR8+0x1180] ;  /* 0x001180080d007984 */ /* 0x000e680008000000 */
[----:B0-----:R-:W-:Y:S04]  /*b180*/  STL [R1+0x288], R18 ;  /* 0x0002881201007387 */ /* 0x001fe80000100800 */
[----:B------:R-:W0:Y:S01]  /*b190*/  LDS.U8 R18, [R14+UR8+0x200] ;  /* 0x000200080e127984 */ /* 0x000e220008000000 */
[----:B------:R-:W-:-:S02]  /*b1a0*/  LOP3.LUT R12, R12, 0x10, R25, 0x78, !PT ;  /* 0x000000100c0c7812 */ /* 0x000fc400078e7819 */
[----:B------:R-:W-:Y:S01]  /*b1b0*/  LOP3.LUT R15, R17, 0x100, RZ, 0xc0, !PT ;  /* 0x00000100110f7812 */ /* 0x000fe200078ec0ff */
[----:B-1----:R-:W-:Y:S01]  /*b1c0*/  STL [R1+0x27c], R0 ;  /* 0x00027c0001007387 */ /* 0x002fe20000100800 */
[C---:B------:R-:W-:Y:S02]  /*b1d0*/  LOP3.LUT R16, R13.reuse, 0x30, RZ, 0x3c, !PT ;  /* 0x000000300d107812 */ /* 0x040fe400078e3cff */
[----:B------:R-:W-:Y:S01]  /*b1e0*/  IADD3 R12, R12, UR8, R15 ;  /* 0x000000080c0c7c10 */ /* 0x000fe2000fffe00f */
[----:B------:R-:W-:Y:S01]  /*b1f0*/  LDS.U8 R0, [R14+UR8+0x208] ;  /* 0x000208080e007984 */ /* 0x000fe20008000000 */
[C---:B------:R-:W-:Y:S02]  /*b200*/  LOP3.LUT R15, R13.reuse, 0x20, RZ, 0x3c, !PT ;  /* 0x000000200d0f7812 */ /* 0x040fe400078e3cff */
[C---:B------:R-:W-:Y:S02]  /*b210*/  LOP3.LUT R17, R13.reuse, 0x40, RZ, 0x3c, !PT ;  /* 0x000000400d117812 */ /* 0x040fe400078e3cff */
[----:B------:R-:W-:-:S02]  /*b220*/  LOP3.LUT R25, R13, 0x50, RZ, 0x3c, !PT ;  /* 0x000000500d197812 */ /* 0x000fc400078e3cff */
[C---:B------:R-:W-:Y:S02]  /*b230*/  LOP3.LUT R26, R13.reuse, 0x60, RZ, 0x3c, !PT ;  /* 0x000000600d1a7812 */ /* 0x040fe400078e3cff */
[----:B------:R-:W-:Y:S02]  /*b240*/  LOP3.LUT R27, R13, 0x70, RZ, 0x3c, !PT ;  /* 0x000000700d1b7812 */ /* 0x000fe400078e3cff */
[----:B------:R-:W1:Y:S04]  /*b250*/  LDS.U8 R13, [R14+UR8+0x308] ;  /* 0x000308080e0d7984 */ /* 0x000e680008000000 */
[----:B0-----:R-:W-:Y:S04]  /*b260*/  STL [R1+0x2f0], R18 ;  /* 0x0002f01201007387 */ /* 0x001fe80000100800 */
[----:B------:R-:W0:Y:S04]  /*b270*/  LDS.U8 R18, [R14+UR8+0x300] ;  /* 0x000300080e127984 */ /* 0x000e280008000000 */
[----:B-1----:R-:W-:Y:S04]  /*b280*/  STL [R1+0x2ec], R13 ;  /* 0x0002ec0d01007387 */ /* 0x002fe80000100800 */
[----:B------:R-:W-:Y:S04]  /*b290*/  STL [R1+0x2f8], R0 ;  /* 0x0002f80001007387 */ /* 0x000fe80000100800 */
[----:B------:R-:W1:Y:S04]  /*b2a0*/  LDS.U8 R13, [R14+UR8+0x1200] ;  /* 0x001200080e0d7984 */ /* 0x000e680008000000 */
[----:B------:R-:W-:Y:S04]  /*b2b0*/  LDS.U8 R0, [R14+UR8+0x1308] ;  /* 0x001308080e007984 */ /* 0x000fe80008000000 */
[----:B0-----:R-:W-:Y:S04]  /*b2c0*/  STL [R1+0x2f4], R18 ;  /* 0x0002f41201007387 */ /* 0x001fe80000100800 */
[----:B------:R-:W0:Y:S04]  /*b2d0*/  LDS.U8 R18, [R14+UR8+0x1208] ;  /* 0x001208080e127984 */ /* 0x000e280008000000 */
[----:B-1----:R-:W-:Y:S04]  /*b2e0*/  STL [R1+0x300], R13 ;  /* 0x0003000d01007387 */ /* 0x002fe80000100800 */
[----:B------:R-:W-:Y:S04]  /*b2f0*/  LDS.U8 R13, [R14+UR8+0x280] ;  /* 0x000280080e0d7984 */ /* 0x000fe80008000000 */
[----:B0-----:R-:W-:Y:S04]  /*b300*/  STL [R1+0xa38], R18 ;  /* 0x000a381201007387 */ /* 0x001fe80000100800 */
[----:B------:R-:W-:Y:S04]  /*b310*/  STL [R1+0x2fc], R0 ;  /* 0x0002fc0001007387 */ /* 0x000fe80000100800 */
[----:B------:R-:W0:Y:S04]  /*b320*/  LDS.U8 R0, [R14+UR8+0x1300] ;  /* 0x001300080e007984 */ /* 0x000e280008000000 */
[----:B------:R-:W-:Y:S04]  /*b330*/  LDS.U8 R18, [R14+UR8+0x288] ;  /* 0x000288080e127984 */ /* 0x000fe80008000000 */
[----:B0-----:R-:W-:Y:S04]  /*b340*/  STL [R1+0xa3c], R0 ;  /* 0x000a3c0001007387 */ /* 0x001fe80000100800 */
[----:B------:R-:W0:Y:S04]  /*b350*/  LDS.U8 R0, [R14+UR8+0x388] ;  /* 0x000388080e007984 */ /* 0x000e280008000000 */
[----:B------:R-:W-:Y:S04]  /*b360*/  STL [R1+0x370], R13 ;  /* 0x0003700d01007387 */ /* 0x000fe80000100800 */
[----:B------:R-:W1:Y:S04]  /*b370*/  LDS.U8 R13, [R14+UR8+0x380] ;  /* 0x000380080e0d7984 */ /* 0x000e680008000000 */
[----:B0-----:R-:W-:Y:S04]  /*b380*/  STL [R1+0x36c], R0 ;  /* 0x00036c0001007387 */ /* 0x001fe80000100800 */
[----:B------:R-:W0:Y:S04]  /*b390*/  LDS.U8 R0, [R14+UR8+0x1280] ;  /* 0x001280080e007984 */ /* 0x000e280008000000 */
[----:B------:R-:W-:Y:S04]  /*b3a0*/  STL [R1+0x378], R18 ;  /* 0x0003781201007387 */ /* 0x000fe80000100800 */
[----:B------:R-:W3:Y:S04]  /*b3b0*/  LDS.U8 R18, [R14+UR8+0x1388] ;  /* 0x001388080e127984 */ /* 0x000ee80008000000 */
[----:B-1----:R-:W-:Y:S04]  /*b3c0*/  STL [R1+0x374], R13 ;  /* 0x0003740d01007387 */ /* 0x002fe80000100800 */
[----:B------:R-:W1:Y:S04]  /*b3d0*/  LDS.U8 R13, [R14+UR8+0x1288] ;  /* 0x001288080e0d7984 */ /* 0x000e680008000000 */
[----:B0-----:R-:W-:Y:S04]  /*b3e0*/  STL [R1+0x384], R0 ;  /* 0x0003840001007387 */ /* 0x001fe80000100800 */
[----:B------:R-:W0:Y:S04]  /*b3f0*/  LDS.U8 R0, [R14+UR8+0x1380] ;  /* 0x001380080e007984 */ /* 0x000e280008000000 */
[----:B---3--:R-:W-:Y:S04]  /*b400*/  STL [R1+0x380], R18 ;  /* 0x0003801201007387 */ /* 0x008fe80000100800 */
[----:B------:R-:W-:Y:S04]  /*b410*/  LDS.U8 R18, [R15+UR8+0x100] ;  /* 0x000100080f127984 */ /* 0x000fe80008000000 */
[----:B-1----:R-:W-:Y:S04]  /*b420*/  STL [R1+0x388], R13 ;  /* 0x0003880d01007387 */ /* 0x002fe80000100800 */
[----:B------:R-:W-:Y:S04]  /*b430*/  LDS.U8 R14, [R15+UR8] ;  /* 0x000000080f0e7984 */ /* 0x000fe80008000000 */
[----:B------:R-:W-:Y:S04]  /*b440*/  LDS.U8 R13, [R15+UR8+0x108] ;  /* 0x000108080f0d7984 */ /* 0x000fe80008000000 */
[----:B0-----:R-:W-:Y:S04]  /*b450*/  STL [R1+0x37c], R0 ;  /* 0x00037c0001007387 */ /* 0x001fe80000100800 */
[----:B------:R-:W0:Y:S04]  /*b460*/  LDS.U8 R0, [R15+UR8+0x8] ;  /* 0x000008080f007984 */ /* 0x000e280008000000 */
[----:B0-----:R-:W-:Y:S04]  /*b470*/  STL [R1+0x21c], R0 ;  /* 0x00021c0001007387 */ /* 0x001fe80000100800 */
[----:B------:R-:W0:Y:S04]  /*b480*/  LDS.U8 R0, [R15+UR8+0x1000] ;  /* 0x001000080f007984 */ /* 0x000e280008000000 */
[----:B------:R-:W-:Y:S04]  /*b490*/  STL [R1+0x218], R18 ;  /* 0x0002181201007387 */ /* 0x000fe80000100800 */
        /* <DEDUP_REMOVED lines=19> */
[----:B------:R-:W3:Y:S04]  /*b5d0*/  LDS.U8 R15, [R15+UR8+0x1180] ;  /* 0x001180080f0f7984 */ /* 0x000ee80008000000 */
[----:B-1----:R-:W-:Y:S04]  /*b5e0*/  STL [R1+0x2a0], R18 ;  /* 0x0002a01201007387 */ /* 0x002fe80000100800 */
[----:B------:R-:W1:Y:S04]  /*b5f0*/  LDS.U8 R18, [R16+UR8+0x200] ;  /* 0x0002000810127984 */ /* 0x000e680008000000 */
[----:B0-----:R-:W-:Y:S04]  /*b600*/  STL [R1+0x2a8], R0 ;  /* 0x0002a80001007387 */ /* 0x001fe80000100800 */
[----:B------:R-:W0:Y:S04]  /*b610*/  LDS.U8 R0, [R16+UR8+0x308] ;  /* 0x0003080810007984 */ /* 0x000e280008000000 */
[----:B---3--:R-:W-:Y:S04]  /*b620*/  STL [R1+0x29c], R15 ;  /* 0x00029c0f01007387 */ /* 0x008fe80000100800 */
        /* <DEDUP_REMOVED lines=27> */
[----:B------:R-:W-:Y:S04]  /*b7e0*/  LDS.U8 R18, [R17+UR8+0x1000] ;  /* 0x0010000811127984 */ /* 0x000fe80008000000 */
[----:B0-----:R-:W-:Y:S04]  /*b7f0*/  STL [R1+0x3b4], R0 ;  /* 0x0003b40001007387 */ /* 0x001fe80000100800 */
[----:B------:R-:W0:Y:S04]  /*b800*/  LDS.U8 R0, [R17+UR8] ;  /* 0x0000000811007984 */ /* 0x000e280008000000 */
[----:B---3--:R-:W-:Y:S04]  /*b810*/  STL [R1+0x3bc], R15 ;  /* 0x0003bc0f01007387 */ /* 0x008fe80000100800 */
[----:B------:R-:W-:Y:S04]  /*b820*/  LDS.U8 R15, [R17+UR8+0x108] ;  /* 0x00010808110f7984 */ /* 0x000fe80008000000 */
        /* <DEDUP_REMOVED lines=27> */
[----:B------:R-:W3:Y:S04]  /*b9e0*/  LDS.U8 R17, [R26+UR8] ;  /* 0x000000081a117984 */ /* 0x000ee80008000000 */
[----:B-1----:R-:W-:Y:S04]  /*b9f0*/  STL [R1+0x2c8], R16 ;  /* 0x0002c81001007387 */ /* 0x002fe80000100800 */
[----:B------:R-:W1:Y:S04]  /*ba00*/  LDS.U8 R16, [R26+UR8+0x108] ;  /* 0x000108081a107984 */ /* 0x000e680008000000 */
[----:B------:R-:W-:Y:S04]  /*ba10*/  LDS.U8 R18, [R26+UR8+0x1180] ;  /* 0x001180081a127984 */ /* 0x000fe80008000000 */
        /* <DEDUP_REMOVED lines=23> */
[----:B------:R-:W-:Y:S04]  /*bb90*/  LDS.U8 R16, [R26+UR8+0x1188] ;  /* 0x001188081a107984 */ /* 0x000fe80008000000 */
[----:B0-----:R-:W-:Y:S04]  /*bba0*/  STL [R1+0x2d4], R0 ;  /* 0x0002d40001007387 */ /* 0x001fe80000100800 */
[----:B------:R-:W0:Y:S04]  /*bbb0*/  LDS.U8 R0, [R26+UR8+0x1088] ;  /* 0x001088081a007984 */ /* 0x000e280008000000 */
[----:B---3--:R-:W-:Y:S04]  /*bbc0*/  STL [R1+0x2e4], R17 ;  /* 0x0002e41101007387 */ /* 0x008fe80000100800 */
[----:B------:R-:W-:Y:S04]  /*bbd0*/  LDS.U8 R17, [R27+UR8+0x308] ;  /* 0x000308081b117984 */ /* 0x000fe80008000000 */
[----:B0-----:R-:W-:Y:S04]  /*bbe0*/  STL [R1+0xa60], R0 ;  /* 0x000a600001007387 */ /* 0x001fe80000100800 */
[----:B------:R-:W-:Y:S04]  /*bbf0*/  STL [R1+0x2e0], R16 ;  /* 0x0002e01001007387 */ /* 0x000fe80000100800 */
[----:B------:R-:W0:Y:S04]  /*bc00*/  LDS.U8 R16, [R27+UR8+0x200] ;  /* 0x000200081b107984 */ /* 0x000e280008000000 */
[----:B------:R-:W1:Y:S04]  /*bc10*/  LDS.U8 R0, [R27+UR8+0x208] ;  /* 0x000208081b007984 */ /* 0x000e680008000000 */
[----:B------:R-:W-:Y:S04]  /*bc20*/  STL [R1+0xa64], R18 ;  /* 0x000a641201007387 */ /* 0x000fe80000100800 */
        /* <DEDUP_REMOVED lines=53> */
[----:B------:R-:W1:Y:S01]  /*bf80*/  LDS.U8 R0, [R25+UR8+0x1388] ;  /* 0x0013880819007984 */ /* 0x000e620008000000 */
[----:B------:R-:W4:Y:S03]  /*bf90*/  S2R R26, SR_TID.X ;  /* 0x00000000001a7919 */ /* 0x000f260000002100 */
[----:B0-----:R-:W-:Y:S04]  /*bfa0*/  STL [R1+0x3c8], R16 ;  /* 0x0003c81001007387 */ /* 0x001fe80000100800 */
[----:B------:R-:W0:Y:S04]  /*bfb0*/  LDS.U8 R16, [R25+UR8+0x1288] ;  /* 0x0012880819107984 */ /* 0x000e280008000000 */
[----:B---3--:R-:W-:Y:S04]  /*bfc0*/  STL [R1+0x3d8], R17 ;  /* 0x0003d81101007387 */ /* 0x008fe80000100800 */
[----:B------:R-:W3:Y:S04]  /*bfd0*/  LDL.LU R18, [R1+0x208] ;  /* 0x0002080001127983 */ /* 0x000ee80000300800 */
[----:B-1----:R-:W-:Y:S04]  /*bfe0*/  STL [R1+0x3d4], R0 ;  /* 0x0003d40001007387 */ /* 0x002fe80000100800 */
[----:B------:R-:W1:Y:S01]  /*bff0*/  LDS.U8 R0, [R25+UR8+0x1380] ;  /* 0x0013800819007984 */ /* 0x000e620008000000 */
[----:B----4-:R-:W-:Y:S01]  /*c000*/  LOP3.LUT R26, R26, 0x3f, RZ, 0xc0, !PT ;  /* 0x0000003f1a1a7812 */ /* 0x010fe200078ec0ff */
[----:B------:R-:W-:Y:S06]  /*c010*/  BAR.SYNC.DEFER_BLOCKING 0x0 ;  /* 0x0000000000007b1d */ /* 0x000fec0000010000 */
[----:B0-----:R-:W-:Y:S04]  /*c020*/  STL [R1+0x3dc], R16 ;  /* 0x0003dc1001007387 */ /* 0x001fe80000100800 */
[----:B------:R-:W-:Y:S04]  /*c030*/  STS.U8 [R26+UR4], R9 ;  /* 0x000000091a007988 */ /* 0x000fe80008000004 */
[----:B------:R-:W-:Y:S04]  /*c040*/  STS.U8 [R26+UR4+0x40], R8 ;  /* 0x000040081a007988 */ /* 0x000fe80008000004 */
[----:B-1----:R0:W-:Y:S04]  /*c050*/  STL [R1+0x3d0], R0 ;  /* 0x0003d00001007387 */ /* 0x0021e80000100800 */
[----:B0-----:R-:W4:Y:S04]  /*c060*/  LDL.LU R0, [R1+0x214] ;  /* 0x0002140001007983 */ /* 0x001f280000300800 */
[----:B------:R-:W4:Y:S04]  /*c070*/  LDL.LU R17, [R1+0x210] ;  /* 0x0002100001117983 */ /* 0x000f280000300800 */
[----:B------:R-:W3:Y:S04]  /*c080*/  LDL.LU R9, [R1+0x200] ;  /* 0x0002000001097983 */ /* 0x000ee80000300800 */
[----:B------:R-:W3:Y:S01]  /*c090*/  LDL.LU R8, [R1+0x204] ;  /* 0x0002040001087983 */ /* 0x000ee20000300800 */
[----:B------:R-:W0:Y:S03]  /*c0a0*/  S2R R16, SR_TID.X ;  /* 0x0000000000107919 */ /* 0x000e260000002100 */
[----:B------:R-:W-:Y:S04]  /*c0b0*/  STS.U8 [R26+UR4+0x100], R5 ;  /* 0x000100051a007988 */ /* 0x000fe80008000004 */
[----:B------:R-:W-:Y:S04]  /*c0c0*/  STS.U8 [R26+UR4+0x140], R4 ;  /* 0x000140041a007988 */ /* 0x000fe80008000004 */
[----:B--2---:R-:W-:Y:S04]  /*c0d0*/  STS.U8 [R26+UR4+0x200], R10 ;  /* 0x0002000a1a007988 */ /* 0x004fe80008000004 */
[----:B------:R-:W-:Y:S04]  /*c0e0*/  STS.U8 [R26+UR4+0x240], R11 ;  /* 0x0002400b1a007988 */ /* 0x000fe80008000004 */
[----:B------:R-:W-:Y:S04]  /*c0f0*/  STS.U8 [R26+UR4+0x300], R21 ;  /* 0x000300151a007988 */ /* 0x000fe80008000004 */
[----:B------:R-:W-:Y:S01]  /*c100*/  STS.U8 [R26+UR4+0x340], R20 ;  /* 0x000340141a007988 */ /* 0x000fe20008000004 */
[----:B0-----:R-:W-:-:S04]  /*c110*/  LOP3.LUT R16, R16, 0x3f, RZ, 0xc0, !PT ;  /* 0x0000003f10107812 */ /* 0x001fc800078ec0ff */
[----:B------:R-:W-:-:S05]  /*c120*/  LOP3.LUT R16, R16, 0x10, RZ, 0x3c, !PT ;  /* 0x0000001010107812 */ /* 0x000fca00078e3cff */
[----:B------:R0:W-:Y:S04]  /*c130*/  STS.U8 [R16+UR4+0x80], R7 ;  /* 0x0000800710007988 */ /* 0x0001e80008000004 */
[----:B------:R-:W-:Y:S04]  /*c140*/  STS.U8 [R16+UR4+0xc0], R6 ;  /* 0x0000c00610007988 */ /* 0x000fe80008000004 */
[----:B------:R-:W-:Y:S04]  /*c150*/  STS.U8 [R16+UR4+0x180], R3 ;  /* 0x0001800310007988 */ /* 0x000fe80008000004 */
[----:B------:R-:W-:Y:S04]  /*c160*/  STS.U8 [R16+UR4+0x1c0], R2 ;  /* 0x0001c00210007988 */ /* 0x000fe80008000004 */
[----:B------:R-:W-:Y:S04]  /*c170*/  STS.U8 [R16+UR4+0x280], R19 ;  /* 0x0002801310007988 */ /* 0x000fe80008000004 */
[----:B------:R-:W-:Y:S04]  /*c180*/  STS.U8 [R16+UR4+0x2c0], R22 ;  /* 0x0002c01610007988 */ /* 0x000fe80008000004 */
[----:B------:R-:W-:Y:S04]  /*c190*/  STS.U8 [R16+UR4+0x380], R24 ;  /* 0x0003801810007988 */ /* 0x000fe80008000004 */
[----:B------:R-:W-:Y:S01]  /*c1a0*/  STS.U8 [R16+UR4+0x3c0], R23 ;  /* 0x0003c01710007988 */ /* 0x000fe20008000004 */
[----:B------:R-:W-:Y:S06]  /*c1b0*/  BAR.SYNC.DEFER_BLOCKING 0x0 ;  /* 0x0000000000007b1d */ /* 0x000fec0000010000 */
[----:B0-----:R-:W2:Y:S04]  /*c1c0*/  LDL.LU R7, [R1+0x20c] ;  /* 0x00020c0001077983 */ /* 0x001ea80000300800 */
[----:B------:R-:W0:Y:S04]  /*c1d0*/  LDSM.16.M88.4 R24, [R12+0x200] ;  /* 0x000200000c18783b */ /* 0x000e280000000200 */
[----:B------:R-:W1:Y:S04]  /*c1e0*/  LDSM.16.M88.4 R20, [R12] ;  /* 0x000000000c14783b */ /* 0x000e680000000200 */
[----:B0-----:R-:W-:Y:S04]  /*c1f0*/  STL.64 [R1+0xaf8], R26 ;  /* 0x000af81a01007387 */ /* 0x001fe80000100a00 */
[----:B------:R0:W-:Y:S01]  /*c200*/  STL.64 [R1+0xaf0], R24 ;  /* 0x000af01801007387 */ /* 0x0001e20000100a00 */
[----:B---3--:R-:W-:-:S03]  /*c210*/  IMAD R5, R9, 0x100, R8 ;  /* 0x0000010009057824 */ /* 0x008fc600078e0208 */
[----:B------:R-:W3:Y:S04]  /*c220*/  LDL.LU.64 R8, [R1+0x30] ;  /* 0x0000300001087983 */ /* 0x000ee80000300a00 */
[----:B------:R-:W3:Y:S04]  /*c230*/  LDL.LU.64 R10, [R1+0x38] ;  /* 0x00003800010a7983 */ /* 0x000ee80000300a00 */
[----:B0-----:R-:W3:Y:S04]  /*c240*/  LDL.LU.64 R24, [R1+0x50] ;  /* 0x0000500001187983 */ /* 0x001ee80000300a00 */
[----:B------:R-:W3:Y:S01]  /*c250*/  LDL.LU.64 R26, [R1+0x58] ;  /* 0x00005800011a7983 */ /* 0x000ee20000300a00 */
[----:B------:R-:W-:Y:S01]  /*c260*/  IMAD R4, R28, 0x100, R29 ;  /* 0x000001001c047824 */ /* 0x000fe200078e021d */
[----:B------:R-:W-:-:S02]  /*c270*/  F2FP.F16.E4M3.UNPACK_B R5, R5 ;  /* 0x00000005ff05723e */ /* 0x000fc400020006ff */
[----:B-1----:R-:W-:Y:S01]  /*c280*/  F2FP.F16.E4M3.UNPACK_B R16, R20 ;  /* 0x00000014ff10723e */ /* 0x002fe200020006ff */
[----:B------:R-:W3:Y:S01]  /*c290*/  LDL.LU R28, [R1+0x21c] ;  /* 0x00021c00011c7983 */ /* 0x000ee20000300800 */
[----:B------:R-:W-:-:S03]  /*c2a0*/  F2FP.F16.E4M3.UNPACK_B R4, R4 ;  /* 0x00000004ff04723e */ /* 0x000fc600020006ff */
[----:B------:R-:W3:Y:S04]  /*c2b0*/  LDL.LU R29, [R1+0x218] ;  /* 0x00021800011d7983 */ /* 0x000ee80000300800 */
[----:B------:R-:W3:Y:S04]  /*c2c0*/  LDL.LU R12, [R1+0x224] ;  /* 0x00022400010c7983 */ /* 0x000ee80000300800 */
[----:B------:R-:W3:Y:S01]  /*c2d0*/  LDL.LU R19, [R1+0x220] ;  /* 0x0002200001137983 */ /* 0x000ee20000300800 */
[----:B--2---:R-:W-:Y:S02]  /*c2e0*/  IMAD R6, R18, 0x100, R7 ;  /* 0x0000010012067824 */ /* 0x004fe400078e0207 */
[----:B----4-:R-:W-:Y:S01]  /*c2f0*/  IMAD R7, R17, 0x100, R0 ;  /* 0x0000010011077824 */ /* 0x010fe200078e0200 */
[----:B------:R-:W-:Y:S01]  /*c300*/  F2FP.F16.E4M3.UNPACK_B R17, R21 ;  /* 0x00000015ff11723e */ /* 0x000fe200020006ff */
[----:B------:R-:W2:Y:S01]  /*c310*/  LDL.LU R18, [R1+0x22c] ;  /* 0x00022c0001127983 */ /* 0x000ea20000300800 */
[----:B------:R-:W-:-:S02]  /*c320*/  F2FP.F16.E4M3.UNPACK_B R6, R6 ;  /* 0x00000006ff06723e */ /* 0x000fc400020006ff */
[----:B------:R-:W-:Y:S01]  /*c330*/  F2FP.F16.E4M3.UNPACK_B R7, R7 ;  /* 0x00000007ff07723e */ /* 0x000fe200020006ff */
[----:B------:R-:W2:Y:S06]  /*c340*/  LDL.LU R0, [R1+0x228] ;  /* 0x0002280001007983 */ /* 0x000eac0000300800 */
[----:B---3--:R-:W-:-:S15]  /*c350*/  HMMA.16816.F32 R8, R4, R16, R8 ;  /* 0x000000100408723c */ /* 0x008fde0000001808 */
[----:B------:R-:W-:-:S08]  /*c360*/  NOP ;  /* 0x0000000000007918 */ /* 0x000fd00000000000 */
[----:B------:R-:W-:Y:S04]  /*c370*/  STL.64 [R1+0x30], R8 ;  /* 0x0000300801007387 */ /* 0x000fe80000100a00 */
[----:B------:R0:W-:Y:S02]  /*c380*/  STL.64 [R1+0x38], R10 ;  /* 0x0000380a01007387 */ /* 0x0001e40000100a00 */
[----:B0-----:R-:W-:Y:S02]  /*c390*/  F2FP.F16.E4M3.UNPACK_B R10, R22 ;  /* 0x00000016ff0a723e */ /* 0x001fe400020006ff */
[----:B------:R-:W-:-:S07]  /*c3a0*/  F2FP.F16.E4M3.UNPACK_B R11, R23 ;  /* 0x00000017ff0b723e */ /* 0x000fce00020006ff */
[----:B------:R-:W-:Y:S01]  /*c3b0*/  HMMA.16816.F32 R24, R4, R10, R24 ;  /* 0x0000000a0418723c */ /* 0x000fe20000001818 */
[----:B------:R-:W-:Y:S04]  /*c3c0*/  STL.64 [R1+0xa00], R22 ;  /* 0x000a001601007387 */ /* 0x000fe80000100a00 */
[----:B------:R0:W-:Y:S04]  /*c3d0*/  STL.64 [R1+0x9f8], R20 ;  /* 0x0009f81401007387 */ /* 0x0001e80000100a00 */
[----:B0-----:R-:W3:Y:S04]  /*c3e0*/  LDL.LU.64 R20, [R1+0x1f0] ;  /* 0x0001f00001147983 */ /* 0x001ee80000300a00 */
[----:B------:R-:W3:Y:S10]  /*c3f0*/  LDL.LU.64 R22, [R1+0x1f8] ;  /* 0x0001f80001167983 */ /* 0x000ef40000300a00 */
[----:B------:R-:W-:Y:S04]  /*c400*/  STL.64 [R1+0x50], R24 ;  /* 0x0000501801007387 */ /* 0x000fe80000100a00 */
[----:B------:R0:W-:Y:S04]  /*c410*/  STL.64 [R1+0x58], R26 ;  /* 0x0000581a01007387 */ /* 0x0001e80000100a00 */
[----:B0-----:R-:W4:Y:S04]  /*c420*/  LDL.LU.64 R26, [R1+0xaf8] ;  /* 0x000af800011a7983 */ /* 0x001f280000300a00 */
[----:B------:R-:W2:Y:S02]  /*c430*/  LDL.LU.64 R24, [R1+0xaf0] ;  /* 0x000af00001187983 */ /* 0x000ea40000300a00 */
[----:B--2---:R-:W-:-:S02]  /*c440*/  F2FP.F16.E4M3.UNPACK_B R8, R24 ;  /* 0x00000018ff08723e */ /* 0x004fc400020006ff */
[----:B------:R-:W-:-:S07]  /*c450*/  F2FP.F16.E4M3.UNPACK_B R9, R25 ;  /* 0x00000019ff09723e */ /* 0x000fce00020006ff */
[----:B---3--:R-:W-:Y:S01]  /*c460*/  HMMA.16816.F32 R20, R4, R8, R20 ;  /* 0x000000080414723c */ /* 0x008fe20000001814 */
[----:B------:R-:W-:Y:S04]  /*c470*/  STL [R1+0x9c0], R24 ;  /* 0x0009c01801007387 */ /* 0x000fe80000100800 */
[----:B------:R-:W-:Y:S01]  /*c480*/  STL [R1+0x9c4], R25 ;  /* 0x0009c41901007387 */ /* 0x000fe20000100800 */
[----:B----4-:R-:W-:Y:S02]  /*c490*/  F2FP.F16.E4M3.UNPACK_B R2, R26 ;  /* 0x0000001aff02723e */ /* 0x010fe400020006ff */
[----:B------:R-:W-:-:S15]  /*c4a0*/  F2FP.F16.E4M3.UNPACK_B R3, R27 ;  /* 0x0000001bff03723e */ /* 0x000fde00020006ff */
[----:B------:R0:W-:Y:S04]  /*c4b0*/  STL.64 [R1+0x1f0], R20 ;  /* 0x0001f01401007387 */ /* 0x0001e80000100a00 */
[----:B------:R1:W-:Y:S04]  /*c4c0*/  STL.64 [R1+0x1f8], R22 ;  /* 0x0001f81601007387 */ /* 0x0003e80000100a00 */
[----:B0-----:R-:W2:Y:S04]  /*c4d0*/  LDL.LU.64 R20, [R1+0x150] ;  /* 0x0001500001147983 */ /* 0x001ea80000300a00 */
[----:B-1----:R-:W2:Y:S04]  /*c4e0*/  LDL.LU.64 R22, [R1+0x158] ;  /* 0x0001580001167983 */ /* 0x002ea80000300a00 */
[----:B------:R-:W-:Y:S04]  /*c4f0*/  STL [R1+0x9bc], R26 ;  /* 0x0009bc1a01007387 */ /* 0x000fe80000100800 */
[----:B------:R0:W-:Y:S04]  /*c500*/  STL [R1+0x9b8], R27 ;  /* 0x0009b81b01007387 */ /* 0x0001e80000100800 */
[----:B------:R-:W3:Y:S04]  /*c510*/  LDL.LU.64 R24, [R1+0x160] ;  /* 0x0001600001187983 */ /* 0x000ee80000300a00 */
[----:B0-----:R-:W3:Y:S04]  /*c520*/  LDL.LU.64 R26, [R1+0x168] ;  /* 0x00016800011a7983 */ /* 0x001ee80000300a00 */
[----:B------:R0:W-:Y:S01]  /*c530*/  STL [R1+0xae8], R15 ;  /* 0x000ae80f01007387 */ /* 0x0001e20000100800 */
[----:B---3--:R-:W-:Y:S07]  /*c540*/  HMMA.16816.F32 R24, R4, R2, R24 ;  /* 0x000000020418723c */ /* 0x008fee0000001818 */
[----:B------:R-:W-:-:S02]  /*c550*/  IMAD R4, R13, 0x100, R14 ;  /* 0x000001000d047824 */ /* 0x000fc400078e020e */
[----:B------:R-:W-:Y:S02]  /*c560*/  IMAD R5, R29, 0x100, R28 ;  /* 0x000001001d057824 */ /* 0x000fe400078e021c */
[----:B------:R-:W-:Y:S02]  /*c570*/  IMAD R6, R19, 0x100, R12 ;  /* 0x0000010013067824 */ /* 0x000fe400078e020c */
[----:B------:R-:W-:Y:S01]  /*c580*/  IMAD R7, R0, 0x100, R18 ;  /* 0x0000010000077824 */ /* 0x000fe200078e0212 */
[----:B------:R-:W-:Y:S02]  /*c590*/  F2FP.F16.E4M3.UNPACK_B R4, R4 ;  /* 0x00000004ff04723e */ /* 0x000fe400020006ff */
[----:B------:R-:W-:Y:S02]  /*c5a0*/  F2FP.F16.E4M3.UNPACK_B R5, R5 ;  /* 0x00000005ff05723e */ /* 0x000fe400020006ff */
[----:B------:R-:W-:Y:S02]  /*c5b0*/  F2FP.F16.E4M3.UNPACK_B R6, R6 ;  /* 0x00000006ff06723e */ /* 0x000fe400020006ff */
[----:B------:R-:W-:-:S07]  /*c5c0*/  F2FP.F16.E4M3.UNPACK_B R7, R7 ;  /* 0x00000007ff07723e */ /* 0x000fce00020006ff */
[----:B--2---:R-:W-:Y:S01]  /*c5d0*/  HMMA.16816.F32 R20, R4, R16, R20 ;  /* 0x000000100414723c */ /* 0x004fe20000001814 */
[----:B------:R-:W-:Y:S04]  /*c5e0*/  STL.64 [R1+0x160], R24 ;  /* 0x0001601801007387 */ /* 0x000fe80000100a00 */
[----:B------:R1:W-:Y:S04]  /*c5f0*/  STL.64 [R1+0x168], R26 ;  /* 0x0001681a01007387 */ /* 0x0003e80000100a00 */
[----:B------:R-:W2:Y:S04]  /*c600*/  LDL.LU.64 R12, [R1+0x1e0] ;  /* 0x0001e000010c7983 */ /* 0x000ea80000300a00 */
[----:B0-----:R-:W2:Y:S10]  /*c610*/  LDL.LU.64 R14, [R1+0x1e8] ;  /* 0x0001e800010e7983 */ /* 0x001eb40000300a00 */
[----:B------:R0:W-:Y:S01]  /*c620*/  STL.64 [R1+0x150], R20 ;  /* 0x0001501401007387 */ /* 0x0001e20000100a00 */
[----:B-1----:R-:W-:-:S02]  /*c630*/  IMAD.MOV.U32 R26, RZ, RZ, R22 ;  /* 0x000000ffff1a7224 */ /* 0x002fc400078e0016 */
[----:B------:R-:W-:Y:S01]  /*c640*/  IMAD.MOV.U32 R27, RZ, RZ, R23 ;  /* 0x000000ffff1b7224 */ /* 0x000fe200078e0017 */
[----:B0-----:R-:W3:Y:S04]  /*c650*/  LDL.LU.64 R20, [R1+0x140] ;  /* 0x0001400001147983 */ /* 0x001ee80000300a00 */
[----:B------:R-:W4:Y:S04]  /*c660*/  LDL.LU.64 R22, [R1+0x148] ;  /* 0x0001480001167983 */ /* 0x000f280000300a00 */
[----:B----4-:R-:W-:Y:S04]  /*c670*/  STL.64 [R1+0xae0], R22 ;  /* 0x000ae01601007387 */ /* 0x010fe80000100a00 */
[----:B---3--:R0:W-:Y:S04]  /*c680*/  STL.64 [R1+0xad8], R20 ;  /* 0x000ad81401007387 */ /* 0x0081e80000100a00 */
[----:B0-----:R-:W3:Y:S04]  /*c690*/  LDL.LU.64 R20, [R1+0x1d0] ;  /* 0x0001d00001147983 */ /* 0x001ee80000300a00 */
[----:B------:R-:W3:Y:S01]  /*c6a0*/  LDL.LU.64 R22, [R1+0x1d8] ;  /* 0x0001d80001167983 */ /* 0x000ee20000300a00 */
[----:B--2---:R-:W-:Y:S03]  /*c6b0*/  HMMA.16816.F32 R12, R4, R10, R12 ;  /* 0x0000000a040c723c */ /* 0x004fe6000000180c */
[----:B------:R-:W-:Y:S04]  /*c6c0*/  STL [R1+0x9cc], R27 ;  /* 0x0009cc1b01007387 */ /* 0x000fe80000100800 */
[----:B------:R-:W-:-:S15]  /*c6d0*/  STL [R1+0x9c8], R26 ;  /* 0x0009c81a01007387 */ /* 0x000fde0000100800 */
[----:B------:R-:W-:-:S01]  /*c6e0*/  NOP ;  /* 0x0000000000007918 */ /* 0x000fc20000000000 */
[----:B------:R0:W-:Y:S01]  /*c6f0*/  STL.64 [R1+0x1e0], R12 ;  /* 0x0001e00c01007387 */ /* 0x0001e20000100a00 */
[----:B------:R-:W-:Y:S02]  /*c700*/  IMAD.MOV.U32 R24, RZ, RZ, R15 ;  /* 0x000000ffff187224 */ /* 0x000fe400078e000f */
[----:B------:R-:W-:Y:S01]  /*c710*/  IMAD.MOV.U32 R25, RZ, RZ, R14 ;  /* 0x000000ffff197224 */ /* 0x000fe200078e000e */
[----:B------:R-:W2:Y:S04]  /*c720*/  LDL.LU R15, [R1+0xae8] ;  /* 0x000ae800010f7983 */ /* 0x000ea80000300800 */
[----:B0-----:R-:W2:Y:S04]  /*c730*/  LDL.LU R12, [R1+0x230] ;  /* 0x00023000010c7983 */ /* 0x001ea80000300800 */
[----:B------:R-:W4:Y:S04]  /*c740*/  LDL.LU R29, [R1+0x23c] ;  /* 0x00023c00011d7983 */ /* 0x000f280000300800 */
[----:B------:R-:W4:Y:S04]  /*c750*/  LDL.LU R19, [R1+0x248] ;  /* 0x0002480001137983 */ /* 0x000f280000300800 */
[----:B------:R-:W4:Y:S04]  /*c760*/  LDL.LU R18, [R1+0x244] ;  /* 0x0002440001127983 */ /* 0x000f280000300800 */
[----:B------:R-:W-:Y:S04]  /*c770*/  STL [R1+0x9d4], R24 ;  /* 0x0009d41801007387 */ /* 0x000fe80000100800 */
[----:B------:R-:W-:Y:S01]  /*c780*/  STL [R1+0x9d0], R25 ;  /* 0x0009d01901007387 */ /* 0x000fe20000100800 */
[----:B---3--:R-:W-:-:S15]  /*c790*/  HMMA.16816.F32 R20, R4, R8, R20 ;  /* 0x000000080414723c */ /* 0x008fde0000001814 */
[----:B------:R-:W-:-:S08]  /*c7a0*/  NOP ;  /* 0x0000000000007918 */ /* 0x000fd00000000000 */
[----:B------:R0:W-:Y:S01]  /*c7b0*/  STL.64 [R1+0x1d0], R20 ;  /* 0x0001d01401007387 */ /* 0x0001e20000100a00 */
[----:B------:R-:W-:Y:S02]  /*c7c0*/  IMAD.MOV.U32 R27, RZ, RZ, R22 ;  /* 0x000000ffff1b7224 */ /* 0x000fe400078e0016 */
[----:B------:R-:W-:Y:S02]  /*c7d0*/  IMAD.MOV.U32 R26, RZ, RZ, R23 ;  /* 0x000000ffff1a7224 */ /* 0x000fe400078e0017 */
[----:B------:R-:W3:Y:S04]  /*c7e0*/  LDL.LU.64 R22, [R1+0xae0] ;  /* 0x000ae00001167983 */ /* 0x000ee80000300a00 */
[----:B0-----:R-:W3:Y:S04]  /*c7f0*/  LDL.LU.64 R20, [R1+0xad8] ;  /* 0x000ad80001147983 */ /* 0x001ee80000300a00 */
[----:B------:R-:W-:Y:S04]  /*c800*/  STL [R1+0x9dc], R26 ;  /* 0x0009dc1a01007387 */ /* 0x000fe80000100800 */
[----:B------:R-:W-:Y:S01]  /*c810*/  STL [R1+0x9d8], R27 ;  /* 0x0009d81b01007387 */ /* 0x000fe20000100800 */
[----:B---3--:R-:W-:-:S15]  /*c820*/  HMMA.16816.F32 R4, R4, R2, R20 ;  /* 0x000000020404723c */ /* 0x008fde0000001814 */
[----:B------:R-:W-:-:S08]  /*c830*/  NOP ;  /* 0x0000000000007918 */ /* 0x000fd00000000000 */
[----:B------:R0:W-:Y:S01]  /*c840*/  STL.64 [R1+0x140], R4 ;  /* 0x0001400401007387 */ /* 0x0001e20000100a00 */
[----:B------:R-:W-:Y:S02]  /*c850*/  IMAD.MOV.U32 R24, RZ, RZ, R6 ;  /* 0x000000ffff187224 */ /* 0x000fe400078e0006 */
[----:B------:R-:W-:Y:S01]  /*c860*/  IMAD.MOV.U32 R25, RZ, RZ, R7 ;  /* 0x000000ffff197224 */ /* 0x000fe200078e0007 */
[----:B0-----:R-:W3:Y:S04]  /*c870*/  LDL.LU R5, [R1+0x238] ;  /* 0x0002380001057983 */ /* 0x001ee80000300800 */
[----:B------:R-:W3:Y:S04]  /*c880*/  LDL.LU R6, [R1+0x234] ;  /* 0x0002340001067983 */ /* 0x000ee80000300800 */
[----:B------:R-:W4:Y:S04]  /*c890*/  LDL.LU R7, [R1+0x240] ;  /* 0x0002400001077983 */ /* 0x000f280000300800 */
[----:B------:R-:W3:Y:S04]  /*c8a0*/  LDL.LU R13, [R1+0x250] ;  /* 0x00025000010d7983 */ /* 0x000ee80000300800 */
[----:B------:R-:W4:Y:S04]  /*c8b0*/  LDL.LU R14, [R1+0x24c] ;  /* 0x00024c00010e7983 */ /* 0x000f280000300800 */
[----:B------:R-:W3:Y:S04]  /*c8c0*/  LDL.LU R20, [R1+0x258] ;  /* 0x0002580001147983 */ /* 0x000ee80000300800 */
[----:B------:R-:W3:Y:S04]  /*c8d0*/  LDL.LU R21, [R1+0x254] ;  /* 0x0002540001157983 */ /* 0x000ee80000300800 */
[----:B------:R-:W4:Y:S04]  /*c8e0*/  LDL.LU R22, [R1+0x260] ;  /* 0x0002600001167983 */ /* 0x000f280000300800 */
[----:B------:R-:W4:Y:S01]  /*c8f0*/  LDL.LU R23, [R1+0x25c] ;  /* 0x00025c0001177983 */ /* 0x000f220000300800 */
[----:B--2---:R-:W-:-:S03]  /*c900*/  IMAD R4, R15, 0x100, R12 ;  /* 0x000001000f047824 */ /* 0x004fc600078e020c */
[----:B----4-:R-:W-:Y:S04]  /*c910*/  STL.64 [R1+0xac8], R22 ;  /* 0x000ac81601007387 */ /* 0x010fe80000100a00 */
[----:B---3--:R-:W-:Y:S04]  /*c920*/  STL.64 [R1+0xac0], R20 ;  /* 0x000ac01401007387 */ /* 0x008fe80000100a00 */
[----:B------:R-:W2:Y:S04]  /*c930*/  LDL.LU R28, [R1+0x268] ;  /* 0x00026800011c7983 */ /* 0x000ea80000300800 */
[----:B------:R-:W2:Y:S04]  /*c940*/  LDL.LU R0, [R1+0x264] ;  /* 0x0002640001007983 */ /* 0x000ea80000300800 */
[----:B------:R-:W-:Y:S04]  /*c950*/  STL [R1+0x9e4], R25 ;  /* 0x0009e41901007387 */ /* 0x000fe80000100800 */
[----:B------:R0:W-:Y:S04]  /*c960*/  STL [R1+0x9e0], R24 ;  /* 0x0009e01801007387 */ /* 0x0001e80000100800 */
[----:B0-----:R-:W3:Y:S04]  /*c970*/  LDL.LU.64 R24, [R1+0x120] ;  /* 0x0001200001187983 */ /* 0x001ee80000300a00 */
[----:B------:R-:W3:Y:S04]  /*c980*/  LDL.LU.64 R26, [R1+0x128] ;  /* 0x00012800011a7983 */ /* 0x000ee80000300a00 */
[----:B------:R-:W-:Y:S04]  /*c990*/  STL [R1+0xad4], R14 ;  /* 0x000ad40e01007387 */ /* 0x000fe80000100800 */
[----:B------:R0:W-:Y:S04]  /*c9a0*/  STL [R1+0xad0], R13 ;  /* 0x000ad00d01007387 */ /* 0x0001e80000100800 */
[----:B0-----:R-:W4:Y:S04]  /*c9b0*/  LDL.LU.64 R12, [R1+0x130] ;  /* 0x00013000010c7983 */ /* 0x001f280000300a00 */
[----:B------:R-:W4:Y:S01]  /*c9c0*/  LDL.LU.64 R14, [R1+0x138] ;  /* 0x00013800010e7983 */ /* 0x000f220000300a00 */
[----:B------:R-:W-:-:S02]  /*c9d0*/  IMAD R5, R6, 0x100, R5 ;  /* 0x0000010006057824 */ /* 0x000fc400078e0205 */
[----:B------:R-:W-:Y:S01]  /*c9e0*/  IMAD R6, R29, 0x100, R7 ;  /* 0x000001001d067824 */ /* 0x000fe200078e0207 */
[----:B------:R-:W-:Y:S01]  /*c9f0*/  F2FP.F16.E4M3.UNPACK_B R4, R4 ;  /* 0x00000004ff04723e */ /* 0x000fe200020006ff */
[----:B------:R-:W-:Y:S01]  /*ca00*/  IMAD R7, R18, 0x100, R19 ;  /* 0x0000010012077824 */ /* 0x000fe200078e0213 */
[----:B------:R-:W-:Y:S01]  /*ca10*/  F2FP.F16.E4M3.UNPACK_B R5, R5 ;  /* 0x00000005ff05723e */ /* 0x000fe200020006ff */
[----:B------:R-:W2:Y:S01]  /*ca20*/  LDL.LU.64 R20, [R1+0x1c0] ;  /* 0x0001c00001147983 */ /* 0x000ea20000300a00 */
[----:B------:R-:W-:Y:S02]  /*ca30*/  F2FP.F16.E4M3.UNPACK_B R6, R6 ;  /* 0x00000006ff06723e */ /* 0x000fe400020006ff */
[----:B------:R-:W-:Y:S01]  /*ca40*/  F2FP.F16.E4M3.UNPACK_B R7, R7 ;  /* 0x00000007ff07723e */ /* 0x000fe200020006ff */
[----:B------:R-:W2:Y:S06]  /*ca50*/  LDL.LU.64 R22, [R1+0x1c8] ;  /* 0x0001c80001167983 */ /* 0x000eac0000300a00 */
[----:B----4-:R-:W-:-:S15]  /*ca60*/  HMMA.16816.F32 R12, R4, R16, R12 ;  /* 0x00000010040c723c */ /* 0x010fde000000180c */
[----:B------:R-:W-:-:S08]  /*ca70*/  NOP ;  /* 0x0000000000007918 */ /* 0x000fd00000000000 */
[----:B------:R-:W-:Y:S04]  /*ca80*/  STL.64 [R1+0x130], R12 ;  /* 0x0001300c01007387 */ /* 0x000fe80000100a00 */
[----:B------:R3:W-:Y:S02]  /*ca90*/  STL.64 [R1+0x138], R14 ;  /* 0x0001380e01007387 */ /* 0x0007e40000100a00 */
[----:B---3--:R-:W-:-:S15]  /*caa0*/  HMMA.16816.F32 R12, R4, R10, R24 ;  /* 0x0000000a040c723c */ /* 0x008fde0000001818 */
[----:B------:R-:W-:-:S09]  /*cab0*/  NOP ;  /* 0x0000000000007918 */ /* 0x000fd20000000000 */
[----:B------:R-:W-:Y:S02]  /*cac0*/  IMAD.MOV.U32 R26, RZ, RZ, R14 ;  /* 0x000000ffff1a7224 */ /* 0x000fe400078e000e */
[----:B------:R-:W-:Y:S01]  /*cad0*/  IMAD.MOV.U32 R27, RZ, RZ, R15 ;  /* 0x000000ffff1b7224 */ /* 0x000fe200078e000f */
[----:B------:R-:W3:Y:S01]  /*cae0*/  LDL.LU R14, [R1+0xad4] ;  /* 0x000ad400010e7983 */ /* 0x000ee20000300800 */
[----:B------:R-:W-:Y:S02]  /*caf0*/  IMAD.MOV.U32 R25, RZ, RZ, R12 ;  /* 0x000000ffff197224 */ /* 0x000fe400078e000c */
[----:B------:R-:W-:Y:S02]  /*cb00*/  IMAD.MOV.U32 R24, RZ, RZ, R13 ;  /* 0x000000ffff187224 */ /* 0x000fe400078e000d */
[----:B------:R-:W3:Y:S04]  /*cb10*/  LDL.LU R13, [R1+0xad0] ;  /* 0x000ad000010d7983 */ /* 0x000ee80000300800 */
[----:B------:R-:W-:Y:S04]  /*cb20*/  STL.64 [R1+0x9f0], R26 ;  /* 0x0009f01a01007387 */ /* 0x000fe80000100a00 */
[----:B------:R0:W-:Y:S04]  /*cb30*/  STL.64 [R1+0x9e8], R24 ;  /* 0x0009e81801007387 */ /* 0x0001e80000100a00 */
[----:B0-----:R-:W4:Y:S04]  /*cb40*/  LDL.LU.64 R24, [R1+0x110] ;  /* 0x0001100001187983 */ /* 0x001f280000300a00 */
[----:B------:R-:W4:Y:S01]  /*cb50*/  LDL.LU.64 R26, [R1+0x118] ;  /* 0x00011800011a7983 */ /* 0x000f220000300a00 */
[----:B--2---:R-:W-:-:S15]  /*cb60*/  HMMA.16816.F32 R20, R4, R8, R20 ;  /* 0x000000080414723c */ /* 0x004fde0000001814 */
[----:B------:R-:W-:-:S08]  /*cb70*/  NOP ;  /* 0x0000000000007918 */ /* 0x000fd00000000000 */
[----:B------:R-:W-:Y:S04]  /*cb80*/  STL.64 [R1+0x1c0], R20 ;  /* 0x0001c01401007387 */ /* 0x000fe80000100a00 */
[----:B------:R0:W-:Y:S04]  /*cb90*/  STL.64 [R1+0x1c8], R22 ;  /* 0x0001c81601007387 */ /* 0x0001e80000100a00 */
[----:B0-----:R-:W2:Y:S04]  /*cba0*/  LDL.LU.64 R22, [R1+0xac8] ;  /* 0x000ac80001167983 */ /* 0x001ea80000300a00 */
[----:B------:R-:W3:Y:S04]  /*cbb0*/  LDL.LU.64 R20, [R1+0xac0] ;  /* 0x000ac00001147983 */ /* 0x000ee80000300a00 */
[----:B------:R-:W-:Y:S04]  /*cbc0*/  STL.64 [R1+0xab8], R10 ;  /* 0x000ab80a01007387 */ /* 0x000fe80000100a00 */
[----:B------:R4:W-:Y:S04]  /*cbd0*/  STL.64 [R1+0xab0], R8 ;  /* 0x000ab00801007387 */ /* 0x0009e80000100a00 */
[----:B------:R-:W2:Y:S04]  /*cbe0*/  LDL.LU R29, [R1+0x270] ;  /* 0x00027000011d7983 */ /* 0x000ea80000300800 */
[----:B------:R-:W2:Y:S04]  /*cbf0*/  LDL.LU R12, [R1+0x26c] ;  /* 0x00026c00010c7983 */ /* 0x000ea80000300800 */
[----:B------:R-:W2:Y:S04]  /*cc00*/  LDL.LU R19, [R1+0x278] ;  /* 0x0002780001137983 */ /* 0x000ea80000300800 */
[----:B------:R-:W2:Y:S01]  /*cc10*/  LDL.LU R18, [R1+0x274] ;  /* 0x0002740001127983 */ /* 0x000ea20000300800 */
[----:B----4-:R-:W-:-:S15]  /*cc20*/  HMMA.16816.F32 R8, R4, R2, R24 ;  /* 0x000000020408723c */ /* 0x010fde0000001818 */
[----:B------:R-:W-:-:S08]  /*cc30*/  NOP ;  /* 0x0000000000007918 */ /* 0x000fd00000000000 */
[----:B------:R0:W-:Y:S04]  /*cc40*/  STL.64 [R1+0x110], R8 ;  /* 0x0001100801007387 */ /* 0x0001e80000100a00 */
[----:B------:R1:W-:Y:S04]  /*cc50*/  STL.64 [R1+0x118], R10 ;  /* 0x0001180a01007387 */ /* 0x0003e80000100a00 */
[----:B0-----:R-:W4:Y:S04]  /*cc60*/  LDL.LU.64 R8, [R1+0x100] ;  /* 0x0001000001087983 */ /* 0x001f280000300a00 */
[----:B-1----:R-:W4:Y:S04]  /*cc70*/  LDL.LU.64 R10, [R1+0x108] ;  /* 0x00010800010a7983 */ /* 0x002f280000300a00 */
[----:B------:R-:W3:Y:S04]  /*cc80*/  LDL.LU.64 R24, [R1+0xf0] ;  /* 0x0000f00001187983 */ /* 0x000ee80000300a00 */
[----:B------:R-:W2:Y:S04]  /*cc90*/  LDL.LU.64 R26, [R1+0xf8] ;  /* 0x0000f800011a7983 */ /* 0x000ea80000300a00 */
[----:B--2---:R-:W-:Y:S04]  /*cca0*/  STL.64 [R1+0xaa8], R26 ;  /* 0x000aa81a01007387 */ /* 0x004fe80000100a00 */
[----:B---3--:R0:W-:Y:S04]  /*ccb0*/  STL.64 [R1+0xaa0], R24 ;  /* 0x000aa01801007387 */ /* 0x0081e80000100a00 */
[----:B0-----:R-:W2:Y:S04]  /*ccc0*/  LDL.LU.64 R24, [R1+0x1b0] ;  /* 0x0001b00001187983 */ /* 0x001ea80000300a00 */
[----:B------:R-:W2:Y:S04]  /*ccd0*/  LDL.LU.64 R26, [R1+0x1b8] ;  /* 0x0001b800011a7983 */ /* 0x000ea80000300a00 */
[----:B------:R-:W3:Y:S04]  /*cce0*/  LDL.LU R15, [R1+0x290] ;  /* 0x00029000010f7983 */ /* 0x000ee80000300800 */
[----:B---3--:R0:W-:Y:S04]  /*ccf0*/  STL [R1+0xa98], R15 ;  /* 0x000a980f01007387 */ /* 0x0081e80000100800 */
[----:B0-----:R-:W3:Y:S01]  /*cd00*/  LDL.LU R15, [R1+0x288] ;  /* 0x00028800010f7983 */ /* 0x001ee20000300800 */
[----:B------:R-:W-:-:S02]  /*cd10*/  IMAD R5, R21, 0x100, R20 ;  /* 0x0000010015057824 */ /* 0x000fc400078e0214 */
[----:B------:R-:W-:Y:S02]  /*cd20*/  IMAD R6, R23, 0x100, R22 ;  /* 0x0000010017067824 */ /* 0x000fe400078e0216 */
[----:B------:R-:W-:Y:S02]  /*cd30*/  IMAD R4, R14, 0x100, R13 ;  /* 0x000001000e047824 */ /* 0x000fe400078e020d */
[----:B------:R-:W-:Y:S01]  /*cd40*/  IMAD R7, R0, 0x100, R28 ;  /* 0x0000010000077824 */ /* 0x000fe200078e021c */
[----:B------:R-:W-:Y:S02]  /*cd50*/  F2FP.F16.E4M3.UNPACK_B R5, R5 ;  /* 0x00000005ff05723e */ /* 0x000fe400020006ff */
[----:B------:R-:W-:Y:S02]  /*cd60*/  F2FP.F16.E4M3.UNPACK_B R4, R4 ;  /* 0x00000004ff04723e */ /* 0x000fe400020006ff */
[----:B------:R-:W-:Y:S02]  /*cd70*/  F2FP.F16.E4M3.UNPACK_B R6, R6 ;  /* 0x00000006ff06723e */ /* 0x000fe400020006ff */
[----:B------:R-:W-:Y:S01]  /*cd80*/  F2FP.F16.E4M3.UNPACK_B R7, R7 ;  /* 0x00000007ff07723e */ /* 0x000fe200020006ff */
[----:B---3--:R0:W-:Y:S04]  /*cd90*/  STL [R1+0xa9c], R15 ;  /* 0x000a9c0f01007387 */ /* 0x0081e80000100800 */
[----:B0-----:R-:W3:Y:S04]  /*cda0*/  LDL.LU R15, [R1+0x284] ;  /* 0x00028400010f7983 */ /* 0x001ee80000300800 */
[----:B------:R-:W2:Y:S04]  /*cdb0*/  LDL.LU R20, [R1+0x28c] ;  /* 0x00028c0001147983 */ /* 0x000ea80000300800 */
[----:B------:R-:W2:Y:S04]  /*cdc0*/  LDL.LU R21, [R1+0x298] ;  /* 0x0002980001157983 */ /* 0x000ea80000300800 */
[----:B------:R-:W3:Y:S04]  /*cdd0*/  LDL.LU R22, [R1+0x294] ;  /* 0x0002940001167983 */ /* 0x000ee80000300800 */
[----:B------:R-:W3:Y:S01]  /*cde0*/  LDL.LU R23, [R1+0x2a4] ;  /* 0x0002a40001177983 */ /* 0x000ee20000300800 */
[C---:B----4-:R-:W-:Y:S03]  /*cdf0*/  HMMA.16816.F32 R8, R4.reuse, R16, R8 ;  /* 0x000000100408723c */ /* 0x050fe60000001808 */
[----:B---3--:R-:W-:Y:S04]  /*ce00*/  STL.64 [R1+0xa70], R22 ;  /* 0x000a701601007387 */ /* 0x008fe80000100a00 */
[----:B--2---:R0:W-:Y:S04]  /*ce10*/  STL.64 [R1+0xa68], R20 ;  /* 0x000a681401007387 */ /* 0x0041e80000100a00 */
[----:B0-----:R-:W2:Y:S04]  /*ce20*/  LDL.LU.64 R20, [R1+0x1a0] ;  /* 0x0001a00001147983 */ /* 0x001ea80000300a00 */
[----:B------:R-:W2:Y:S04]  /*ce30*/  LDL.LU.64 R22, [R1+0x1a8] ;  /* 0x0001a80001167983 */ /* 0x000ea80000300a00 */
[----:B------:R-:W3:Y:S04]  /*ce40*/  LDL.LU R0, [R1+0x2a0] ;  /* 0x0002a00001007983 */ /* 0x000ee80000300800 */
[----:B------:R-:W-:Y:S04]  /*ce50*/  STL.64 [R1+0x100], R8 ;  /* 0x0001000801007387 */ /* 0x000fe80000100a00 */
[----:B------:R0:W-:Y:S04]  /*ce60*/  STL.64 [R1+0x108], R10 ;  /* 0x0001080a01007387 */ /* 0x0001e80000100a00 */
[----:B0-----:R-:W4:Y:S04]  /*ce70*/  LDL.LU.64 R10, [R1+0xab8] ;  /* 0x000ab800010a7983 */ /* 0x001f280000300a00 */
[----:B------:R-:W2:Y:S01]  /*ce80*/  LDL.LU.64 R8, [R1+0xab0] ;  /* 0x000ab00001087983 */ /* 0x000ea20000300a00 */
[----:B----4-:R-:W-:-:S15]  /*ce90*/  HMMA.16816.F32 R24, R4, R10, R24 ;  /* 0x0000000a0418723c */ /* 0x010fde0000001818 */
[----:B------:R-:W-:-:S08]  /*cea0*/  NOP ;  /* 0x0000000000007918 */ /* 0x000fd00000000000 */
[----:B------:R-:W-:Y:S04]  /*ceb0*/  STL.64 [R1+0x1b0], R24 ;  /* 0x0001b01801007387 */ /* 0x000fe80000100a00 */
[----:B------:R0:W-:Y:S04]  /*cec0*/  STL.64 [R1+0x1b8], R26 ;  /* 0x0001b81a01007387 */ /* 0x0001e80000100a00 */
[----:B0-----:R-:W4:Y:S04]  /*ced0*/  LDL.LU.64 R26, [R1+0xaa8] ;  /* 0x000aa800011a7983 */ /* 0x001f280000300a00 */
[----:B------:R-:W4:Y:S01]  /*cee0*/  LDL.LU.64 R24, [R1+0xaa0] ;  /* 0x000aa00001187983 */ /* 0x000f220000300a00 */
[----:B--2---:R-:W-:Y:S03]  /*cef0*/  HMMA.16816.F32 R20, R4, R8, R20 ;  /* 0x000000080414723c */ /* 0x004fe60000001814 */
[----:B------:R-:W-:Y:S04]  /*cf00*/  STL.64 [R1+0xa90], R10 ;  /* 0x000a900a01007387 */ /* 0x000fe80000100a00 */
[----:B------:R4:W-:-:S15]  /*cf10*/  STL.64 [R1+0xa88], R8 ;  /* 0x000a880801007387 */ /* 0x0009de0000100a00 */
[----:B------:R-:W-:-:S01]  /*cf20*/  NOP ;  /* 0x0000000000007918 */ /* 0x000fc20000000000 */
[----:B------:R-:W-:Y:S04]  /*cf30*/  STL.64 [R1+0x1a0], R20 ;  /* 0x0001a01401007387 */ /* 0x000fe80000100a00 */
[----:B------:R-:W-:Y:S01]  /*cf40*/  STL.64 [R1+0x1a8], R22 ;  /* 0x0001a81601007387 */ /* 0x000fe20000100a00 */
[----:B----4-:R-:W-:Y:S03]  /*cf50*/  HMMA.16816.F32 R8, R4, R2, R24 ;  /* 0x000000020408723c */ /* 0x010fe60000001818 */
[----:B------:R-:W2:Y:S04]  /*cf60*/  LDL.LU R6, [R1+0x280] ;  /* 0x0002800001067983 */ /* 0x000ea80000300800 */
[----:B------:R-:W4:-:S15]  /*cf70*/  LDL.LU R7, [R1+0x27c] ;  /* 0x00027c0001077983 */ /* 0x000f1e0000300800 */
[----:B------:R-:W-:-:S01]  /*cf80*/  NOP ;  /* 0x0000000000007918 */ /* 0x000fc20000000000 */
[----:B------:R0:W-:Y:S04]  /*cf90*/  STL.64 [R1+0xf0], R8 ;  /* 0x0000f00801007387 */ /* 0x0001e80000100a00 */
[----:B------:R1:W-:Y:S04]  /*cfa0*/  STL.64 [R1+0xf8], R10 ;  /* 0x0000f80a01007387 */ /* 0x0003e80000100a00 */
[----:B0-----:R-:W3:Y:S04]  /*cfb0*/  LDL.LU.64 R8, [R1+0xe0] ;  /* 0x0000e00001087983 */ /* 0x001ee80000300a00 */
[----:B-1----:R-:W3:Y:S04]  /*cfc0*/  LDL.LU.64 R10, [R1+0xe8] ;  /* 0x0000e800010a7983 */ /* 0x002ee80000300a00 */
[----:B------:R-:W4:Y:S04]  /*cfd0*/  LDL.LU.64 R20, [R1+0x190] ;  /* 0x0001900001147983 */ /* 0x000f280000300a00 */
[----:B------:R-:W3:Y:S01]  /*cfe0*/  LDL.LU.64 R22, [R1+0x198] ;  /* 0x0001980001167983 */ /* 0x000ee20000300a00 */
[----:B------:R-:W-:-:S02]  /*cff0*/  IMAD R5, R18, 0x100, R19 ;  /* 0x0000010012057824 */ /* 0x000fc400078e0213 */
[----:B------:R-:W-:Y:S02]  /*d000*/  IMAD R4, R12, 0x100, R29 ;  /* 0x000001000c047824 */ /* 0x000fe400078e021d */
[----:B--2---:R-:W-:Y:S01]  /*d010*/  IMAD R6, R6, 0x100, R15 ;  /* 0x0000010006067824 */ /* 0x004fe200078e020f */
[----:B---3--:R-:W-:Y:S04]  /*d020*/  STL.64 [R1+0xa80], R22 ;  /* 0x000a801601007387 */ /* 0x008fe80000100a00 */
[----:B----4-:R0:W-:Y:S04]  /*d030*/  STL.64 [R1+0xa78], R20 ;  /* 0x000a781401007387 */ /* 0x0101e80000100a00 */
[----:B0-----:R-:W2:Y:S04]  /*d040*/  LDL.LU.64 R20, [R1+0xd0] ;  /* 0x0000d00001147983 */ /* 0x001ea80000300a00 */
[----:B------:R-:W2:Y:S04]  /*d050*/  LDL.LU.64 R22, [R1+0xd8] ;  /* 0x0000d80001167983 */ /* 0x000ea80000300a00 */
[----:B------:R-:W3:Y:S04]  /*d060*/  LDL.LU.64 R24, [R1+0xc0] ;  /* 0x0000c00001187983 */ /* 0x000ee80000300a00 */
[----:B------:R-:W3:Y:S04]  /*d070*/  LDL.LU.64 R26, [R1+0xc8] ;  /* 0x0000c800011a7983 */ /* 0x000ee80000300a00 */
[----:B------:R-:W4:Y:S04]  /*d080*/  LDL.LU R18, [R1+0x2a8] ;  /* 0x0002a80001127983 */ /* 0x000f280000300800 */
[----:B------:R-:W4:Y:S04]  /*d090*/  LDL.LU R13, [R1+0x2b0] ;  /* 0x0002b000010d7983 */ /* 0x000f280000300800 */
[----:B------:R-:W4:Y:S04]  /*d0a0*/  LDL.LU R12, [R1+0x2ac] ;  /* 0x0002ac00010c7983 */ /* 0x000f280000300800 */
[----:B------:R-:W4:Y:S04]  /*d0b0*/  LDL.LU R14, [R1+0x2b8] ;  /* 0x0002b800010e7983 */ /* 0x000f280000300800 */
[----:B------:R-:W4:Y:S04]  /*d0c0*/  LDL.LU R28, [R1+0x2b4] ;  /* 0x0002b400011c7983 */ /* 0x000f280000300800 */
[----:B------:R-:W4:Y:S04]  /*d0d0*/  LDL.LU R29, [R1+0x2c4] ;  /* 0x0002c400011d7983 */ /* 0x000f280000300800 */
[----:B------:R-:W4:Y:S04]  /*d0e0*/  LDL.LU R19, [R1+0x2c0] ;  /* 0x0002c00001137983 */ /* 0x000f280000300800 */
[----:B------:R-:W2:Y:S01]  /*d0f0*/  LDL.LU R15, [R1+0xa9c] ;  /* 0x000a9c00010f7983 */ /* 0x000ea20000300800 */
[----:B------:R-:W-:-:S02]  /*d100*/  F2FP.F16.E4M3.UNPACK_B R4, R4 ;  /* 0x00000004ff04723e */ /* 0x000fc400020006ff */
[----:B------:R-:W-:Y:S02]  /*d110*/  F2FP.F16.E4M3.UNPACK_B R5, R5 ;  /* 0x00000005ff05723e */ /* 0x000fe400020006ff */
[----:B------:R-:W-:Y:S01]  /*d120*/  F2FP.F16.E4M3.UNPACK_B R6, R6 ;  /* 0x00000006ff06723e */ /* 0x000fe200020006ff */
[----:B--2---:R-:W-:Y:S02]  /*d130*/  IMAD R7, R7, 0x100, R15 ;  /* 0x0000010007077824 */ /* 0x004fe400078e020f */
[----:B------:R-:W2:Y:S03]  /*d140*/  LDL.LU R15, [R1+0xa98] ;  /* 0x000a9800010f7983 */ /* 0x000ea60000300800 */
[----:B------:R-:W-:-:S07]  /*d150*/  F2FP.F16.E4M3.UNPACK_B R7, R7 ;  /* 0x00000007ff07723e */ /* 0x000fce00020006ff */
[----:B------:R-:W-:-:S15]  /*d160*/  HMMA.16816.F32 R8, R4, R16, R8 ;  /* 0x000000100408723c */ /* 0x000fde0000001808 */
[----:B------:R-:W-:-:S08]  /*d170*/  NOP ;  /* 0x0000000000007918 */ /* 0x000fd00000000000 */
[----:B------:R-:W-:Y:S04]  /*d180*/  STL.64 [R1+0xe0], R8 ;  /* 0x0000e00801007387 */ /* 0x000fe80000100a00 */
[----:B------:R0:W-:Y:S04]  /*d190*/  STL.64 [R1+0xe8], R10 ;  /* 0x0000e80a01007387 */ /* 0x0001e80000100a00 */
[----:B0-----:R-:W3:Y:S04]  /*d1a0*/  LDL.LU.64 R10, [R1+0xa90] ;  /* 0x000a9000010a7983 */ /* 0x001ee80000300a00 */
[----:B------:R-:W4:Y:S01]  /*d1b0*/  LDL.LU.64 R8, [R1+0xa88] ;  /* 0x000a880001087983 */ /* 0x000f220000300a00 */
[----:B---3--:R-:W-:-:S15]  /*d1c0*/  HMMA.16816.F32 R20, R4, R10, R20 ;  /* 0x0000000a0414723c */ /* 0x008fde0000001814 */
[----:B------:R-:W-:-:S08]  /*d1d0*/  NOP ;  /* 0x0000000000007918 */ /* 0x000fd00000000000 */
[----:B------:R-:W-:Y:S04]  /*d1e0*/  STL.64 [R1+0xd0], R20 ;  /* 0x0000d01401007387 */ /* 0x000fe80000100a00 */
[----:B------:R0:W-:Y:S04]  /*d1f0*/  STL.64 [R1+0xd8], R22 ;  /* 0x0000d81601007387 */ /* 0x0001e80000100a00 */
[----:B0-----:R-:W4:Y:S04]  /*d200*/  LDL.LU.64 R22, [R1+0xa80] ;  /* 0x000a800001167983 */ /* 0x001f280000300a00 */
[----:B------:R-:W4:Y:S01]  /*d210*/  LDL.LU.64 R20, [R1+0xa78] ;  /* 0x000a780001147983 */ /* 0x000f220000300a00 */
[C---:B------:R-:W-:Y:S06]  /*d220*/  HMMA.16816.F32 R24, R4.reuse, R2, R24 ;  /* 0x000000020418723c */ /* 0x040fec0000001818 */
[----:B----4-:R-:W-:-:S15]  /*d230*/  HMMA.16816.F32 R20, R4, R8, R20 ;  /* 0x000000080414723c */ /* 0x010fde0000001814 */
[----:B------:R-:W-:-:S08]  /*d240*/  NOP ;  /* 0x0000000000007918 */ /* 0x000fd00000000000 */
[----:B------:R-:W-:Y:S04]  /*d250*/  STL.64 [R1+0x190], R20 ;  /* 0x0001901401007387 */ /* 0x000fe80000100a00 */
[----:B------:R0:W-:Y:S04]  /*d260*/  STL.64 [R1+0x198], R22 ;  /* 0x0001981601007387 */ /* 0x0001e80000100a00 */
[----:B0-----:R-:W3:Y:S04]  /*d270*/  LDL.LU.64 R22, [R1+0xa70] ;  /* 0x000a700001167983 */ /* 0x001ee80000300a00 */
[----:B------:R-:W2:Y:S04]  /*d280*/  LDL.LU.64 R20, [R1+0xa68] ;  /* 0x000a680001147983 */ /* 0x000ea80000300a00 */
[----:B------:R-:W4:Y:S04]  /*d290*/  LDL.LU R7, [R1+0x29c] ;  /* 0x00029c0001077983 */ /* 0x000f280000300800 */
[----:B------:R0:W-:Y:S04]  /*d2a0*/  STL.64 [R1+0xc0], R24 ;  /* 0x0000c01801007387 */ /* 0x0001e80000100a00 */
[----:B------:R1:W-:Y:S04]  /*d2b0*/  STL.64 [R1+0xc8], R26 ;  /* 0x0000c81a01007387 */ /* 0x0003e80000100a00 */
[----:B0-----:R-:W4:Y:S04]  /*d2c0*/  LDL.LU.64 R24, [R1+0x180] ;  /* 0x0001800001187983 */ /* 0x001f280000300a00 */
[----:B-1----:R-:W4:Y:S01]  /*d2d0*/  LDL.LU.64 R26, [R1+0x188] ;  /* 0x00018800011a7983 */ /* 0x002f220000300a00 */
[----:B---3--:R-:W-:-:S03]  /*d2e0*/  IMAD R6, R0, 0x100, R23 ;  /* 0x0000010000067824 */ /* 0x008fc600078e0217 */
[----:B------:R-:W3:Y:S01]  /*d2f0*/  LDL.LU R0, [R1+0x2c8] ;  /* 0x0002c80001007983 */ /* 0x000ee20000300800 */
[----:B--2---:R-:W-:-:S03]  /*d300*/  IMAD R4, R20, 0x100, R15 ;  /* 0x0000010014047824 */ /* 0x004fc600078e020f */
[----:B------:R-:W3:Y:S01]  /*d310*/  LDL.LU R15, [R1+0x2bc] ;  /* 0x0002bc00010f7983 */ /* 0x000ee20000300800 */
[----:B------:R-:W-:-:S03]  /*d320*/  IMAD R5, R22, 0x100, R21 ;  /* 0x0000010016057824 */ /* 0x000fc600078e0215 */
[----:B------:R-:W2:Y:S04]  /*d330*/  LDL.LU R20, [R1+0x2d0] ;  /* 0x0002d00001147983 */ /* 0x000ea80000300800 */
[----:B------:R-:W2:Y:S04]  /*d340*/  LDL.LU R21, [R1+0x2cc] ;  /* 0x0002cc0001157983 */ /* 0x000ea80000300800 */
[----:B------:R-:W3:Y:S04]  /*d350*/  LDL.LU R22, [R1+0x2d8] ;  /* 0x0002d80001167983 */ /* 0x000ee80000300800 */
[----:B------:R-:W3:Y:S01]  /*d360*/  LDL.LU R23, [R1+0x2d4] ;  /* 0x0002d40001177983 */ /* 0x000ee20000300800 */
[----:B----4-:R-:W-:Y:S01]  /*d370*/  IMAD R7, R7, 0x100, R18 ;  /* 0x0000010007077824 */ /* 0x010fe200078e0212 */
[----:B------:R-:W-:-:S02]  /*d380*/  F2FP.F16.E4M3.UNPACK_B R4, R4 ;  /* 0x00000004ff04723e */ /* 0x000fc400020006ff */
[----:B------:R-:W-:Y:S01]  /*d390*/  F2FP.F16.E4M3.UNPACK_B R5, R5 ;  /* 0x00000005ff05723e */ /* 0x000fe200020006ff */
[----:B---3--:R-:W-:Y:S04]  /*d3a0*/  STL.64 [R1+0xa48], R22 ;  /* 0x000a481601007387 */ /* 0x008fe80000100a00 */
[----:B--2---:R0:W-:Y:S04]  /*d3b0*/  STL.64 [R1+0xa40], R20 ;  /* 0x000a401401007387 */ /* 0x0041e80000100a00 */
[----:B0-----:R-:W2:Y:S04]  /*d3c0*/  LDL.LU.64 R20, [R1+0xb0] ;  /* 0x0000b00001147983 */ /* 0x001ea80000300a00 */
[----:B------:R-:W2:Y:S01]  /*d3d0*/  LDL.LU.64 R22, [R1+0xb8] ;  /* 0x0000b80001167983 */ /* 0x000ea20000300a00 */
[----:B------:R-:W-:-:S02]  /*d3e0*/  F2FP.F16.E4M3.UNPACK_B R6, R6 ;  /* 0x00000006ff06723e */ /* 0x000fc400020006ff */
[----:B------:R-:W-:Y:S01]  /*d3f0*/  F2FP.F16.E4M3.UNPACK_B R7, R7 ;  /* 0x00000007ff07723e */ /* 0x000fe200020006ff */
[----:B------:R-:W3:Y:S06]  /*d400*/  LDL.LU R18, [R1+0xa64] ;  /* 0x000a640001127983 */ /* 0x000eec0000300800 */
[----:B--2---:R-:W-:-:S15]  /*d410*/  HMMA.16816.F32 R20, R4, R16, R20 ;  /* 0x000000100414723c */ /* 0x004fde0000001814 */
[----:B------:R-:W-:-:S08]  /*d420*/  NOP ;  /* 0x0000000000007918 */ /* 0x000fd00000000000 */
[----:B------:R-:W-:Y:S04]  /*d430*/  STL.64 [R1+0xb0], R20 ;  /* 0x0000b01401007387 */ /* 0x000fe80000100a00 */
[----:B------:R0:W-:Y:S02]  /*d440*/  STL.64 [R1+0xb8], R22 ;  /* 0x0000b81601007387 */ /* 0x0001e40000100a00 */
[----:B0-----:R-:W-:-:S15]  /*d450*/  HMMA.16816.F32 R20, R4, R10, R24 ;  /* 0x0000000a0414723c */ /* 0x001fde0000001818 */
[----:B------:R-:W-:-:S08]  /*d460*/  NOP ;  /* 0x0000000000007918 */ /* 0x000fd00000000000 */
[----:B------:R0:W-:Y:S04]  /*d470*/  STL.64 [R1+0x180], R20 ;  /* 0x0001801401007387 */ /* 0x0001e80000100a00 */
[----:B------:R1:W-:Y:S04]  /*d480*/  STL.64 [R1+0x188], R22 ;  /* 0x0001881601007387 */ /* 0x0003e80000100a00 */
[----:B0-----:R-:W2:Y:S04]  /*d490*/  LDL.LU.64 R20, [R1+0xa0] ;  /* 0x0000a00001147983 */ /* 0x001ea80000300a00 */
[----:B-1----:R-:W4:Y:S01]  /*d4a0*/  LDL.LU.64 R22, [R1+0xa8] ;  /* 0x0000a80001167983 */ /* 0x002f220000300a00 */
[----:B------:R-:W-:-:S02]  /*d4b0*/  IMAD R12, R12, 0x100, R13 ;  /* 0x000001000c0c7824 */ /* 0x000fc400078e020d */
[----:B------:R-:W-:Y:S02]  /*d4c0*/  IMAD R13, R28, 0x100, R14 ;  /* 0x000001001c0d7824 */ /* 0x000fe400078e020e */
[----:B------:R-:W-:Y:S01]  /*d4d0*/  IMAD R14, R19, 0x100, R29 ;  /* 0x00000100130e7824 */ /* 0x000fe200078e021d */
[----:B----4-:R-:W-:Y:S04]  /*d4e0*/  STL.64 [R1+0xa58], R22 ;  /* 0x000a581601007387 */ /* 0x010fe80000100a00 */
[----:B--2---:R0:W-:Y:S04]  /*d4f0*/  STL.64 [R1+0xa50], R20 ;  /* 0x000a501401007387 */ /* 0x0041e80000100a00 */
[----:B0-----:R-:W2:Y:S04]  /*d500*/  LDL.LU.64 R20, [R1+0x170] ;  /* 0x0001700001147983 */ /* 0x001ea80000300a00 */
[----:B------:R-:W2:Y:S04]  /*d510*/  LDL.LU.64 R22, [R1+0x178] ;  /* 0x0001780001167983 */ /* 0x000ea80000300a00 */
[----:B------:R-:W4:Y:S04]  /*d520*/  LDL.LU R19, [R1+0x2e0] ;  /* 0x0002e00001137983 */ /* 0x000f280000300800 */
[----:B------:R-:W3:Y:S04]  /*d530*/  LDL.LU R24, [R1+0x2f0] ;  /* 0x0002f00001187983 */ /* 0x000ee80000300800 */
[----:B------:R-:W3:Y:S04]  /*d540*/  LDL.LU R25, [R1+0x2ec] ;  /* 0x0002ec0001197983 */ /* 0x000ee80000300800 */
[----:B------:R-:W4:Y:S04]  /*d550*/  LDL.LU R26, [R1+0x2f8] ;  /* 0x0002f800011a7983 */ /* 0x000f280000300800 */
[----:B------:R-:W4:Y:S01]  /*d560*/  LDL.LU R27, [R1+0x2f4] ;  /* 0x0002f400011b7983 */ /* 0x000f220000300800 */
[----:B------:R-:W-:Y:S01]  /*d570*/  IMAD R15, R15, 0x100, R0 ;  /* 0x000001000f0f7824 */ /* 0x000fe200078e0200 */
[----:B--2---:R-:W-:Y:S02]  /*d580*/  HMMA.16816.F32 R20, R4, R8, R20 ;  /* 0x000000080414723c */ /* 0x004fe40000001814 */
[----:B----4-:R-:W-:Y:S04]  /*d590*/  STL.64 [R1+0xa10], R26 ;  /* 0x000a101a01007387 */ /* 0x010fe80000100a00 */
[----:B---3--:R0:W-:Y:S04]  /*d5a0*/  STL.64 [R1+0xa08], R24 ;  /* 0x000a081801007387 */ /* 0x0081e80000100a00 */
[----:B0-----:R-:W2:Y:S04]  /*d5b0*/  LDL.LU.64 R24, [R1+0x90] ;  /* 0x0000900001187983 */ /* 0x001ea80000300a00 */
[----:B------:R-:W2:Y:S04]  /*d5c0*/  LDL.LU.64 R26, [R1+0x98] ;  /* 0x00009800011a7983 */ /* 0x000ea80000300a00 */
[----:B------:R-:W3:Y:S04]  /*d5d0*/  LDL.LU R28, [R1+0x300] ;  /* 0x00030000011c7983 */ /* 0x000ee80000300800 */
[----:B------:R-:W3:Y:S04]  /*d5e0*/  LDL.LU R29, [R1+0x2fc] ;  /* 0x0002fc00011d7983 */ /* 0x000ee80000300800 */
[----:B------:R-:W4:Y:S04]  /*d5f0*/  LDL.LU R0, [R1+0xa60] ;  /* 0x000a600001007983 */ /* 0x000f280000300800 */
[----:B------:R-:W-:Y:S04]  /*d600*/  STL.64 [R1+0x170], R20 ;  /* 0x0001701401007387 */ /* 0x000fe80000100a00 */
[----:B------:R0:W-:Y:S04]  /*d610*/  STL.64 [R1+0x178], R22 ;  /* 0x0001781601007387 */ /* 0x0001e80000100a00 */
[----:B0-----:R-:W2:Y:S04]  /*d620*/  LDL.LU.64 R22, [R1+0xa58] ;  /* 0x000a580001167983 */ /* 0x001ea80000300a00 */
[----:B------:R-:W2:Y:S01]  /*d630*/  LDL.LU.64 R20, [R1+0xa50] ;  /* 0x000a500001147983 */ /* 0x000ea20000300a00 */
[----:B------:R-:W-:-:S02]  /*d640*/  F2FP.F16.E4M3.UNPACK_B R12, R12 ;  /* 0x0000000cff0c723e */ /* 0x000fc400020006ff */
[----:B------:R-:W-:Y:S02]  /*d650*/  F2FP.F16.E4M3.UNPACK_B R13, R13 ;  /* 0x0000000dff0d723e */ /* 0x000fe400020006ff */
[----:B------:R-:W-:Y:S02]  /*d660*/  F2FP.F16.E4M3.UNPACK_B R14, R14 ;  /* 0x0000000eff0e723e */ /* 0x000fe400020006ff */
[----:B------:R-:W-:Y:S01]  /*d670*/  F2FP.F16.E4M3.UNPACK_B R15, R15 ;  /* 0x0000000fff0f723e */ /* 0x000fe200020006ff */
[----:B--2---:R-:W-:Y:S01]  /*d680*/  HMMA.16816.F32 R4, R4, R2, R20 ;  /* 0x000000020404723c */ /* 0x004fe20000001814 */
[----:B------:R-:W2:Y:S04]  /*d690*/  LDL.LU.64 R22, [R1+0xa48] ;  /* 0x000a480001167983 */ /* 0x000ea80000300a00 */
[----:B------:R-:W3:Y:S01]  /*d6a0*/  LDL.LU.64 R20, [R1+0xa40] ;  /* 0x000a400001147983 */ /* 0x000ee20000300a00 */
[----:B------:R-:W-:-:S15]  /*d6b0*/  HMMA.16816.F32 R24, R12, R16, R24 ;  /* 0x000000100c18723c */ /* 0x000fde0000001818 */
[----:B------:R-:W-:-:S02]  /*d6c0*/  NOP ;  /* 0x0000000000007918 */ /* 0x000fc40000000000 */
[----:B------:R-:W-:Y:S04]  /*d6d0*/  STL.64 [R1+0xa0], R4 ;  /* 0x0000a00401007387 */ /* 0x000fe80000100a00 */
[----:B------:R0:W-:Y:S04]  /*d6e0*/  STL.64 [R1+0xa8], R6 ;  /* 0x0000a80601007387 */ /* 0x0001e80000100a00 */
[----:B0-----:R-:W4:Y:S01]  /*d6f0*/  LDL.LU R7, [R1+0x2e4] ;  /* 0x0002e40001077983 */ /* 0x001f220000300800 */
[----:B--2---:R-:W-:Y:S02]  /*d700*/  IMAD R5, R23, 0x100, R22 ;  /* 0x0000010017057824 */ /* 0x004fe400078e0216 */
[----:B---3--:R-:W-:-:S02]  /*d710*/  IMAD R4, R21, 0x100, R20 ;  /* 0x0000010015047824 */ /* 0x008fc400078e0214 */
[----:B------:R-:W2:Y:S04]  /*d720*/  LDL.LU.64 R20, [R1+0x80] ;  /* 0x0000800001147983 */ /* 0x000ea80000300a00 */
[----:B------:R-:W2:Y:S04]  /*d730*/  LDL.LU.64 R22, [R1+0x88] ;  /* 0x0000880001167983 */ /* 0x000ea80000300a00 */
[----:B------:R0:W-:Y:S04]  /*d740*/  STL.64 [R1+0x90], R24 ;  /* 0x0000901801007387 */ /* 0x0001e80000100a00 */
[----:B------:R1:W-:Y:S04]  /*d750*/  STL.64 [R1+0x98], R26 ;  /* 0x0000981a01007387 */ /* 0x0003e80000100a00 */
[----:B0-----:R-:W3:Y:S04]  /*d760*/  LDL.LU.64 R24, [R1+0x40] ;  /* 0x0000400001187983 */ /* 0x001ee80000300a00 */
[----:B-1----:R-:W4:Y:S04]  /*d770*/  LDL.LU.64 R26, [R1+0x48] ;  /* 0x00004800011a7983 */ /* 0x002f280000300a00 */
[----:B----4-:R-:W-:Y:S04]  /*d780*/  STL.64 [R1+0xa20], R26 ;  /* 0x000a201a01007387 */ /* 0x010fe80000100a00 */
[----:B---3--:R0:W-:Y:S04]  /*d790*/  STL.64 [R1+0xa18], R24 ;  /* 0x000a181801007387 */ /* 0x0081e80000100a00 */
[----:B0-----:R-:W3:Y:S04]  /*d7a0*/  LDL.LU.64 R24, [R1+0x60] ;  /* 0x0000600001187983 */ /* 0x001ee80000300a00 */
[----:B------:R-:W4:Y:S01]  /*d7b0*/  LDL.LU.64 R26, [R1+0x68] ;  /* 0x00006800011a7983 */ /* 0x000f220000300a00 */
[----:B--2---:R-:W-:Y:S03]  /*d7c0*/  HMMA.16816.F32 R20, R12, R10, R20 ;  /* 0x0000000a0c14723c */ /* 0x004fe60000001814 */
[----:B----4-:R-:W-:Y:S04]  /*d7d0*/  STL.64 [R1+0xa30], R26 ;  /* 0x000a301a01007387 */ /* 0x010fe80000100a00 */
[----:B---3--:R0:W-:Y:S04]  /*d7e0*/  STL.64 [R1+0xa28], R24 ;  /* 0x000a281801007387 */ /* 0x0081e80000100a00 */
[----:B0-----:R-:W2:Y:S04]  /*d7f0*/  LDL.LU.64 R24, [R1+0x70] ;  /* 0x0000700001187983 */ /* 0x001ea80000300a00 */
[----:B------:R-:W2:Y:S01]  /*d800*/  LDL.LU.64 R26, [R1+0x78] ;  /* 0x00007800011a7983 */ /* 0x000ea20000300a00 */
[----:B------:R-:W-:-:S02]  /*d810*/  IMAD R6, R19, 0x100, R7 ;  /* 0x0000010013067824 */ /* 0x000fc400078e0207 */
[----:B------:R-:W-:Y:S02]  /*d820*/  IMAD R7, R18, 0x100, R0 ;  /* 0x0000010012077824 */ /* 0x000fe400078e0200 */
[----:B------:R-:W3:Y:S04]  /*d830*/  LDL.LU R0, [R1+0xa3c] ;  /* 0x000a3c0001007983 */ /* 0x000ee80000300800 */
[----:B------:R-:W-:Y:S01]  /*d840*/  IMAD.MOV.U32 R19, RZ, RZ, R23 ;  /* 0x000000ffff137224 */ /* 0x000fe200078e0017 */
[----:B------:R-:W3:Y:S04]  /*d850*/  LDL.LU R18, [R1+0xa38] ;  /* 0x000a380001127983 */ /* 0x000ee80000300800 */
[----:B------:R0:W-:Y:S04]  /*d860*/  STL.64 [R1+0x80], R20 ;  /* 0x0000801401007387 */ /* 0x0001e80000100a00 */
[----:B------:R1:W-:Y:S04]  /*d870*/  STL [R1+0x88], R22 ;  /* 0x0000881601007387 */ /* 0x0003e80000100800 */
[----:B0-----:R-:W4:Y:S04]  /*d880*/  LDL.LU.64 R20, [R1+0x10] ;  /* 0x0000100001147983 */ /* 0x001f280000300a00 */
[----:B-1----:R-:W4:Y:S04]  /*d890*/  LDL.LU.64 R22, [R1+0x18] ;  /* 0x0000180001167983 */ /* 0x002f280000300a00 */
[----:B------:R0:W-:Y:S04]  /*d8a0*/  STL [R1+0x8f8], R19 ;  /* 0x0008f81301007387 */ /* 0x0001e80000100800 */
[----:B0-----:R-:W3:Y:S01]  /*d8b0*/  LDL.LU R19, [R1+0x314] ;  /* 0x0003140001137983 */ /* 0x001ee20000300800 */
[----:B--2---:R-:W-:-:S15]  /*d8c0*/  HMMA.16816.F32 R24, R12, R8, R24 ;  /* 0x000000080c18723c */ /* 0x004fde0000001818 */
[----:B------:R-:W-:-:S08]  /*d8d0*/  NOP ;  /* 0x0000000000007918 */ /* 0x000fd00000000000 */
[----:B------:R-:W-:Y:S04]  /*d8e0*/  STL.64 [R1+0x70], R24 ;  /* 0x0000701801007387 */ /* 0x000fe80000100a00 */
[----:B------:R0:W-:Y:S04]  /*d8f0*/  STL.64 [R1+0x78], R26 ;  /* 0x0000781a01007387 */ /* 0x0001e80000100a00 */
[----:B0-----:R-:W2:Y:S04]  /*d900*/  LDL.LU.64 R26, [R1+0xa30] ;  /* 0x000a3000011a7983 */ /* 0x001ea80000300a00 */
[----:B------:R-:W2:Y:S01]  /*d910*/  LDL.LU.64 R24, [R1+0xa28] ;  /* 0x000a280001187983 */ /* 0x000ea20000300a00 */
[----:B------:R-:W-:-:S02]  /*d920*/  F2FP.F16.E4M3.UNPACK_B R4, R4 ;  /* 0x00000004ff04723e */ /* 0x000fc400020006ff */
[----:B------:R-:W-:Y:S02]  /*d930*/  F2FP.F16.E4M3.UNPACK_B R5, R5 ;  /* 0x00000005ff05723e */ /* 0x000fe400020006ff */
[----:B------:R-:W-:Y:S01]  /*d940*/  F2FP.F16.E4M3.UNPACK_B R6, R6 ;  /* 0x00000006ff06723e */ /* 0x000fe200020006ff */
[----:B--2---:R-:W-:Y:S01]  /*d950*/  HMMA.16816.F32 R12, R12, R2, R24 ;  /* 0x000000020c0c723c */ /* 0x004fe20000001818 */
[----:B------:R-:W2:Y:S04]  /*d960*/  LDL.LU.64 R26, [R1+0xa20] ;  /* 0x000a2000011a7983 */ /* 0x000ea80000300a00 */
[----:B------:R-:W2:Y:S01]  /*d970*/  LDL.LU.64 R24, [R1+0xa18] ;  /* 0x000a180001187983 */ /* 0x000ea20000300a00 */
[----:B------:R-:W-:-:S15]  /*d980*/  F2FP.F16.E4M3.UNPACK_B R7, R7 ;  /* 0x00000007ff07723e */ /* 0x000fde00020006ff */
[----:B------:R-:W-:-:S02]  /*d990*/  NOP ;  /* 0x0000000000007918 */ /* 0x000fc40000000000 */
[----:B------:R0:W-:Y:S04]  /*d9a0*/  STL.64 [R1+0x60], R12 ;  /* 0x0000600c01007387 */ /* 0x0001e80000100a00 */
[----:B------:R1:W-:Y:S04]  /*d9b0*/  STL.64 [R1+0x68], R14 ;  /* 0x0000680e01007387 */ /* 0x0003e80000100a00 */
[----:B0-----:R-:W4:Y:S04]  /*d9c0*/  LDL.LU.64 R12, [R1+0x20] ;  /* 0x00002000010c7983 */ /* 0x001f280000300a00 */
[----:B-1----:R-:W4:Y:S01]  /*d9d0*/  LDL.LU.64 R14, [R1+0x28] ;  /* 0x00002800010e7983 */ /* 0x002f220000300a00 */
[----:B--2---:R-:W-:-:S15]  /*d9e0*/  HMMA.16816.F32 R24, R4, R16, R24 ;  /* 0x000000100418723c */ /* 0x004fde0000001818 */
[----:B------:R-:W-:-:S08]  /*d9f0*/  NOP ;  /* 0x0000000000007918 */ /* 0x000fd00000000000 */
[----:B------:R-:W-:Y:S04]  /*da00*/  STL.64 [R1+0x40], R24 ;  /* 0x0000401801007387 */ /* 0x000fe80000100a00 */
[----:B------:R0:W-:Y:S04]  /*da10*/  STL.64 [R1+0x48], R26 ;  /* 0x0000481a01007387 */ /* 0x0001e80000100a00 */
[----:B0-----:R-:W2:Y:S04]  /*da20*/  LDL.LU.64 R26, [R1+0xa10] ;  /* 0x000a1000011a7983 */ /* 0x001ea80000300a00 */
[----:B------:R-:W2:Y:S01]  /*da30*/  LDL.LU.64 R24, [R1+0xa08] ;  /* 0x000a080001187983 */ /* 0x000ea20000300a00 */
[C---:B----4-:R-:W-:Y:S03]  /*da40*/  HMMA.16816.F32 R12, R4.reuse, R10, R12 ;  /* 0x0000000a040c723c */ /* 0x050fe6000000180c */
[----:B------:R-:W4:Y:S04]  /*da50*/  LDL.LU R10, [R1+0x30c] ;  /* 0x00030c00010a7983 */ /* 0x000f280000300800 */
[----:B------:R-:W4:Y:S01]  /*da60*/  LDL.LU R11, [R1+0x318] ;  /* 0x00031800010b7983 */ /* 0x000f220000300800 */
[----:B------:R-:W-:-:S15]  /*da70*/  HMMA.16816.F32 R20, R4, R8, R20 ;  /* 0x000000080414723c */ /* 0x000fde0000001814 */
[----:B------:R-:W-:Y:S04]  /*da80*/  STL.64 [R1+0x20], R12 ;  /* 0x0000200c01007387 */ /* 0x000fe80000100a00 */
[----:B------:R0:W-:Y:S02]  /*da90*/  STL.64 [R1+0x28], R14 ;  /* 0x0000280e01007387 */ /* 0x0001e40000100a00 */
[----:B0-----:R-:W-:Y:S02]  /*daa0*/  IMAD R14, R29, 0x100, R28 ;  /* 0x000001001d0e7824 */ /* 0x001fe400078e021c */
[----:B---3--:R-:W-:Y:S02]  /*dab0*/  IMAD R15, R0, 0x100, R18 ;  /* 0x00000100000f7824 */ /* 0x008fe400078e0212 */
[----:B------:R-:W-:-:S02]  /*dac0*/  IMAD.MOV.U32 R29, RZ, RZ, R22 ;  /* 0x000000ffff1d7224 */ /* 0x000fc400078e0016 */
[----:B------:R-:W-:Y:S02]  /*dad0*/  IMAD.MOV.U32 R28, RZ, RZ, R23 ;  /* 0x000000ffff1c7224 */ /* 0x000fe400078e0017 */
[----:B------:R-:W-:Y:S02]  /*dae0*/  IMAD.MOV.U32 R18, RZ, RZ, R20 ;  /* 0x000000ffff127224 */ /* 0x000fe400078e0014 */
[----:B------:R-:W-:Y:S02]  /*daf0*/  IMAD.MOV.U32 R0, RZ, RZ, R21 ;  /* 0x000000ffff007224 */ /* 0x000fe400078e0015 */
[----:B--2---:R-:W-:Y:S02]  /*db00*/  IMAD R13, R27, 0x100, R26 ;  /* 0x000001001b0d7824 */ /* 0x004fe400078e021a */
[----:B------:R-:W-:Y:S02]  /*db10*/  IMAD R12, R25, 0x100, R24 ;  /* 0x00000100190c7824 */ /* 0x000fe400078e0218 */
[----:B------:R-:W2:Y:S04]  /*db20*/  LDL.LU.64 R24, [R1] ;  /* 0x0000000001187983 */ /* 0x000ea80000300a00 */
[----:B------:R-:W2:Y:S04]  /*db30*/  LDL.LU.64 R26, [R1+0x8] ;  /* 0x00000800011a7983 */ /* 0x000ea80000300a00 */
[----:B------:R-:W3:Y:S04]  /*db40*/  LDL.LU.64 R22, [R1+0xa00] ;  /* 0x000a000001167983 */ /* 0x000ee80000300a00 */
[----:B------:R-:W4:Y:S04]  /*db50*/  LDL.LU.64 R20, [R1+0x9f8] ;  /* 0x0009f80001147983 */ /* 0x000f280000300a00 */
[----:B------:R-:W3:Y:S04]  /*db60*/  LDL.LU R9, [R1+0x310] ;  /* 0x0003100001097983 */ /* 0x000ee80000300800 */
[----:B------:R-:W-:Y:S04]  /*db70*/  STL [R1+0x8a4], R28 ;  /* 0x0008a41c01007387 */ /* 0x000fe80000100800 */
[----:B------:R-:W-:Y:S04]  /*db80*/  STL [R1+0x8a0], R29 ;  /* 0x0008a01d01007387 */ /* 0x000fe80000100800 */
[----:B------:R-:W-:Y:S04]  /*db90*/  STL [R1+0x88c], R0 ;  /* 0x00088c0001007387 */ /* 0x000fe80000100800 */
[----:B------:R-:W-:Y:S01]  /*dba0*/  STL [R1+0x888], R18 ;  /* 0x0008881201007387 */ /* 0x000fe20000100800 */
[----:B--2---:R-:W-:Y:S03]  /*dbb0*/  HMMA.16816.F32 R4, R4, R2, R24 ;  /* 0x000000020404723c */ /* 0x004fe60000001818 */
[----:B------:R-:W2:Y:S04]  /*dbc0*/  LDL.LU.64 R26, [R1+0x9f0] ;  /* 0x0009f000011a7983 */ /* 0x000ea80000300a00 */
[----:B------:R-:W2:Y:S01]  /*dbd0*/  LDL.LU.64 R24, [R1+0x9e8] ;  /* 0x0009e80001187983 */ /* 0x000ea20000300a00 */
[----:B----4-:R-:W-:-:S02]  /*dbe0*/  F2FP.F16.E4M3.UNPACK_B R16, R20.H1 ;  /* 0x00000014ff10723e */ /* 0x010fc400030006ff */
[----:B------:R-:W-:-:S13]  /*dbf0*/  F2FP.F16.E4M3.UNPACK_B R17, R21.H1 ;  /* 0x00000015ff11723e */ /* 0x000fda00030006ff */
[----:B------:R-:W-:Y:S04]  /*dc00*/  STL.64 [R1], R4 ;  /* 0x0000000401007387 */ /* 0x000fe80000100a00 */
[----:B------:R3:W-:Y:S04]  /*dc10*/  STL.64 [R1+0x8], R6 ;  /* 0x0000080601007387 */ /* 0x0007e80000100a00 */
[----:B------:R-:W4:Y:S04]  /*dc20*/  LDL.LU R20, [R1+0x30] ;  /* 0x0000300001147983 */ /* 0x000f280000300800 */
[----:B------:R-:W4:Y:S01]  /*dc30*/  LDL.LU R21, [R1+0x34] ;  /* 0x0000340001157983 */ /* 0x000f220000300800 */
[----:B---3--:R-:W-:-:S02]  /*dc40*/  F2FP.F16.E4M3.UNPACK_B R6, R22.H1 ;  /* 0x00000016ff06723e */ /* 0x008fc400030006ff */
[----:B------:R-:W-:Y:S01]  /*dc50*/  F2FP.F16.E4M3.UNPACK_B R7, R23.H1 ;  /* 0x00000017ff07723e */ /* 0x000fe200030006ff */
[----:B------:R-:W4:Y:S04]  /*dc60*/  LDL.LU R22, [R1+0x38] ;  /* 0x0000380001167983 */ /* 0x000f280000300800 */
[----:B------:R-:W4:Y:S01]  /*dc70*/  LDL.LU R23, [R1+0x3c] ;  /* 0x00003c0001177983 */ /* 0x000f220000300800 */
[----:B------:R-:W-:Y:S02]  /*dc80*/  F2FP.F16.E4M3.UNPACK_B R12, R12 ;  /* 0x0000000cff0c723e */ /* 0x000fe400020006ff */
[----:B------:R-:W-:Y:S02]  /*dc90*/  F2FP.F16.E4M3.UNPACK_B R13, R13 ;  /* 0x0000000dff0d723e */ /* 0x000fe400020006ff */
[----:B------:R-:W-:-:S02]  /*dca0*/  F2FP.F16.E4M3.UNPACK_B R14, R14 ;  /* 0x0000000eff0e723e */ /* 0x000fc400020006ff */
[----:B------:R-:W-:Y:S01]  /*dcb0*/  F2FP.F16.E4M3.UNPACK_B R15, R15 ;  /* 0x0000000fff0f723e */ /* 0x000fe200020006ff */
[----:B------:R-:W-:Y:S01]  /*dcc0*/  STL [R1+0x980], R17 ;  /* 0x0009801101007387 */ /* 0x000fe20000100800 */
[----:B------:R-:W-:Y:S02]  /*dcd0*/  IMAD R8, R10, 0x100, R9 ;  /* 0x000001000a087824 */ /* 0x000fe400078e0209 */
[----:B------:R-:W-:-:S03]  /*dce0*/  IMAD R9, R19, 0x100, R11 ;  /* 0x0000010013097824 */ /* 0x000fc600078e020b */
[----:B----4-:R-:W-:-:S15]  /*dcf0*/  HMMA.16816.F32 R20, R12, R16, R20 ;  /* 0x000000100c14723c */ /* 0x010fde0000001814 */
[----:B------:R-:W-:-:S08]  /*dd00*/  NOP ;  /* 0x0000000000007918 */ /* 0x000fd00000000000 */
[----:B------:R2:W-:Y:S04]  /*dd10*/  STL.64 [R1+0x30], R20 ;  /* 0x0000301401007387 */ /* 0x0005e80000100a00 */
[----:B------:R0:W-:Y:S04]  /*dd20*/  STL.64 [R1+0x38], R22 ;  /* 0x0000381601007387 */ /* 0x0001e80000100a00 */
[----:B------:R-:W3:Y:S04]  /*dd30*/  LDL.LU R28, [R1+0x350] ;  /* 0x00035000011c7983 */ /* 0x000ee80000300800 */
[----:B------:R-:W4:Y:S01]  /*dd40*/  LDL.LU R19, [R1+0x34c] ;  /* 0x00034c0001137983 */ /* 0x000f220000300800 */
[----:B--2---:R-:W-:-:S02]  /*dd50*/  IMAD.MOV.U32 R20, RZ, RZ, R25 ;  /* 0x000000ffff147224 */ /* 0x004fc400078e0019 */
[----:B------:R-:W-:Y:S01]  /*dd60*/  IMAD.MOV.U32 R21, RZ, RZ, R24 ;  /* 0x000000ffff157224 */ /* 0x000fe200078e0018 */
[----:B------:R-:W2:Y:S01]  /*dd70*/  LDL.LU R25, [R1+0x9e4] ;  /* 0x0009e40001197983 */ /* 0x000ea20000300800 */
[----:B0-----:R-:W-:Y:S02]  /*dd80*/  IMAD.MOV.U32 R22, RZ, RZ, R26 ;  /* 0x000000ffff167224 */ /* 0x001fe400078e001a */
[----:B------:R-:W-:Y:S01]  /*dd90*/  IMAD.MOV.U32 R23, RZ, RZ, R27 ;  /* 0x000000ffff177224 */ /* 0x000fe200078e001b */
[----:B------:R-:W3:Y:S04]  /*dda0*/  LDL.LU R24, [R1+0x9e0] ;  /* 0x0009e00001187983 */ /* 0x000ee80000300800 */
[----:B------:R-:W4:Y:S04]  /*ddb0*/  LDL.LU R26, [R1+0x9dc] ;  /* 0x0009dc00011a7983 */ /* 0x000f280000300800 */
[----:B------:R-:W4:Y:S04]  /*ddc0*/  LDL.LU R27, [R1+0x9d8] ;  /* 0x0009d800011b7983 */ /* 0x000f280000300800 */
[----:B------:R-:W-:Y:S04]  /*ddd0*/  STL.64 [R1+0x948], R22 ;  /* 0x0009481601007387 */ /* 0x000fe80000100a00 */
[----:B------:R0:W-:Y:S04]  /*dde0*/  STL.64 [R1+0x940], R20 ;  /* 0x0009401401007387 */ /* 0x0001e80000100a00 */
[----:B0-----:R-:W4:Y:S04]  /*ddf0*/  LDL.LU R20, [R1+0x140] ;  /* 0x0001400001147983 */ /* 0x001f280000300800 */
[----:B------:R-:W4:Y:S01]  /*de00*/  LDL.LU R21, [R1+0x144] ;  /* 0x0001440001157983 */ /* 0x000f220000300800 */
[----:B--2---:R-:W-:-:S02]  /*de10*/  IMAD.MOV.U32 R23, RZ, RZ, R25 ;  /* 0x000000ffff177224 */ /* 0x004fc400078e0019 */
[----:B---3--:R-:W-:Y:S02]  /*de20*/  IMAD.MOV.U32 R22, RZ, RZ, R24 ;  /* 0x000000ffff167224 */ /* 0x008fe400078e0018 */
[----:B------:R-:W2:Y:S04]  /*de30*/  LDL.LU R24, [R1+0x9d4] ;  /* 0x0009d40001187983 */ /* 0x000ea80000300800 */
[----:B------:R-:W3:Y:S04]  /*de40*/  LDL.LU R25, [R1+0x9d0] ;  /* 0x0009d00001197983 */ /* 0x000ee80000300800 */
[----:B------:R-:W2:Y:S04]  /*de50*/  LDL.LU R3, [R1+0x328] ;  /* 0x0003280001037983 */ /* 0x000ea80000300800 */
[----:B------:R-:W2:Y:S04]  /*de60*/  LDL.LU R11, [R1+0x324] ;  /* 0x00032400010b7983 */ /* 0x000ea80000300800 */
[----:B------:R-:W3:Y:S04]  /*de70*/  LDL.LU R18, [R1+0x33c] ;  /* 0x00033c0001127983 */ /* 0x000ee80000300800 */
[----:B------:R-:W2:Y:S04]  /*de80*/  LDL.LU R0, [R1+0x348] ;  /* 0x0003480001007983 */ /* 0x000ea80000300800 */
[----:B------:R-:W2:Y:S04]  /*de90*/  LDL.LU R29, [R1+0x344] ;  /* 0x00034400011d7983 */ /* 0x000ea80000300800 */
[----:B------:R0:W-:Y:S04]  /*dea0*/  STL.64 [R1+0x958], R22 ;  /* 0x0009581601007387 */ /* 0x0001e80000100a00 */
[----:B----4-:R1:W-:Y:S01]  /*deb0*/  STL.64 [R1+0x950], R20 ;  /* 0x0009501401007387 */ /* 0x0103e20000100a00 */
[----:B0-----:R-:W-:-:S02]  /*dec0*/  IMAD.MOV.U32 R22, RZ, RZ, R27 ;  /* 0x000000ffff167224 */ /* 0x001fc400078e001b */
[----:B------:R-:W-:Y:S01]  /*ded0*/  IMAD.MOV.U32 R23, RZ, RZ, R26 ;  /* 0x000000ffff177224 */ /* 0x000fe200078e001a */
[----:B-1----:R-:W4:Y:S04]  /*dee0*/  LDL.LU R20, [R1+0x1d0] ;  /* 0x0001d00001147983 */ /* 0x002f280000300800 */
[----:B------:R-:W4:Y:S04]  /*def0*/  LDL.LU R21, [R1+0x1d4] ;  /* 0x0001d40001157983 */ /* 0x000f280000300800 */
[----:B------:R-:W2:Y:S04]  /*df00*/  LDL.LU R27, [R1+0x9cc] ;  /* 0x0009cc00011b7983 */ /* 0x000ea80000300800 */
[----:B------:R-:W2:Y:S04]  /*df10*/  LDL.LU R26, [R1+0x9c8] ;  /* 0x0009c800011a7983 */ /* 0x000ea80000300800 */
[----:B------:R-:W2:Y:S04]  /*df20*/  LDL.LU R2, [R1+0x320] ;  /* 0x0003200001027983 */ /* 0x000ea80000300800 */
[----:B------:R-:W2:Y:S04]  /*df30*/  LDL.LU R10, [R1+0x31c] ;  /* 0x00031c00010a7983 */ /* 0x000ea80000300800 */
[----:B------:R-:W4:Y:S04]  /*df40*/  LDL.LU R17, [R1+0x330] ;  /* 0x0003300001117983 */ /* 0x000f280000300800 */
[----:B---3--:R-:W-:Y:S04]  /*df50*/  STL.64 [R1+0x990], R18 ;  /* 0x0009901201007387 */ /* 0x008fe80000100a00 */
[----:B----4-:R0:W-:Y:S04]  /*df60*/  STL.64 [R1+0x988], R16 ;  /* 0x0009881001007387 */ /* 0x0101e80000100a00 */
[----:B0-----:R-:W3:Y:S04]  /*df70*/  LDL.LU R16, [R1+0x160] ;  /* 0x0001600001107983 */ /* 0x001ee80000300800 */
[----:B------:R-:W3:Y:S04]  /*df80*/  LDL.LU R17, [R1+0x164] ;  /* 0x0001640001117983 */ /* 0x000ee80000300800 */
[----:B------:R-:W4:Y:S04]  /*df90*/  LDL.LU R18, [R1+0x168] ;  /* 0x0001680001127983 */ /* 0x000f280000300800 */
[----:B------:R-:W4:Y:S04]  /*dfa0*/  LDL.LU R19, [R1+0x16c] ;  /* 0x00016c0001137983 */ /* 0x000f280000300800 */
[----:B----4-:R-:W-:Y:S04]  /*dfb0*/  STL.64 [R1+0x9a0], R18 ;  /* 0x0009a01201007387 */ /* 0x010fe80000100a00 */
[----:B---3--:R0:W-:Y:S04]  /*dfc0*/  STL.64 [R1+0x998], R16 ;  /* 0x0009981001007387 */ /* 0x0081e80000100a00 */
        /* <DEDUP_REMOVED lines=8> */
[----:B------:R-:W3:Y:S04]  /*e050*/  LDL.LU R18, [R1+0x58] ;  /* 0x0000580001127983 */ /* 0x000ee80000300800 */
[----:B------:R-:W3:Y:S04]  /*e060*/  LDL.LU R19, [R1+0x5c] ;  /* 0x00005c0001137983 */ /* 0x000ee80000300800 */
[----:B------:R-:W-:Y:S04]  /*e070*/  STL.64 [R1+0x968], R22 ;  /* 0x0009681601007387 */ /* 0x000fe80000100a00 */
[----:B------:R0:W-:Y:S04]  /*e080*/  STL.64 [R1+0x960], R20 ;  /* 0x0009601401007387 */ /* 0x0001e80000100a00 */
[----:B0-----:R-:W4:Y:S04]  /*e090*/  LDL.LU R20, [R1+0x1e0] ;  /* 0x0001e00001147983 */ /* 0x001f280000300800 */
[----:B------:R-:W4:Y:S01]  /*e0a0*/  LDL.LU R21, [R1+0x1e4] ;  /* 0x0001e40001157983 */ /* 0x000f220000300800 */
[----:B------:R-:W-:-:S02]  /*e0b0*/  IMAD.MOV.U32 R22, RZ, RZ, R25 ;  /* 0x000000ffff167224 */ /* 0x000fc400078e0019 */
[----:B--2---:R-:W-:Y:S01]  /*e0c0*/  IMAD.MOV.U32 R23, RZ, RZ, R24 ;  /* 0x000000ffff177224 */ /* 0x004fe200078e0018 */
[----:B------:R-:W2:Y:S04]  /*e0d0*/  LDL.LU R25, [R1+0x9c4] ;  /* 0x0009c40001197983 */ /* 0x000ea80000300800 */
[----:B------:R-:W2:Y:S04]  /*e0e0*/  LDL.LU R24, [R1+0x9c0] ;  /* 0x0009c00001187983 */ /* 0x000ea80000300800 */
[----:B------:R0:W-:Y:S02]  /*e0f0*/  STL.64 [R1+0x978], R22 ;  /* 0x0009781601007387 */ /* 0x0001e40000100a00 */
[----:B0-----:R-:W-:-:S02]  /*e100*/  IMAD.MOV.U32 R22, RZ, RZ, R26 ;  /* 0x000000ffff167224 */ /* 0x001fc400078e001a */
[----:B------:R-:W-:Y:S01]  /*e110*/  IMAD.MOV.U32 R23, RZ, RZ, R27 ;  /* 0x000000ffff177224 */ /* 0x000fe200078e001b */
[----:B---3--:R-:W-:Y:S01]  /*e120*/  HMMA.16816.F32 R16, R12, R6, R16 ;  /* 0x000000060c10723c */ /* 0x008fe20000001810 */
[----:B----4-:R0:W-:Y:S04]  /*e130*/  STL.64 [R1+0x970], R20 ;  /* 0x0009701401007387 */ /* 0x0101e80000100a00 */
[----:B0-----:R-:W3:Y:S04]  /*e140*/  LDL.LU R20, [R1+0x150] ;  /* 0x0001500001147983 */ /* 0x001ee80000300800 */
[----:B------:R-:W3:Y:S04]  /*e150*/  LDL.LU R21, [R1+0x154] ;  /* 0x0001540001157983 */ /* 0x000ee80000300800 */
[----:B------:R-:W4:Y:S04]  /*e160*/  LDL.LU R26, [R1+0x9bc] ;  /* 0x0009bc00011a7983 */ /* 0x000f280000300800 */
[----:B------:R-:W3:Y:S06]  /*e170*/  LDL.LU R27, [R1+0x9b8] ;  /* 0x0009b800011b7983 */ /* 0x000eec0000300800 */
[----:B------:R-:W-:Y:S04]  /*e180*/  STL.64 [R1+0x50], R16 ;  /* 0x0000501001007387 */ /* 0x000fe80000100a00 */
[----:B------:R0:W-:Y:S04]  /*e190*/  STL.64 [R1+0x58], R18 ;  /* 0x0000581201007387 */ /* 0x0001e80000100a00 */
[----:B0-----:R-:W3:Y:S04]  /*e1a0*/  LDL.LU.64 R18, [R1+0x9b0] ;  /* 0x0009b00001127983 */ /* 0x001ee80000300a00 */
[----:B------:R-:W3:Y:S01]  /*e1b0*/  LDL.LU.64 R16, [R1+0x9a8] ;  /* 0x0009a80001107983 */ /* 0x000ee20000300a00 */
[----:B--2---:R-:W-:-:S02]  /*e1c0*/  F2FP.F16.E4M3.UNPACK_B R4, R24.H1 ;  /* 0x00000018ff04723e */ /* 0x004fc400030006ff */
[----:B------:R-:W-:Y:S01]  /*e1d0*/  F2FP.F16.E4M3.UNPACK_B R5, R25.H1 ;  /* 0x00000019ff05723e */ /* 0x000fe200030006ff */
[----:B------:R-:W-:Y:S01]  /*e1e0*/  IMAD R10, R10, 0x100, R2 ;  /* 0x000001000a0a7824 */ /* 0x000fe200078e0202 */
[----:B------:R-:W2:Y:S01]  /*e1f0*/  LDL.LU R24, [R1+0x130] ;  /* 0x0001300001187983 */ /* 0x000ea20000300800 */
[----:B------:R-:W-:-:S03]  /*e200*/  IMAD R11, R11, 0x100, R3 ;  /* 0x000001000b0b7824 */ /* 0x000fc600078e0203 */
[----:B------:R-:W2:Y:S01]  /*e210*/  LDL.LU R25, [R1+0x134] ;  /* 0x0001340001197983 */ /* 0x000ea20000300800 */
[----:B----4-:R-:W-:-:S03]  /*e220*/  F2FP.F16.E4M3.UNPACK_B R2, R26.H1 ;  /* 0x0000001aff02723e */ /* 0x010fc600030006ff */
[----:B------:R-:W2:Y:S01]  /*e230*/  LDL.LU R26, [R1+0x138] ;  /* 0x00013800011a7983 */ /* 0x000ea20000300800 */
[----:B---3--:R-:W-:-:S03]  /*e240*/  F2FP.F16.E4M3.UNPACK_B R3, R27.H1 ;  /* 0x0000001bff03723e */ /* 0x008fc600030006ff */
[----:B------:R-:W2:Y:S01]  /*e250*/  LDL.LU R27, [R1+0x13c] ;  /* 0x00013c00011b7983 */ /* 0x000ea20000300800 */
[----:B------:R-:W-:-:S15]  /*e260*/  HMMA.16816.F32 R16, R12, R4, R16 ;  /* 0x000000040c10723c */ /* 0x000fde0000001810 */
[----:B------:R-:W-:-:S08]  /*e270*/  NOP ;  /* 0x0000000000007918 */ /* 0x000fd00000000000 */
[----:B------:R-:W-:Y:S04]  /*e280*/  STL.64 [R1+0x1f0], R16 ;  /* 0x0001f01001007387 */ /* 0x000fe80000100a00 */
[----:B------:R0:W-:Y:S04]  /*e290*/  STL.64 [R1+0x1f8], R18 ;  /* 0x0001f81201007387 */ /* 0x0001e80000100a00 */
[----:B0-----:R-:W3:Y:S04]  /*e2a0*/  LDL.LU.64 R18, [R1+0x9a0] ;  /* 0x0009a00001127983 */ /* 0x001ee80000300a00 */
[----:B------:R-:W3:Y:S02]  /*e2b0*/  LDL.LU.64 R16, [R1+0x998] ;  /* 0x0009980001107983 */ /* 0x000ee40000300a00 */
[----:B---3--:R-:W-:Y:S02]  /*e2c0*/  HMMA.16816.F32 R12, R12, R2, R16 ;  /* 0x000000020c0c723c */ /* 0x008fe40000001810 */
[----:B------:R-:W3:Y:S04]  /*e2d0*/  LDL.LU.64 R18, [R1+0x990] ;  /* 0x0009900001127983 */ /* 0x000ee80000300a00 */
[----:B------:R-:W4:-:S15]  /*e2e0*/  LDL.LU.64 R16, [R1+0x988] ;  /* 0x0009880001107983 */ /* 0x000f1e0000300a00 */
[----:B------:R-:W-:-:S02]  /*e2f0*/  NOP ;  /* 0x0000000000007918 */ /* 0x000fc40000000000 */
[----:B------:R0:W-:Y:S04]  /*e300*/  STL.64 [R1+0x160], R12 ;  /* 0x0001600c01007387 */ /* 0x0001e80000100a00 */
[----:B------:R1:W-:Y:S04]  /*e310*/  STL.64 [R1+0x168], R14 ;  /* 0x0001680e01007387 */ /* 0x0003e80000100a00 */
[----:B0-----:R-:W4:Y:S04]  /*e320*/  LDL.LU R12, [R1+0x32c] ;  /* 0x00032c00010c7983 */ /* 0x001f280000300800 */
[----:B------:R-:W2:Y:S04]  /*e330*/  LDL.LU R13, [R1+0x338] ;  /* 0x00033800010d7983 */ /* 0x000ea80000300800 */
[----:B-1----:R-:W2:Y:S04]  /*e340*/  LDL.LU R14, [R1+0x334] ;  /* 0x00033400010e7983 */ /* 0x002ea80000300800 */
[----:B------:R-:W3:Y:S01]  /*e350*/  LDL.LU R15, [R1+0x340] ;  /* 0x00034000010f7983 */ /* 0x000ee20000300800 */
[----:B----4-:R-:W-:-:S03]  /*e360*/  IMAD R12, R12, 0x100, R17 ;  /* 0x000001000c0c7824 */ /* 0x010fc600078e0211 */
[----:B------:R-:W4:Y:S01]  /*e370*/  LDL.LU R17, [R1+0x980] ;  /* 0x0009800001117983 */ /* 0x000f220000300800 */
[----:B------:R-:W-:Y:S02]  /*e380*/  F2FP.F16.E4M3.UNPACK_B R8, R8 ;  /* 0x00000008ff08723e */ /* 0x000fe400020006ff */
[----:B------:R-:W-:Y:S02]  /*e390*/  F2FP.F16.E4M3.UNPACK_B R9, R9 ;  /* 0x00000009ff09723e */ /* 0x000fe400020006ff */
[----:B------:R-:W-:Y:S02]  /*e3a0*/  F2FP.F16.E4M3.UNPACK_B R10, R10 ;  /* 0x0000000aff0a723e */ /* 0x000fe400020006ff */
[----:B------:R-:W-:-:S07]  /*e3b0*/  F2FP.F16.E4M3.UNPACK_B R11, R11 ;  /* 0x0000000bff0b723e */ /* 0x000fce00020006ff */
[----:B----4-:R-:W-:-:S15]  /*e3c0*/  HMMA.16816.F32 R20, R8, R16, R20 ;  /* 0x000000100814723c */ /* 0x010fde0000001814 */
[----:B------:R-:W-:-:S08]  /*e3d0*/  NOP ;  /* 0x0000000000007918 */ /* 0x000fd00000000000 */
[----:B------:R-:W-:Y:S04]  /*e3e0*/  STL.64 [R1+0x150], R20 ;  /* 0x0001501401007387 */ /* 0x000fe80000100a00 */
[----:B------:R0:W-:Y:S04]  /*e3f0*/  STL.64 [R1+0x158], R22 ;  /* 0x0001581601007387 */ /* 0x0001e80000100a00 */
[----:B0-----:R-:W4:Y:S04]  /*e400*/  LDL.LU.64 R22, [R1+0x978] ;  /* 0x0009780001167983 */ /* 0x001f280000300a00 */
[----:B------:R-:W4:Y:S02]  /*e410*/  LDL.LU.64 R20, [R1+0x970] ;  /* 0x0009700001147983 */ /* 0x000f240000300a00 */
        /* <DEDUP_REMOVED lines=11> */
[----:B------:R-:W4:Y:S04]  /*e4d0*/  LDL.LU.64 R20, [R1+0x950] ;  /* 0x0009500001147983 */ /* 0x000f280000300a00 */
[----:B------:R-:W-:Y:S01]  /*e4e0*/  STL [R1+0x938], R5 ;  /* 0x0009380501007387 */ /* 0x000fe20000100800 */
[----:B--2---:R-:W-:-:S02]  /*e4f0*/  IMAD R13, R14, 0x100, R13 ;  /* 0x000001000e0d7824 */ /* 0x004fc400078e020d */
[----:B---3--:R-:W-:Y:S02]  /*e500*/  IMAD R14, R18, 0x100, R15 ;  /* 0x00000100120e7824 */ /* 0x008fe400078e020f */
[----:B------:R-:W-:Y:S01]  /*e510*/  IMAD R15, R29, 0x100, R0 ;  /* 0x000001001d0f7824 */ /* 0x000fe200078e0200 */
[----:B------:R-:W-:Y:S02]  /*e520*/  F2FP.F16.E4M3.UNPACK_B R12, R12 ;  /* 0x0000000cff0c723e */ /* 0x000fe400020006ff */
[----:B------:R-:W-:Y:S02]  /*e530*/  F2FP.F16.E4M3.UNPACK_B R13, R13 ;  /* 0x0000000dff0d723e */ /* 0x000fe400020006ff */
[----:B------:R-:W-:Y:S02]  /*e540*/  F2FP.F16.E4M3.UNPACK_B R14, R14 ;  /* 0x0000000eff0e723e */ /* 0x000fe400020006ff */
[----:B------:R-:W-:Y:S01]  /*e550*/  F2FP.F16.E4M3.UNPACK_B R15, R15 ;  /* 0x0000000fff0f723e */ /* 0x000fe200020006ff */
[----:B----4-:R-:W-:Y:S01]  /*e560*/  HMMA.16816.F32 R8, R8, R2, R20 ;  /* 0x000000020808723c */ /* 0x010fe20000001814 */
[----:B------:R-:W2:Y:S04]  /*e570*/  LDL.LU.64 R22, [R1+0x948] ;  /* 0x0009480001167983 */ /* 0x000ea80000300a00 */
[----:B------:R-:W2:-:S15]  /*e580*/  LDL.LU.64 R20, [R1+0x940] ;  /* 0x0009400001147983 */ /* 0x000e9e0000300a00 */
[----:B------:R-:W-:-:S03]  /*e590*/  NOP ;  /* 0x0000000000007918 */ /* 0x000fc60000000000 */
[----:B------:R-:W-:Y:S04]  /*e5a0*/  STL.64 [R1+0x140], R8 ;  /* 0x0001400801007387 */ /* 0x000fe80000100a00 */
[----:B------:R0:W-:Y:S02]  /*e5b0*/  STL.64 [R1+0x148], R10 ;  /* 0x0001480a01007387 */ /* 0x0001e40000100a00 */
[----:B0-----:R-:W-:Y:S06]  /*e5c0*/  HMMA.16816.F32 R8, R12, R16, R24 ;  /* 0x000000100c08723c */ /* 0x001fec0000001818 */
[----:B------:R-:W-:Y:S04]  /*e5d0*/  STL [R1+0x914], R16 ;  /* 0x0009141001007387 */ /* 0x000fe80000100800 */
[----:B------:R-:W-:-:S13]  /*e5e0*/  STL [R1+0x910], R17 ;  /* 0x0009101101007387 */ /* 0x000fda0000100800 */
[----:B------:R0:W-:Y:S02]  /*e5f0*/  STL.64 [R1+0x130], R8 ;  /* 0x0001300801007387 */ /* 0x0001e40000100a00 */
[----:B0-----:R-:W-:Y:S02]  /*e600*/  IMAD R8, R19, 0x100, R28 ;  /* 0x0000010013087824 */ /* 0x001fe400078e021c */
[----:B------:R-:W-:Y:S04]  /*e610*/  STL.64 [R1+0x138], R10 ;  /* 0x0001380a01007387 */ /* 0x000fe80000100a00 */
[----:B------:R-:W-:Y:S01]  /*e620*/  STL [R1+0x8fc], R7 ;  /* 0x0008fc0701007387 */ /* 0x000fe20000100800 */
[----:B--2---:R-:W-:Y:S03]  /*e630*/  HMMA.16816.F32 R16, R12, R6, R20 ;  /* 0x000000060c10723c */ /* 0x004fe60000001814 */
[----:B------:R-:W2:-:S15]  /*e640*/  LDL.LU R20, [R1+0xd0] ;  /* 0x0000d00001147983 */ /* 0x000e9e0000300800 */
[----:B------:R-:W-:-:S05]  /*e650*/  NOP ;  /* 0x0000000000007918 */ /* 0x000fca0000000000 */
[----:B------:R-:W-:Y:S04]  /*e660*/  STL.64 [R1+0x120], R16 ;  /* 0x0001201001007387 */ /* 0x000fe80000100a00 */
[----:B------:R-:W-:Y:S04]  /*e670*/  STL.64 [R1+0x128], R18 ;  /* 0x0001281201007387 */ /* 0x000fe80000100a00 */
[----:B------:R-:W2:Y:S04]  /*e680*/  LDL.LU R21, [R1+0xd4] ;  /* 0x0000d40001157983 */ /* 0x000ea80000300800 */
[----:B------:R-:W3:Y:S04]  /*e690*/  LDL.LU R22, [R1+0xd8] ;  /* 0x0000d80001167983 */ /* 0x000ee80000300800 */
[----:B------:R-:W3:Y:S04]  /*e6a0*/  LDL.LU R23, [R1+0xdc] ;  /* 0x0000dc0001177983 */ /* 0x000ee80000300800 */
[----:B---3--:R-:W-:Y:S04]  /*e6b0*/  STL.64 [R1+0x8c0], R22 ;  /* 0x0008c01601007387 */ /* 0x008fe80000100a00 */
[----:B--2---:R0:W-:Y:S04]  /*e6c0*/  STL.64 [R1+0x8b8], R20 ;  /* 0x0008b81401007387 */ /* 0x0041e80000100a00 */
[----:B0-----:R-:W2:Y:S04]  /*e6d0*/  LDL.LU R20, [R1+0xe0] ;  /* 0x0000e00001147983 */ /* 0x001ea80000300800 */
        /* <DEDUP_REMOVED lines=9> */
[----:B------:R-:W4:Y:S04]  /*e770*/  LDL.LU R7, [R1+0x384] ;  /* 0x0003840001077983 */ /* 0x000f280000300800 */
[----:B------:R-:W4:Y:S04]  /*e780*/  LDL.LU R19, [R1+0x388] ;  /* 0x0003880001137983 */ /* 0x000f280000300800 */
        /* <DEDUP_REMOVED lines=31> */
[----:B------:R-:W3:Y:S01]  /*e980*/  LDL.LU R23, [R1+0x11c] ;  /* 0x00011c0001177983 */ /* 0x000ee20000300800 */
[----:B----4-:R-:W-:-:S02]  /*e990*/  IMAD R10, R24, 0x100, R25 ;  /* 0x00000100180a7824 */ /* 0x010fc400078e0219 */
[----:B------:R-:W-:Y:S02]  /*e9a0*/  IMAD R9, R26, 0x100, R27 ;  /* 0x000001001a097824 */ /* 0x000fe400078e021b */
[----:B------:R-:W-:Y:S01]  /*e9b0*/  IMAD R11, R11, 0x100, R5 ;  /* 0x000001000b0b7824 */ /* 0x000fe200078e0205 */
[----:B---3--:R-:W-:Y:S04]  /*e9c0*/  STL.64 [R1+0x930], R22 ;  /* 0x0009301601007387 */ /* 0x008fe80000100a00 */
[----:B--2---:R0:W-:Y:S04]  /*e9d0*/  STL.64 [R1+0x928], R20 ;  /* 0x0009281401007387 */ /* 0x0041e80000100a00 */
[----:B0-----:R-:W2:Y:S04]  /*e9e0*/  LDL.LU R20, [R1+0x1c0] ;  /* 0x0001c00001147983 */ /* 0x001ea80000300800 */
[----:B------:R-:W2:Y:S04]  /*e9f0*/  LDL.LU R21, [R1+0x1c4] ;  /* 0x0001c40001157983 */ /* 0x000ea80000300800 */
[----:B------:R-:W2:Y:S04]  /*ea00*/  LDL.LU R22, [R1+0x1c8] ;  /* 0x0001c80001167983 */ /* 0x000ea80000300800 */
[----:B------:R-:W2:Y:S04]  /*ea10*/  LDL.LU R23, [R1+0x1cc] ;  /* 0x0001cc0001177983 */ /* 0x000ea80000300800 */
[----:B------:R-:W3:Y:S04]  /*ea20*/  LDL.LU R18, [R1+0x3b8] ;  /* 0x0003b80001127983 */ /* 0x000ee80000300800 */
[----:B------:R-:W3:Y:S04]  /*ea30*/  LDL.LU R0, [R1+0x3b4] ;  /* 0x0003b40001007983 */ /* 0x000ee80000300800 */
[----:B------:R-:W4:Y:S04]  /*ea40*/  LDL.LU R29, [R1+0x3bc] ;  /* 0x0003bc00011d7983 */ /* 0x000f280000300800 */
[----:B------:R-:W4:Y:S04]  /*ea50*/  LDL.LU R28, [R1+0x3b0] ;  /* 0x0003b000011c7983 */ /* 0x000f280000300800 */
[----:B------:R-:W3:Y:S04]  /*ea60*/  LDL.LU R24, [R1+0x190] ;  /* 0x0001900001187983 */ /* 0x000ee80000300800 */
[----:B------:R-:W3:Y:S04]  /*ea70*/  LDL.LU R25, [R1+0x194] ;  /* 0x0001940001197983 */ /* 0x000ee80000300800 */
[----:B------:R-:W3:Y:S04]  /*ea80*/  LDL.LU R26, [R1+0x198] ;  /* 0x00019800011a7983 */ /* 0x000ee80000300800 */
[----:B------:R-:W3:Y:S04]  /*ea90*/  LDL.LU R27, [R1+0x19c] ;  /* 0x00019c00011b7983 */ /* 0x000ee80000300800 */
[----:B------:R-:W2:Y:S02]  /*eaa0*/  LDL.LU R5, [R1+0x938] ;  /* 0x0009380001057983 */ /* 0x000ea40000300800 */
[----:B--2---:R-:W-:-:S15]  /*eab0*/  HMMA.16816.F32 R20, R12, R4, R20 ;  /* 0x000000040c14723c */ /* 0x004fde0000001814 */
[----:B------:R-:W-:-:S08]  /*eac0*/  NOP ;  /* 0x0000000000007918 */ /* 0x000fd00000000000 */
[----:B------:R-:W-:Y:S04]  /*ead0*/  STL.64 [R1+0x1c0], R20 ;  /* 0x0001c01401007387 */ /* 0x000fe80000100a00 */
[----:B------:R0:W-:Y:S04]  /*eae0*/  STL.64 [R1+0x1c8], R22 ;  /* 0x0001c81601007387 */ /* 0x0001e80000100a00 */
[----:B0-----:R-:W2:Y:S04]  /*eaf0*/  LDL.LU.64 R22, [R1+0x930] ;  /* 0x0009300001167983 */ /* 0x001ea80000300a00 */
[----:B------:R-:W2:Y:S02]  /*eb00*/  LDL.LU.64 R20, [R1+0x928] ;  /* 0x0009280001147983 */ /* 0x000ea40000300a00 */
[----:B--2---:R-:W-:Y:S02]  /*eb10*/  HMMA.16816.F32 R12, R12, R2, R20 ;  /* 0x000000020c0c723c */ /* 0x004fe40000001814 */
[----:B------:R-:W2:Y:S04]  /*eb20*/  LDL.LU.64 R22, [R1+0x920] ;  /* 0x0009200001167983 */ /* 0x000ea80000300a00 */
[----:B------:R-:W2:-:S15]  /*eb30*/  LDL.LU.64 R20, [R1+0x918] ;  /* 0x0009180001147983 */ /* 0x000e9e0000300a00 */
[----:B------:R-:W-:-:S02]  /*eb40*/  NOP ;  /* 0x0000000000007918 */ /* 0x000fc40000000000 */
[----:B------:R0:W-:Y:S04]  /*eb50*/  STL.64 [R1+0x110], R12 ;  /* 0x0001100c01007387 */ /* 0x0001e80000100a00 */
[----:B------:R1:W-:Y:S04]  /*eb60*/  STL.64 [R1+0x118], R14 ;  /* 0x0001180e01007387 */ /* 0x0003e80000100a00 */
[----:B0-----:R-:W4:Y:S04]  /*eb70*/  LDL.LU R12, [R1+0x36c] ;  /* 0x00036c00010c7983 */ /* 0x001f280000300800 */
[----:B------:R-:W3:Y:S04]  /*eb80*/  LDL.LU R13, [R1+0x374] ;  /* 0x00037400010d7983 */ /* 0x000ee80000300800 */
[----:B-1----:R-:W2:Y:S04]  /*eb90*/  LDL.LU R14, [R1+0x380] ;  /* 0x00038000010e7983 */ /* 0x002ea80000300800 */
[----:B------:R-:W2:Y:S01]  /*eba0*/  LDL.LU R15, [R1+0x37c] ;  /* 0x00037c00010f7983 */ /* 0x000ea20000300800 */
[----:B----4-:R-:W-:-:S03]  /*ebb0*/  IMAD R12, R12, 0x100, R16 ;  /* 0x000001000c0c7824 */ /* 0x010fc600078e0210 */
[----:B------:R-:W4:Y:S01]  /*ebc0*/  LDL.LU R16, [R1+0x914] ;  /* 0x0009140001107983 */ /* 0x000f220000300800 */
[----:B---3--:R-:W-:-:S03]  /*ebd0*/  IMAD R13, R13, 0x100, R17 ;  /* 0x000001000d0d7824 */ /* 0x008fc600078e0211 */
[----:B------:R-:W4:Y:S01]  /*ebe0*/  LDL.LU R17, [R1+0x910] ;  /* 0x0009100001117983 */ /* 0x000f220000300800 */
[----:B------:R-:W-:Y:S02]  /*ebf0*/  F2FP.F16.E4M3.UNPACK_B R8, R8 ;  /* 0x00000008ff08723e */ /* 0x000fe400020006ff */
[----:B------:R-:W-:Y:S02]  /*ec00*/  F2FP.F16.E4M3.UNPACK_B R9, R9 ;  /* 0x00000009ff09723e */ /* 0x000fe400020006ff */
[----:B------:R-:W-:Y:S02]  /*ec10*/  F2FP.F16.E4M3.UNPACK_B R10, R10 ;  /* 0x0000000aff0a723e */ /* 0x000fe400020006ff */
[----:B------:R-:W-:Y:S01]  /*ec20*/  F2FP.F16.E4M3.UNPACK_B R11, R11 ;  /* 0x0000000bff0b723e */ /* 0x000fe200020006ff */
[----:B--2---:R-:W-:-:S06]  /*ec30*/  IMAD R14, R14, 0x100, R7 ;  /* 0x000001000e0e7824 */ /* 0x004fcc00078e0207 */
[----:B----4-:R-:W-:-:S15]  /*ec40*/  HMMA.16816.F32 R20, R8, R16, R20 ;  /* 0x000000100814723c */ /* 0x010fde0000001814 */
[----:B------:R-:W-:-:S08]  /*ec50*/  NOP ;  /* 0x0000000000007918 */ /* 0x000fd00000000000 */
[----:B------:R-:W-:Y:S04]  /*ec60*/  STL.64 [R1+0x100], R20 ;  /* 0x0001001401007387 */ /* 0x000fe80000100a00 */
[----:B------:R0:W-:Y:S04]  /*ec70*/  STL.64 [R1+0x108], R22 ;  /* 0x0001081601007387 */ /* 0x0001e80000100a00 */
[----:B0-----:R-:W2:Y:S04]  /*ec80*/  LDL.LU.64 R22, [R1+0x908] ;  /* 0x0009080001167983 */ /* 0x001ea80000300a00 */
[----:B------:R-:W2:Y:S04]  /*ec90*/  LDL.LU.64 R20, [R1+0x900] ;  /* 0x0009000001147983 */ /* 0x000ea80000300a00 */
[----:B------:R-:W2:Y:S01]  /*eca0*/  LDL.LU R7, [R1+0x8fc] ;  /* 0x0008fc0001077983 */ /* 0x000ea20000300800 */
[----:B------:R-:W-:-:S03]  /*ecb0*/  IMAD R15, R15, 0x100, R19 ;  /* 0x000001000f0f7824 */ /* 0x000fc600078e0213 */
[----:B------:R-:W3:Y:S01]  /*ecc0*/  LDL.LU R19, [R1+0x8f8] ;  /* 0x0008f80001137983 */ /* 0x000ee20000300800 */
[----:B--2---:R-:W-:-:S15]  /*ecd0*/  HMMA.16816.F32 R20, R8, R6, R20 ;  /* 0x000000060814723c */ /* 0x004fde0000001814 */
[----:B------:R-:W-:-:S08]  /*ece0*/  NOP ;  /* 0x0000000000007918 */ /* 0x000fd00000000000 */
[----:B------:R-:W-:Y:S04]  /*ecf0*/  STL.64 [R1+0x1b0], R20 ;  /* 0x0001b01401007387 */ /* 0x000fe80000100a00 */
[----:B------:R0:W-:Y:S04]  /*ed00*/  STL.64 [R1+0x1b8], R22 ;  /* 0x0001b81601007387 */ /* 0x0001e80000100a00 */
[----:B0-----:R-:W2:Y:S04]  /*ed10*/  LDL.LU.64 R22, [R1+0x8f0] ;  /* 0x0008f00001167983 */ /* 0x001ea80000300a00 */
[----:B------:R-:W2:Y:S02]  /*ed20*/  LDL.LU.64 R20, [R1+0x8e8] ;  /* 0x0008e80001147983 */ /* 0x000ea40000300a00 */
        /* <DEDUP_REMOVED lines=16> */
[----:B0-----:R-:W4:Y:S04]  /*ee30*/  LDL.LU R8, [R1+0x390] ;  /* 0x0003900001087983 */ /* 0x001f280000300800 */
[----:B------:R-:W4:Y:S04]  /*ee40*/  LDL.LU R9, [R1+0x38c] ;  /* 0x00038c0001097983 */ /* 0x000f280000300800 */
[----:B-1----:R-:W3:Y:S04]  /*ee50*/  LDL.LU R10, [R1+0x398] ;  /* 0x00039800010a7983 */ /* 0x002ee80000300800 */
[----:B------:R-:W3:Y:S01]  /*ee60*/  LDL.LU R11, [R1+0x394] ;  /* 0x00039400010b7983 */ /* 0x000ee20000300800 */
[----:B--2---:R-:W-:-:S15]  /*ee70*/  HMMA.16816.F32 R20, R12, R16, R20 ;  /* 0x000000100c14723c */ /* 0x004fde0000001814 */
[----:B------:R-:W-:-:S08]  /*ee80*/  NOP ;  /* 0x0000000000007918 */ /* 0x000fd00000000000 */
[----:B------:R-:W-:Y:S04]  /*ee90*/  STL.64 [R1+0xe0], R20 ;  /* 0x0000e01401007387 */ /* 0x000fe80000100a00 */
[----:B------:R0:W-:Y:S04]  /*eea0*/  STL.64 [R1+0xe8], R22 ;  /* 0x0000e81601007387 */ /* 0x0001e80000100a00 */
[----:B0-----:R-:W2:Y:S04]  /*eeb0*/  LDL.LU.64 R22, [R1+0x8c0] ;  /* 0x0008c00001167983 */ /* 0x001ea80000300a00 */
[----:B------:R-:W2:Y:S01]  /*eec0*/  LDL.LU.64 R20, [R1+0x8b8] ;  /* 0x0008b80001147983 */ /* 0x000ea20000300a00 */
[C---:B------:R-:W-:Y:S06]  /*eed0*/  HMMA.16816.F32 R24, R12.reuse, R4, R24 ;  /* 0x000000040c18723c */ /* 0x040fec0000001818 */
[----:B--2---:R-:W-:-:S15]  /*eee0*/  HMMA.16816.F32 R20, R12, R6, R20 ;  /* 0x000000060c14723c */ /* 0x004fde0000001814 */
[----:B------:R-:W-:-:S08]  /*eef0*/  NOP ;  /* 0x0000000000007918 */ /* 0x000fd00000000000 */
[----:B------:R0:W-:Y:S04]  /*ef00*/  STL.64 [R1+0xd0], R20 ;  /* 0x0000d01401007387 */ /* 0x0001e80000100a00 */
[----:B------:R1:W-:Y:S01]  /*ef10*/  STL.64 [R1+0xd8], R22 ;  /* 0x0000d81601007387 */ /* 0x0003e20000100a00 */
[----:B0-----:R-:W0:Y:S03]  /*ef20*/  LDC R20, c[0x0][0x23c] ;  /* 0x00008f00ff147b82 */ /* 0x001e260000000800 */
[----:B-1----:R-:W2:Y:S04]  /*ef30*/  LDL.LU R22, [R1+0x3f4] ;  /* 0x0003f40001167983 */ /* 0x002ea80000300800 */
[----:B------:R-:W0:Y:S04]  /*ef40*/  LDL.LU R21, [R1+0x3f0] ;  /* 0x0003f00001157983 */ /* 0x000e280000300800 */
[----:B------:R-:W-:Y:S04]  /*ef50*/  STL.64 [R1+0x898], R6 ;  /* 0x0008980601007387 */ /* 0x000fe80000100a00 */
[----:B------:R-:W-:Y:S04]  /*ef60*/  STL.64 [R1+0x890], R4 ;  /* 0x0008900401007387 */ /* 0x000fe80000100a00 */
[----:B------:R-:W-:Y:S04]  /*ef70*/  STL.64 [R1+0x190], R24 ;  /* 0x0001901801007387 */ /* 0x000fe80000100a00 */
[----:B------:R-:W-:Y:S04]  /*ef80*/  STL.64 [R1+0x198], R26 ;  /* 0x0001981a01007387 */ /* 0x000fe80000100a00 */
[----:B------:R-:W2:Y:S04]  /*ef90*/  LDL.LU R23, [R1+0x3e8] ;  /* 0x0003e80001177983 */ /* 0x000ea80000300800 */
[----:B--2---:R-:W-:Y:S04]  /*efa0*/  STL.64 [R1+0x850], R22 ;  /* 0x0008501601007387 */ /* 0x004fe80000100a00 */
[----:B0-----:R0:W-:Y:S04]  /*efb0*/  STL.64 [R1+0x848], R20 ;  /* 0x0008481401007387 */ /* 0x0011e80000100a00 */
[----:B0-----:R-:W2:Y:S04]  /*efc0*/  LDL.LU R20, [R1+0x90] ;  /* 0x0000900001147983 */ /* 0x001ea80000300800 */
[----:B------:R-:W2:Y:S04]  /*efd0*/  LDL.LU R21, [R1+0x94] ;  /* 0x0000940001157983 */ /* 0x000ea80000300800 */
[----:B------:R-:W4:Y:S04]  /*efe0*/  LDL.LU R22, [R1+0x98] ;  /* 0x0000980001167983 */ /* 0x000f280000300800 */
[----:B------:R-:W4:Y:S04]  /*eff0*/  LDL.LU R23, [R1+0x9c] ;  /* 0x00009c0001177983 */ /* 0x000f280000300800 */
[----:B----4-:R-:W-:Y:S04]  /*f000*/  STL.64 [R1+0x860], R22 ;  /* 0x0008601601007387 */ /* 0x010fe80000100a00 */
[----:B--2---:R0:W-:Y:S04]  /*f010*/  STL.64 [R1+0x858], R20 ;  /* 0x0008581401007387 */ /* 0x0041e80000100a00 */
[----:B0-----:R-:W2:Y:S04]  /*f020*/  LDL.LU R20, [R1+0xa0] ;  /* 0x0000a00001147983 */ /* 0x001ea80000300800 */
[----:B------:R-:W2:Y:S04]  /*f030*/  LDL.LU R21, [R1+0xa4] ;  /* 0x0000a40001157983 */ /* 0x000ea80000300800 */
[----:B------:R-:W4:Y:S04]  /*f040*/  LDL.LU R22, [R1+0xa8] ;  /* 0x0000a80001167983 */ /* 0x000f280000300800 */
[----:B------:R-:W4:Y:S04]  /*f050*/  LDL.LU R23, [R1+0xac] ;  /* 0x0000ac0001177983 */ /* 0x000f280000300800 */
[----:B------:R-:W2:Y:S04]  /*f060*/  LDL.LU R4, [R1+0xb0] ;  /* 0x0000b00001047983 */ /* 0x000ea80000300800 */
[----:B------:R-:W2:Y:S04]  /*f070*/  LDL.LU R5, [R1+0xb4] ;  /* 0x0000b40001057983 */ /* 0x000ea80000300800 */
[----:B------:R-:W4:Y:S04]  /*f080*/  LDL.LU R6, [R1+0xb8] ;  /* 0x0000b80001067983 */ /* 0x000f280000300800 */
[----:B------:R-:W4:Y:S01]  /*f090*/  LDL.LU R7, [R1+0xbc] ;  /* 0x0000bc0001077983 */ /* 0x000f220000300800 */
[----:B------:R-:W-:-:S02]  /*f0a0*/  IMAD R8, R9, 0x100, R8 ;  /* 0x0000010009087824 */ /* 0x000fc400078e0208 */
[----:B---3--:R-:W-:Y:S02]  /*f0b0*/  IMAD R9, R11, 0x100, R10 ;  /* 0x000001000b097824 */ /* 0x008fe400078e020a */
[----:B------:R-:W-:Y:S02]  /*f0c0*/  IMAD R11, R28, 0x100, R29 ;  /* 0x000001001c0b7824 */ /* 0x000fe400078e021d */
[----:B------:R-:W-:Y:S01]  /*f0d0*/  IMAD R10, R0, 0x100, R18 ;  /* 0x00000100000a7824 */ /* 0x000fe200078e0212 */
[----:B----4-:R-:W-:Y:S04]  /*f0e0*/  STL.64 [R1+0x8b0], R6 ;  /* 0x0008b00601007387 */ /* 0x010fe80000100a00 */
[----:B--2---:R0:W-:Y:S04]  /*f0f0*/  STL.64 [R1+0x8a8], R4 ;  /* 0x0008a80401007387 */ /* 0x0041e80000100a00 */
[----:B0-----:R-:W2:Y:S04]  /*f100*/  LDL.LU R4, [R1+0xc0] ;  /* 0x0000c00001047983 */ /* 0x001ea80000300800 */
[----:B------:R-:W2:Y:S04]  /*f110*/  LDL.LU R5, [R1+0xc4] ;  /* 0x0000c40001057983 */ /* 0x000ea80000300800 */
[----:B------:R-:W2:Y:S04]  /*f120*/  LDL.LU R6, [R1+0xc8] ;  /* 0x0000c80001067983 */ /* 0x000ea80000300800 */
[----:B------:R-:W2:Y:S04]  /*f130*/  LDL.LU R7, [R1+0xcc] ;  /* 0x0000cc0001077983 */ /* 0x000ea80000300800 */
[----:B------:R-:W3:Y:S04]  /*f140*/  LDL.LU R28, [R1+0x3c4] ;  /* 0x0003c400011c7983 */ /* 0x000ee80000300800 */
[----:B------:R-:W4:Y:S04]  /*f150*/  LDL.LU R29, [R1+0x3cc] ;  /* 0x0003cc00011d7983 */ /* 0x000f280000300800 */
[----:B------:R-:W4:Y:S04]  /*f160*/  LDL.LU R0, [R1+0x3d8] ;  /* 0x0003d80001007983 */ /* 0x000f280000300800 */
[----:B------:R-:W4:Y:S04]  /*f170*/  LDL.LU R18, [R1+0x3dc] ;  /* 0x0003dc0001127983 */ /* 0x000f280000300800 */
[----:B------:R-:W-:Y:S04]  /*f180*/  STL.64 [R1+0x870], R22 ;  /* 0x0008701601007387 */ /* 0x000fe80000100a00 */
[----:B------:R0:W-:Y:S04]  /*f190*/  STL.64 [R1+0x868], R20 ;  /* 0x0008681401007387 */ /* 0x0001e80000100a00 */
        /* <DEDUP_REMOVED lines=13> */
[----:B------:R-:W4:Y:S01]  /*f270*/  LDL.LU R27, [R1+0x7c] ;  /* 0x00007c00011b7983 */ /* 0x000f220000300800 */
[----:B------:R-:W-:Y:S03]  /*f280*/  HMMA.16816.F32 R12, R12, R2, R4 ;  /* 0x000000020c0c723c */ /* 0x000fe60000001804 */
[----:B----4-:R0:W-:Y:S04]  /*f290*/  STL.64 [R1+0x840], R26 ;  /* 0x0008401a01007387 */ /* 0x0101e80000100a00 */
[----:B---3--:R1:W-:Y:S01]  /*f2a0*/  STL.64 [R1+0x838], R24 ;  /* 0x0008381801007387 */ /* 0x0083e20000100a00 */
[----:B0-----:R-:W-:-:S03]  /*f2b0*/  IMAD.MOV.U32 R27, RZ, RZ, R19 ;  /* 0x000000ffff1b7224 */ /* 0x001fc600078e0013 */
[----:B-1----:R-:W3:Y:S04]  /*f2c0*/  LDL.LU R24, [R1+0x80] ;  /* 0x0000800001187983 */ /* 0x002ee80000300800 */
[----:B------:R-:W3:Y:S04]  /*f2d0*/  LDL.LU R25, [R1+0x84] ;  /* 0x0000840001197983 */ /* 0x000ee80000300800 */
[----:B------:R-:W3:Y:S04]  /*f2e0*/  LDL.LU R26, [R1+0x88] ;  /* 0x00008800011a7983 */ /* 0x000ee80000300800 */
[----:B------:R-:W4:Y:S04]  /*f2f0*/  LDL.LU R19, [R1+0x3fc] ;  /* 0x0003fc0001137983 */ /* 0x000f280000300800 */
[----:B------:R-:W2:Y:S04]  /*f300*/  LDL.LU.64 R6, [R1+0x8b0] ;  /* 0x0008b00001067983 */ /* 0x000ea80000300a00 */
[----:B------:R-:W2:Y:S04]  /*f310*/  LDL.LU.64 R4, [R1+0x8a8] ;  /* 0x0008a80001047983 */ /* 0x000ea80000300a00 */
[----:B------:R0:W-:Y:S04]  /*f320*/  STL.64 [R1+0xc0], R12 ;  /* 0x0000c00c01007387 */ /* 0x0001e80000100a00 */
[----:B------:R1:W-:Y:S04]  /*f330*/  STL.64 [R1+0xc8], R14 ;  /* 0x0000c80e01007387 */ /* 0x0003e80000100a00 */
[----:B0-----:R-:W3:Y:S04]  /*f340*/  LDL.LU R12, [R1+0x3c0] ;  /* 0x0003c000010c7983 */ /* 0x001ee80000300800 */
[----:B------:R-:W4:Y:S01]  /*f350*/  LDL.LU R13, [R1+0x3c8] ;  /* 0x0003c800010d7983 */ /* 0x000f220000300800 */
[----:B------:R-:W-:-:S02]  /*f360*/  F2FP.F16.E4M3.UNPACK_B R8, R8 ;  /* 0x00000008ff08723e */ /* 0x000fc400020006ff */
[----:B------:R-:W-:Y:S01]  /*f370*/  F2FP.F16.E4M3.UNPACK_B R9, R9 ;  /* 0x00000009ff09723e */ /* 0x000fe200020006ff */
[----:B-1----:R-:W4:Y:S01]  /*f380*/  LDL.LU R14, [R1+0x3d4] ;  /* 0x0003d400010e7983 */ /* 0x002f220000300800 */
[----:B------:R-:W-:Y:S02]  /*f390*/  F2FP.F16.E4M3.UNPACK_B R10, R10 ;  /* 0x0000000aff0a723e */ /* 0x000fe400020006ff */
[----:B------:R-:W-:Y:S01]  /*f3a0*/  F2FP.F16.E4M3.UNPACK_B R11, R11 ;  /* 0x0000000bff0b723e */ /* 0x000fe200020006ff */
[----:B------:R-:W4:Y:S06]  /*f3b0*/  LDL.LU R15, [R1+0x3d0] ;  /* 0x0003d000010f7983 */ /* 0x000f2c0000300800 */
[----:B--2---:R-:W-:Y:S01]  /*f3c0*/  HMMA.16816.F32 R4, R8, R16, R4 ;  /* 0x000000100804723c */ /* 0x004fe20000001804 */
[----:B---3--:R-:W-:-:S02]  /*f3d0*/  IMAD R12, R12, 0x100, R28 ;  /* 0x000001000c0c7824 */ /* 0x008fc400078e021c */
[----:B------:R-:W2:Y:S01]  /*f3e0*/  LDL.LU R28, [R1+0x8a4] ;  /* 0x0008a400011c7983 */ /* 0x000ea20000300800 */
[----:B----4-:R-:W-:-:S03]  /*f3f0*/  IMAD R13, R13, 0x100, R29 ;  /* 0x000001000d0d7824 */ /* 0x010fc600078e021d */
[----:B------:R-:W3:-:S15]  /*f400*/  LDL.LU R29, [R1+0x8a0] ;  /* 0x0008a000011d7983 */ /* 0x000ede0000300800 */
[----:B------:R-:W-:-:S01]  /*f410*/  NOP ;  /* 0x0000000000007918 */ /* 0x000fc20000000000 */
[----:B------:R-:W-:Y:S04]  /*f420*/  STL.64 [R1+0xb0], R4 ;  /* 0x0000b00401007387 */ /* 0x000fe80000100a00 */
[----:B------:R0:W-:Y:S04]  /*f430*/  STL.64 [R1+0xb8], R6 ;  /* 0x0000b80601007387 */ /* 0x0001e80000100a00 */
[----:B0-----:R-:W4:Y:S01]  /*f440*/  LDL.LU.64 R6, [R1+0x898] ;  /* 0x0008980001067983 */ /* 0x001f220000300a00 */
[----:B------:R-:W-:Y:S02]  /*f450*/  IMAD R14, R14, 0x100, R0 ;  /* 0x000001000e0e7824 */ /* 0x000fe400078e0200 */
[----:B------:R-:W-:Y:S01]  /*f460*/  IMAD R15, R15, 0x100, R18 ;  /* 0x000001000f0f7824 */ /* 0x000fe200078e0212 */
[----:B------:R-:W2:Y:S04]  /*f470*/  LDL.LU.64 R4, [R1+0x890] ;  /* 0x0008900001047983 */ /* 0x000ea80000300a00 */
[----:B------:R-:W3:Y:S04]  /*f480*/  LDL.LU R0, [R1+0x88c] ;  /* 0x00088c0001007983 */ /* 0x000ee80000300800 */
[----:B------:R-:W3:Y:S01]  /*f490*/  LDL.LU R18, [R1+0x888] ;  /* 0x0008880001127983 */ /* 0x000ee20000300800 */
[----:B----4-:R-:W-:-:S15]  /*f4a0*/  HMMA.16816.F32 R20, R8, R6, R20 ;  /* 0x000000060814723c */ /* 0x010fde0000001814 */
        /* <DEDUP_REMOVED lines=17> */
[----:B------:R-:W-:-:S07]  /*f5c0*/  F2FP.F16.E4M3.UNPACK_B R15, R15 ;  /* 0x0000000fff0f723e */ /* 0x000fce00020006ff */
[C---:B------:R-:W-:Y:S10]  /*f5d0*/  HMMA.16816.F32 R24, R12.reuse, R6, R24 ;  /* 0x000000060c18723c */ /* 0x040ff40000001818 */
        /* <DEDUP_REMOVED lines=10> */
[----:B0-----:R-:W3:Y:S04]  /*f680*/  LDL.LU.64 R22, [R1+0x850] ;  /* 0x0008500001167983 */ /* 0x001ee80000300a00 */
[----:B------:R-:W2:Y:S04]  /*f690*/  LDL.LU.64 R20, [R1+0x848] ;  /* 0x0008480001147983 */ /* 0x000ea80000300a00 */
[----:B------:R-:W-:Y:S04]  /*f6a0*/  STL.64 [R1+0x80], R24 ;  /* 0x0000801801007387 */ /* 0x000fe80000100a00 */
[----:B------:R0:W-:Y:S04]  /*f6b0*/  STL.64 [R1+0x88], R26 ;  /* 0x0000881a01007387 */ /* 0x0001e80000100a00 */
[----:B0-----:R-:W3:Y:S04]  /*f6c0*/  LDL.LU.64 R26, [R1+0x840] ;  /* 0x00084000011a7983 */ /* 0x001ee80000300a00 */
[----:B------:R-:W3:Y:S01]  /*f6d0*/  LDL.LU.64 R24, [R1+0x838] ;  /* 0x0008380001187983 */ /* 0x000ee20000300a00 */
[----:B----4-:R-:W-:-:S02]  /*f6e0*/  IMAD R8, R9, 0x100, R8 ;  /* 0x0000010009087824 */ /* 0x010fc400078e0208 */
[----:B--2---:R-:W-:Y:S02]  /*f6f0*/  IMAD.SHL.U32 R20, R20, 0x20, RZ ;  /* 0x0000002014147824 */ /* 0x004fe400078e00ff */
[----:B---3--:R-:W-:Y:S02]  /*f700*/  IMAD R9, R23, 0x100, R10 ;  /* 0x0000010017097824 */ /* 0x008fe400078e020a */
[----:B------:R-:W-:Y:S01]  /*f710*/  IMAD R10, R21, 0x100, R22 ;  /* 0x00000100150a7824 */ /* 0x000fe200078e0216 */
[----:B------:R-:W-:Y:S01]  /*f720*/  R2UR UR8, R20 ;  /* 0x00000000140872ca */ /* 0x000fe200000e0000 */
[----:B------:R0:W-:Y:S04]  /*f730*/  STL [R1+0x830], R20 ;  /* 0x0008301401007387 */ /* 0x0001e80000100800 */
[----:B0-----:R-:W2:Y:S04]  /*f740*/  LDL.LU R20, [R1+0x60] ;  /* 0x0000600001147983 */ /* 0x001ea80000300800 */
[----:B------:R-:W2:Y:S01]  /*f750*/  LDL.LU R21, [R1+0x64] ;  /* 0x0000640001157983 */ /* 0x000ea20000300800 */
[----:B------:R-:W-:Y:S03]  /*f760*/  HMMA.16816.F32 R24, R12, R4, R24 ;  /* 0x000000040c18723c */ /* 0x000fe60000001818 */
[----:B------:R-:W2:Y:S04]  /*f770*/  LDL.LU R22, [R1+0x68] ;  /* 0x0000680001167983 */ /* 0x000ea80000300800 */
[----:B------:R-:W2:Y:S04]  /*f780*/  LDL.LU R23, [R1+0x6c] ;  /* 0x00006c0001177983 */ /* 0x000ea80000300800 */
[----:B------:R-:W-:Y:S04]  /*f790*/  STL.64 [R1+0x820], R6 ;  /* 0x0008200601007387 */ /* 0x000fe80000100a00 */
[----:B------:R0:W-:Y:S08]  /*f7a0*/  STL.64 [R1+0x818], R4 ;  /* 0x0008180401007387 */ /* 0x0001f00000100a00 */
[----:B------:R1:W-:Y:S04]  /*f7b0*/  STL.64 [R1+0x70], R24 ;  /* 0x0000701801007387 */ /* 0x0003e80000100a00 */
[----:B------:R3:W-:Y:S04]  /*f7c0*/  STL.64 [R1+0x78], R26 ;  /* 0x0000781a01007387 */ /* 0x0007e80000100a00 */
[----:B0-----:R-:W4:Y:S04]  /*f7d0*/  LDL.LU R4, [R1+0x40] ;  /* 0x0000400001047983 */ /* 0x001f280000300800 */
[----:B------:R-:W4:Y:S04]  /*f7e0*/  LDL.LU R5, [R1+0x44] ;  /* 0x0000440001057983 */ /* 0x000f280000300800 */
[----:B------:R-:W4:Y:S04]  /*f7f0*/  LDL.LU R6, [R1+0x48] ;  /* 0x0000480001067983 */ /* 0x000f280000300800 */
[----:B------:R-:W4:Y:S04]  /*f800*/  LDL.LU R7, [R1+0x4c] ;  /* 0x00004c0001077983 */ /* 0x000f280000300800 */
[----:B-1----:R-:W4:Y:S04]  /*f810*/  LDL.LU R24, [R1] ;  /* 0x0000000001187983 */ /* 0x002f280000300800 */
[----:B------:R-:W4:Y:S04]  /*f820*/  LDL.LU R25, [R1+0x4] ;  /* 0x0000040001197983 */ /* 0x000f280000300800 */
[----:B---3--:R-:W3:Y:S04]  /*f830*/  LDL.LU R26, [R1+0x8] ;  /* 0x00000800011a7983 */ /* 0x008ee80000300800 */
[----:B------:R-:W3:Y:S01]  /*f840*/  LDL.LU R27, [R1+0xc] ;  /* 0x00000c00011b7983 */ /* 0x000ee20000300800 */
[----:B------:R-:W-:Y:S01]  /*f850*/  IMAD R11, R11, 0x100, R19 ;  /* 0x000001000b0b7824 */ /* 0x000fe200078e0213 */
[----:B------:R-:W-:Y:S01]  /*f860*/  F2FP.F16.E4M3.UNPACK_B R8, R8 ;  /* 0x00000008ff08723e */ /* 0x000fe200020006ff */
[----:B------:R-:W0:Y:S01]  /*f870*/  LDC R19, c[0x0][0x23c] ;  /* 0x00008f00ff137b82 */ /* 0x000e220000000800 */
[----:B------:R-:W-:-:S02]  /*f880*/  F2FP.F16.E4M3.UNPACK_B R9, R9 ;  /* 0x00000009ff09723e */ /* 0x000fc400020006ff */
[----:B------:R-:W-:Y:S02]  /*f890*/  F2FP.F16.E4M3.UNPACK_B R10, R10 ;  /* 0x0000000aff0a723e */ /* 0x000fe400020006ff */
[----:B------:R-:W-:Y:S01]  /*f8a0*/  F2FP.F16.E4M3.UNPACK_B R11, R11 ;  /* 0x0000000bff0b723e */ /* 0x000fe200020006ff */
[----:B--2---:R-:W-:Y:S06]  /*f8b0*/  HMMA.16816.F32 R12, R12, R2, R20 ;  /* 0x000000020c0c723c */ /* 0x004fec0000001814 */
[----:B----4-:R-:W-:Y:S01]  /*f8c0*/  HMMA.16816.F32 R4, R8, R16, R4 ;  /* 0x000000100804723c */ /* 0x010fe20000001804 */
[----:B---3--:R-:W-:Y:S04]  /*f8d0*/  STL.64 [R1+0x810], R26 ;  /* 0x0008101a01007387 */ /* 0x008fe80000100a00 */
[----:B------:R1:W-:Y:S04]  /*f8e0*/  STL.64 [R1+0x808], R24 ;  /* 0x0008081801007387 */ /* 0x0003e80000100a00 */
[----:B-1----:R-:W2:Y:S04]  /*f8f0*/  LDL.LU R24, [R1+0x20] ;  /* 0x0000200001187983 */ /* 0x002ea80000300800 */
[----:B------:R-:W2:Y:S04]  /*f900*/  LDL.LU R25, [R1+0x24] ;  /* 0x0000240001197983 */ /* 0x000ea80000300800 */
[----:B------:R-:W2:Y:S04]  /*f910*/  LDL.LU R26, [R1+0x28] ;  /* 0x00002800011a7983 */ /* 0x000ea80000300800 */
[----:B------:R-:W2:Y:S04]  /*f920*/  LDL.LU R27, [R1+0x2c] ;  /* 0x00002c00011b7983 */ /* 0x000ea80000300800 */
[----:B------:R-:W3:Y:S04]  /*f930*/  LDL.LU R20, [R1+0x830] ;  /* 0x0008300001147983 */ /* 0x000ee80000300800 */
[----:B------:R1:W-:Y:S04]  /*f940*/  STL.64 [R1+0x60], R12 ;  /* 0x0000600c01007387 */ /* 0x0003e80000100a00 */
[----:B------:R-:W-:Y:S01]  /*f950*/  STL.64 [R1+0x68], R14 ;  /* 0x0000680e01007387 */ /* 0x000fe20000100a00 */
[----:B-1----:R-:W-:-:S03]  /*f960*/  IMAD.MOV.U32 R12, RZ, RZ, R18 ;  /* 0x000000ffff0c7224 */ /* 0x002fc600078e0012 */
[----:B------:R1:W5:Y:S01]  /*f970*/  LDL.LU R18, [R1+0x82c] ;  /* 0x00082c0001127983 */ /* 0x0003620000300800 */
[----:B------:R-:W-:-:S03]  /*f980*/  IMAD.MOV.U32 R13, RZ, RZ, R0 ;  /* 0x000000ffff0d7224 */ /* 0x000fc600078e0000 */
[----:B------:R-:W4:Y:S04]  /*f990*/  LDL.LU R0, [R1+0x828] ;  /* 0x0008280001007983 */ /* 0x000f280000300800 */
[----:B------:R-:W4:Y:S04]  /*f9a0*/  LDL.LU R22, [R1+0x404] ;  /* 0x0004040001167983 */ /* 0x000f280000300800 */
[----:B------:R-:W3:Y:S04]  /*f9b0*/  LDL.LU R21, [R1+0x40c] ;  /* 0x00040c0001157983 */ /* 0x000ee80000300800 */
[----:B------:R-:W-:Y:S04]  /*f9c0*/  STL.64 [R1+0x40], R4 ;  /* 0x0000400401007387 */ /* 0x000fe80000100a00 */
[----:B------:R0:W-:Y:S04]  /*f9d0*/  STL.64 [R1+0x48], R6 ;  /* 0x0000480601007387 */ /* 0x0001e80000100a00 */
[----:B0-----:R-:W2:Y:S04]  /*f9e0*/  LDL.LU.64 R6, [R1+0x820] ;  /* 0x0008200001067983 */ /* 0x001ea80000300a00 */
[----:B------:R-:W4:Y:S01]  /*f9f0*/  LDL.LU.64 R4, [R1+0x818] ;  /* 0x0008180001047983 */ /* 0x000f220000300a00 */
[----:B------:R-:W-:-:S02]  /*fa00*/  IMAD.MOV.U32 R15, RZ, RZ, R28 ;  /* 0x000000ffff0f7224 */ /* 0x000fc400078e001c */
[----:B------:R-:W-:Y:S01]  /*fa10*/  IMAD.MOV.U32 R14, RZ, RZ, R29 ;  /* 0x000000ffff0e7224 */ /* 0x000fe200078e001d */
[----:B------:R-:W3:Y:S04]  /*fa20*/  LDL.LU R28, [R1+0x400] ;  /* 0x00040000011c7983 */ /* 0x000ee80000300800 */
[----:B------:R-:W3:Y:S01]  /*fa30*/  LDL.LU R29, [R1+0x408] ;  /* 0x00040800011d7983 */ /* 0x000ee20000300800 */
[----:B--2---:R-:W-:-:S15]  /*fa40*/  HMMA.16816.F32 R24, R8, R6, R24 ;  /* 0x000000060818723c */ /* 0x004fde0000001818 */
[----:B------:R-:W-:-:S08]  /*fa50*/  NOP ;  /* 0x0000000000007918 */ /* 0x000fd00000000000 */
[----:B------:R-:W-:Y:S04]  /*fa60*/  STL.64 [R1+0x20], R24 ;  /* 0x0000201801007387 */ /* 0x000fe80000100a00 */
[----:B------:R0:W-:Y:S04]  /*fa70*/  STL.64 [R1+0x28], R26 ;  /* 0x0000281a01007387 */ /* 0x0001e80000100a00 */
[----:B0-----:R-:W2:Y:S04]  /*fa80*/  LDL.LU.64 R26, [R1+0x810] ;  /* 0x00081000011a7983 */ /* 0x001ea80000300a00 */
[----:B------:R-:W2:Y:S01]  /*fa90*/  LDL.LU.64 R24, [R1+0x808] ;  /* 0x0008080001187983 */ /* 0x000ea20000300a00 */
[----:B----4-:R-:W-:Y:S01]  /*faa0*/  HMMA.16816.F32 R4, R8, R4, R12 ;  /* 0x000000040804723c */ /* 0x010fe2000000180c */
[----:B------:R-:W-:Y:S01]  /*fab0*/  IMAD.SHL.U32 R19, R19, 0x20, RZ ;  /* 0x0000002013137824 */ /* 0x000fe200078e00ff */
[----:B---3--:R-:W-:-:S15]  /*fac0*/  IADD3 R21, P2, R20, R21, RZ ;  /* 0x0000001514157210 */ /* 0x008fde0007f5e0ff */
[----:B------:R-:W-:-:S06]  /*fad0*/  NOP ;  /* 0x0000000000007918 */ /* 0x000fcc0000000000 */
[----:B------:R-:W-:Y:S04]  /*fae0*/  STL.64 [R1+0x10], R4 ;  /* 0x0000100401007387 */ /* 0x000fe80000100a00 */
[----:B------:R2:W-:Y:S01]  /*faf0*/  STL.64 [R1+0x18], R6 ;  /* 0x0000180601007387 */ /* 0x0005e20000100a00 */
[----:B------:R-:W-:Y:S02]  /*fb00*/  SHF.R.S32.HI R19, RZ, 0x1f, R19 ;  /* 0x0000001fff137819 */ /* 0x000fe40000011413 */
[----:B------:R-:W-:Y:S02]  /*fb10*/  IADD3 R22, P1, R20, R22, RZ ;  /* 0x0000001614167210 */ /* 0x000fe40007f3e0ff */
[C---:B------:R-:W-:Y:S01]  /*fb20*/  R2UR UR9, R19.reuse ;  /* 0x00000000130972ca */ /* 0x040fe200000e0000 */
[----:B------:R-:W-:-:S02]  /*fb30*/  IMAD.X R29, R19, 0x1, R29, P2 ;  /* 0x00000001131d7824 */ /* 0x000fc400010e061d */
[----:B------:R-:W-:Y:S01]  /*fb40*/  IMAD.X R28, R19, 0x1, R28, P1 ;  /* 0x00000001131c7824 */ /* 0x000fe200008e061c */
[----:B------:R-:W-:Y:S02]  /*fb50*/  UIADD3 UR5, UR5, -0x1, URZ ;  /* 0xffffffff05057890 */ /* 0x000fe4000fffe03f */
[----:B------:R-:W-:Y:S02]  /*fb60*/  UIADD3 UR39, UP3, UR8, UR39, URZ ;  /* 0x0000002708277290 */ /* 0x000fe4000ff7e03f */
[----:B------:R-:W-:Y:S02]  /*fb70*/  UIADD3 UR37, UP4, UR8, UR37, URZ ;  /* 0x0000002508257290 */ /* 0x000fe4000ff9e03f */
[----:B------:R-:W-:Y:S01]  /*fb80*/  ISETP.NE.U32.AND P0, PT, RZ, UR5, PT ;  /* 0x00000005ff007c0c */ /* 0x000fe2000bf05070 */
[----:B------:R-:W-:Y:S02]  /*fb90*/  UIADD3 UR35, UP5, UR8, UR35, URZ ;  /* 0x0000002308237290 */ /* 0x000fe4000ffbe03f */
[----:B------:R-:W-:-:S02]  /*fba0*/  UIADD3.X UR40, UR9, UR40, URZ, UP3, !UPT ;  /* 0x0000002809287290 */ /* 0x000fc40009ffe43f */
[----:B------:R-:W-:Y:S02]  /*fbb0*/  UIADD3.X UR38, UR9, UR38, URZ, UP4, !UPT ;  /* 0x0000002609267290 */ /* 0x000fe4000a7fe43f */
[----:B------:R-:W-:Y:S02]  /*fbc0*/  UIADD3 UR33, UP6, UR8, UR33, URZ ;  /* 0x0000002108217290 */ /* 0x000fe4000ffde03f */
[----:B------:R-:W-:Y:S02]  /*fbd0*/  UIADD3 UR31, UP1, UR8, UR31, URZ ;  /* 0x0000001f081f7290 */ /* 0x000fe4000ff3e03f */
[----:B------:R-:W-:Y:S02]  /*fbe0*/  UIADD3 UR29, UP2, UR8, UR29, URZ ;  /* 0x0000001d081d7290 */ /* 0x000fe4000ff5e03f */
[----:B------:R-:W-:Y:S02]  /*fbf0*/  UIADD3 UR27, UP3, UR8, UR27, URZ ;  /* 0x0000001b081b7290 */ /* 0x000fe4000ff7e03f */
[----:B------:R-:W-:-:S02]  /*fc00*/  UIADD3 UR25, UP4, UR8, UR25, URZ ;  /* 0x0000001908197290 */ /* 0x000fc4000ff9e03f */
[----:B------:R-:W-:Y:S02]  /*fc10*/  USHF.L.U32 UR4, UR12, 0x5, URZ ;  /* 0x000000050c047899 */ /* 0x000fe4000800063f */
[----:B------:R-:W-:Y:S02]  /*fc20*/  UIADD3.X UR36, UR9, UR36, URZ, UP5, !UPT ;  /* 0x0000002409247290 */ /* 0x000fe4000affe43f */
[----:B------:R-:W-:Y:S02]  /*fc30*/  UIADD3.X UR34, UR9, UR34, URZ, UP6, !UPT ;  /* 0x0000002209227290 */ /* 0x000fe4000b7fe43f */
[----:B------:R-:W-:Y:S02]  /*fc40*/  UIADD3.X UR32, UR9, UR32, URZ, UP1, !UPT ;  /* 0x0000002009207290 */ /* 0x000fe40008ffe43f */
[----:B------:R-:W-:Y:S02]  /*fc50*/  UIADD3.X UR30, UR9, UR30, URZ, UP2, !UPT ;  /* 0x0000001e091e7290 */ /* 0x000fe400097fe43f */
[----:B------:R-:W-:-:S02]  /*fc60*/  UIADD3.X UR28, UR9, UR28, URZ, UP3, !UPT ;  /* 0x0000001c091c7290 */ /* 0x000fc40009ffe43f */
[----:B------:R-:W-:Y:S02]  /*fc70*/  UIADD3.X UR26, UR9, UR26, URZ, UP4, !UPT ;  /* 0x0000001a091a7290 */ /* 0x000fe4000a7fe43f */
[----:B------:R-:W-:Y:S02]  /*fc80*/  UIADD3 UR14, UP0, UR4, UR14, URZ ;  /* 0x0000000e040e7290 */ /* 0x000fe4000ff1e03f */
[----:B------:R-:W-:Y:S02]  /*fc90*/  UIADD3 UR23, UP5, UR8, UR23, URZ ;  /* 0x0000001708177290 */ /* 0x000fe4000ffbe03f */
[----:B------:R-:W-:Y:S02]  /*fca0*/  UIADD3 UR21, UP6, UR8, UR21, URZ ;  /* 0x0000001508157290 */ /* 0x000fe4000ffde03f */
[----:B------:R-:W-:Y:S02]  /*fcb0*/  UIADD3 UR19, UP1, UR8, UR19, URZ ;  /* 0x0000001308137290 */ /* 0x000fe4000ff3e03f */
[----:B------:R-:W-:-:S02]  /*fcc0*/  UIADD3 UR17, UP2, UR8, UR17, URZ ;  /* 0x0000001108117290 */ /* 0x000fc4000ff5e03f */
[----:B------:R-:W-:Y:S02]  /*fcd0*/  UIADD3 UR13, UP3, UR8, UR13, URZ ;  /* 0x0000000d080d7290 */ /* 0x000fe4000ff7e03f */
[----:B------:R-:W-:Y:S02]  /*fce0*/  UIADD3 UR6, UP4, UR8, UR6, URZ ;  /* 0x0000000608067290 */ /* 0x000fe4000ff9e03f */
[----:B------:R-:W-:Y:S02]  /*fcf0*/  ULEA.HI.X.SX32 UR15, UR4, UR15, 0x1, UP0 ;  /* 0x0000000f040f7291 */ /* 0x000fe400080f0e3f */
[----:B------:R-:W-:Y:S02]  /*fd00*/  UIADD3.X UR24, UR9, UR24, URZ, UP5, !UPT ;  /* 0x0000001809187290 */ /* 0x000fe4000affe43f */
[----:B------:R-:W-:Y:S02]  /*fd10*/  UIADD3.X UR22, UR9, UR22, URZ, UP6, !UPT ;  /* 0x0000001609167290 */ /* 0x000fe4000b7fe43f */
[----:B------:R-:W-:-:S02]  /*fd20*/  UIADD3.X UR20, UR9, UR20, URZ, UP1, !UPT ;  /* 0x0000001409147290 */ /* 0x000fc40008ffe43f */
[----:B------:R-:W-:Y:S02]  /*fd30*/  UIADD3.X UR18, UR9, UR18, URZ, UP2, !UPT ;  /* 0x0000001209127290 */ /* 0x000fe400097fe43f */
[----:B------:R-:W-:Y:S02]  /*fd40*/  UIADD3.X UR16, UR9, UR16, URZ, UP3, !UPT ;  /* 0x0000001009107290 */ /* 0x000fe40009ffe43f */
[----:B------:R-:W-:Y:S01]  /*fd50*/  UIADD3.X UR7, UR9, UR7, URZ, UP4, !UPT ;  /* 0x0000000709077290 */ /* 0x000fe2000a7fe43f */
[----:B------:R-:W-:Y:S01]  /*fd60*/  VIADD R0, R0, 0xffffffe0 ;  /* 0xffffffe000007836 */ /* 0x000fe20000000000 */
[----:B--2---:R-:W-:-:S15]  /*fd70*/  HMMA.16816.F32 R4, R8, R2, R24 ;  /* 0x000000020804723c */ /* 0x004fde0000001818 */
[----:B------:R-:W-:-:S08]  /*fd80*/  NOP ;  /* 0x0000000000007918 */ /* 0x000fd00000000000 */
[----:B------:R1:W-:Y:S04]  /*fd90*/  STL.64 [R1], R4 ;  /* 0x0000000401007387 */ /* 0x0003e80000100a00 */
[----:B------:R1:W-:Y:S04]  /*fda0*/  STL.64 [R1+0x8], R6 ;  /* 0x0000080601007387 */ /* 0x0003e80000100a00 */
[----:B------:R1:W-:Y:S04]  /*fdb0*/  STL [R1+0x404], R22 ;  /* 0x0004041601007387 */ /* 0x0003e80000100800 */
[----:B------:R1:W-:Y:S04]  /*fdc0*/  STL [R1+0x40c], R21 ;  /* 0x00040c1501007387 */ /* 0x0003e80000100800 */
[----:B------:R1:W-:Y:S04]  /*fdd0*/  STL [R1+0x408], R29 ;  /* 0x0004081d01007387 */ /* 0x0003e80000100800 */
[----:B------:R1:W-:Y:S01]  /*fde0*/  STL [R1+0x400], R28 ;  /* 0x0004001c01007387 */ /* 0x0003e20000100800 */
[----:B------:R-:W-:Y:S05]  /*fdf0*/  @P0 BRA `(.L_x_2) ;  /* 0xffffff54006c0947 */ /* 0x000fea000383ffff */
.L_x_1:
[----:B-1----:R-:W3:Y:S01]  /*fe00*/  LDL.LU R28, [R1+0x34] ;  /* 0x00003400011c7983 */ /* 0x002ee20000300800 */
[----:B------:R-:W-:Y:S01]  /*fe10*/  ULDC UR4, c[0x0][0x22c] ;  /* 0x00008b0000047ab9 */ /* 0x000fe20000000800 */
[----:B------:R-:W1:Y:S01]  /*fe20*/  S2UR UR5, SR_CgaCtaId ;  /* 0x00000000000579c3 */ /* 0x000e620000008800 */
[----:B------:R-:W-:Y:S01]  /*fe30*/  ULDC UR13, c[0x0][0x248] ;  /* 0x00009200000d7ab9 */ /* 0x000fe20000000800 */
[----:B------:R-:W4:Y:S01]  /*fe40*/  LDL.LU R26, [R1+0x3c] ;  /* 0x00003c00011a7983 */ /* 0x000f220000300800 */
[----:B------:R-:W-:Y:S01]  /*fe50*/  ULDC.64 UR8, c[0x0][0x220] ;  /* 0x0000880000087ab9 */ /* 0x000fe20000000a00 */
[----:B------:R-:W-:Y:S01]  /*fe60*/  ULDC.64 UR28, c[0x0][0x228] ;  /* 0x00008a00001c7ab9 */ /* 0x000fe20000000a00 */
[----:B------:R-:W-:Y:S01]  /*fe70*/  ULDC.64 UR6, c[0x0][0x228] ;  /* 0x00008a0000067ab9 */ /* 0x000fe20000000a00 */
[----:B------:R-:W-:Y:S01]  /*fe80*/  ULDC UR14, c[0x0][0x22c] ;  /* 0x00008b00000e7ab9 */ /* 0x000fe20000000800 */
[----:B------:R-:W-:Y:S01]  /*fe90*/  ULDC.64 UR22, c[0x0][0x228] ;  /* 0x00008a0000167ab9 */ /* 0x000fe20000000a00 */
[----:B------:R-:W-:Y:S01]  /*fea0*/  ULDC.64 UR20, c[0x0][0x228] ;  /* 0x00008a0000147ab9 */ /* 0x000fe20000000a00 */
[----:B------:R-:W-:Y:S01]  /*feb0*/  ULDC.64 UR18, c[0x0][0x228] ;  /* 0x00008a0000127ab9 */ /* 0x000fe20000000a00 */
[----:B------:R-:W-:Y:S01]  /*fec0*/  ULDC.64 UR24, c[0x0][0x228] ;  /* 0x00008a0000187ab9 */ /* 0x000fe20000000a00 */
[----:B------:R-:W-:Y:S01]  /*fed0*/  ULDC.64 UR16, c[0x0][0x228] ;  /* 0x00008a0000107ab9 */ /* 0x000fe20000000a00 */
[----:B------:R-:W-:Y:S01]  /*fee0*/  ULDC.64 UR26, c[0x0][0x228] ;  /* 0x00008a00001a7ab9 */ /* 0x000fe20000000a00 */
[----:B------:R-:W-:Y:S06]  /*fef0*/  BAR.SYNC.DEFER_BLOCKING 0x0 ;  /* 0x0000000000007b1d */ /* 0x000fec0000010000 */
[----:B----4-:R4:W-:Y:S04]  /*ff00*/  STL [R1+0x950], R26 ;  /* 0x0009501a01007387 */ /* 0x0109e80000100800 */
[----:B----4-:R-:W3:Y:S04]  /*ff10*/  LDL.LU R26, [R1+0x30] ;  /* 0x00003000011a7983 */ /* 0x010ee80000300800 */
[----:B--2---:R-:W2:Y:S04]  /*ff20*/  LDL.LU R0, [R1+0x1fc] ;  /* 0x0001fc0001007983 */ /* 0x004ea80000300800 */
[----:B--2---:R2:W-:Y:S04]  /*ff30*/  STL [R1+0x940], R0 ;  /* 0x0009400001007387 */ /* 0x0045e80000100800 */
[----:B--2---:R-:W2:Y:S04]  /*ff40*/  LDL.LU R0, [R1+0x58] ;  /* 0x0000580001007983 */ /* 0x004ea80000300800 */
[----:B--2---:R2:W-:Y:S04]  /*ff50*/  STL [R1+0x944], R0 ;  /* 0x0009440001007387 */ /* 0x0045e80000100800 */
[----:B--2---:R-:W2:Y:S04]  /*ff60*/  LDL.LU R0, [R1+0x54] ;  /* 0x0000540001007983 */ /* 0x004ea80000300800 */
[----:B--2---:R2:W-:Y:S04]  /*ff70*/  STL [R1+0x94c], R0 ;  /* 0x00094c0001007387 */ /* 0x0045e80000100800 */
[----:B--2---:R-:W2:Y:S04]  /*ff80*/  LDL.LU R0, [R1+0x38] ;  /* 0x0000380001007983 */ /* 0x004ea80000300800 */
[----:B-----5:R-:W4:Y:S01]  /*ff90*/  LDL.LU R18, [R1+0x160] ;  /* 0x0001600001127983 */ /* 0x020f220000300800 */
[----:B---3--:R-:W-:-:S03]  /*ffa0*/  F2FP.SATFINITE.E4M3.F32.PACK_AB_MERGE_C R28, R28, R26, RZ ;  /* 0x0000001a1c1c723e */ /* 0x008fc600048070ff */
[----:B----4-:R3:W-:Y:S04]  /*ffb0*/  STL [R1+0x948], R18 ;  /* 0x0009481201007387 */ /* 0x0107e80000100800 */
[----:B---3--:R-:W3:Y:S04]  /*ffc0*/  LDL.LU R18, [R1+0x50] ;  /* 0x0000500001127983 */ /* 0x008ee80000300800 */
[----:B------:R-:W4:Y:S04]  /*ffd0*/  LDL.LU R29, [R1+0x164] ;  /* 0x00016400011d7983 */ /* 0x000f280000300800 */
[----:B------:R-:W4:Y:S04]  /*ffe0*/  LDL.LU R27, [R1+0x168] ;  /* 0x00016800011b7983 */ /* 0x000f280000300800 */
[----:B0-----:R-:W4:Y:S04]  /*fff0*/  LDL.LU R25, [R1+0x16c] ;  /* 0x00016c0001197983 */ /* 0x001f280000300800 */
        /* <DEDUP_REMOVED lines=20> */
[----:B------:R0:W-:Y:S04]  /*10140*/  STL [R1+0x888], R19 ;  /* 0x0008881301007387 */ /* 0x0001e80000100800 */
[----:B0-----:R-:W4:Y:S04]  /*10150*/  LDL.LU R19, [R1+0x1f8] ;  /* 0x0001f80001137983 */ /* 0x001f280000300800 */
[----:B------:R0:W-:Y:S04]  /*10160*/  STL [R1+0x884], R20 ;  /* 0x0008841401007387 */ /* 0x0001e80000100800 */
[----:B0-----:R-:W4:Y:S04]  /*10170*/  LDL.LU R20, [R1+0x1f4] ;  /* 0x0001f40001147983 */ /* 0x001f280000300800 */
[----:B------:R-:W2:Y:S04]  /*10180*/  LDL.LU R26, [R1+0x950] ;  /* 0x00095000011a7983 */ /* 0x000ea80000300800 */
[----:B------:R0:W-:Y:S04]  /*10190*/  STL [R1+0x894], R28 ;  /* 0x0008941c01007387 */ /* 0x0001e80000100800 */
[----:B0-----:R-:W4:Y:S01]  /*101a0*/  LDL.LU R28, [R1+0x1f0] ;  /* 0x0001f000011c7983 */ /* 0x001f220000300800 */
[----:B--2---:R-:W-:-:S03]  /*101b0*/  F2FP.SATFINITE.E4M3.F32.PACK_AB_MERGE_C R26, R26, R0, RZ ;  /* 0x000000001a1a723e */ /* 0x004fc600048070ff */
[----:B------:R-:W3:Y:S04]  /*101c0*/  LDL.LU R0, [R1+0x94c] ;  /* 0x00094c0001007983 */ /* 0x000ee80000300800 */
[----:B------:R0:W-:Y:S04]  /*101d0*/  STL [R1+0x898], R26 ;  /* 0x0008981a01007387 */ /* 0x0001e80000100800 */
[----:B0-----:R-:W2:Y:S01]  /*101e0*/  LDL.LU R26, [R1+0x5c] ;  /* 0x00005c00011a7983 */ /* 0x001ea20000300800 */
[----:B---3--:R-:W-:-:S03]  /*101f0*/  F2FP.SATFINITE.E4M3.F32.PACK_AB_MERGE_C R0, R0, R18, RZ ;  /* 0x000000120000723e */ /* 0x008fc600048070ff */
[----:B------:R-:W3:Y:S04]  /*10200*/  LDL.LU R18, [R1+0x948] ;  /* 0x0009480001127983 */ /* 0x000ee80000300800 */
[----:B------:R0:W-:Y:S04]  /*10210*/  STL [R1+0x204], R0 ;  /* 0x0002040001007387 */ /* 0x0001e80000100800 */
[----:B0-----:R-:W2:Y:S02]  /*10220*/  LDL.LU R0, [R1+0x944] ;  /* 0x0009440001007983 */ /* 0x001ea40000300800 */
[----:B--2---:R-:W-:-:S02]  /*10230*/  F2FP.SATFINITE.E4M3.F32.PACK_AB_MERGE_C R26, R26, R0, RZ ;  /* 0x000000001a1a723e */ /* 0x004fc400048070ff */
[----:B------:R-:W2:Y:S01]  /*10240*/  LDL.LU R0, [R1+0x940] ;  /* 0x0009400001007983 */ /* 0x000ea20000300800 */
[----:B----4-:R-:W-:Y:S02]  /*10250*/  F2FP.SATFINITE.E4M3.F32.PACK_AB_MERGE_C R16, R16, R17, RZ ;  /* 0x000000111010723e */ /* 0x010fe400048070ff */
[----:B------:R-:W-:Y:S01]  /*10260*/  F2FP.SATFINITE.E4M3.F32.PACK_AB_MERGE_C R14, R14, R15, RZ ;  /* 0x0000000f0e0e723e */ /* 0x000fe200048070ff */
[----:B------:R0:W-:Y:S01]  /*10270*/  STL [R1+0x200], R26 ;  /* 0x0002001a01007387 */ /* 0x0001e20000100800 */
[----:B------:R-:W-:Y:S02]  /*10280*/  F2FP.SATFINITE.E4M3.F32.PACK_AB_MERGE_C R10, R10, R11, RZ ;  /* 0x0000000b0a0a723e */ /* 0x000fe400048070ff */
[----:B------:R-:W-:Y:S02]  /*10290*/  F2FP.SATFINITE.E4M3.F32.PACK_AB_MERGE_C R8, R8, R9, RZ ;  /* 0x000000090808723e */ /* 0x000fe400048070ff */
[----:B------:R-:W-:Y:S02]  /*102a0*/  F2FP.SATFINITE.E4M3.F32.PACK_AB_MERGE_C R15, R2, R3, RZ ;  /* 0x00000003020f723e */ /* 0x000fe400048070ff */
[----:B0-----:R-:W-:-:S05]  /*102b0*/  F2FP.SATFINITE.E4M3.F32.PACK_AB_MERGE_C R26, R20, R28, RZ ;  /* 0x0000001c141a723e */ /* 0x001fca00048070ff */
[----:B------:R-:W-:Y:S01]  /*102c0*/  STL [R1+0x1f4], R26 ;  /* 0x0001f41a01007387 */ /* 0x000fe20000100800 */
[----:B--2---:R-:W-:Y:S02]  /*102d0*/  F2FP.SATFINITE.E4M3.F32.PACK_AB_MERGE_C R20, R0, R19, RZ ;  /* 0x000000130014723e */ /* 0x004fe400048070ff */
[----:B---3--:R-:W-:Y:S02]  /*102e0*/  F2FP.SATFINITE.E4M3.F32.PACK_AB_MERGE_C R19, R29, R18, RZ ;  /* 0x000000121d13723e */ /* 0x008fe400048070ff */
[----:B------:R-:W-:Y:S01]  /*102f0*/  F2FP.SATFINITE.E4M3.F32.PACK_AB_MERGE_C R18, R23, R24, RZ ;  /* 0x000000181712723e */ /* 0x000fe200048070ff */
[----:B------:R-:W-:Y:S01]  /*10300*/  STL [R1+0x1f0], R20 ;  /* 0x0001f01401007387 */ /* 0x000fe20000100800 */
[----:B------:R-:W-:-:S03]  /*10310*/  F2FP.SATFINITE.E4M3.F32.PACK_AB_MERGE_C R0, R25, R27, RZ ;  /* 0x0000001b1900723e */ /* 0x000fc600048070ff */
[----:B------:R-:W-:Y:S04]  /*10320*/  STL [R1+0x1f8], R19 ;  /* 0x0001f81301007387 */ /* 0x000fe80000100800 */
[----:B------:R-:W-:Y:S04]  /*10330*/  STL [R1+0x89c], R18 ;  /* 0x00089c1201007387 */ /* 0x000fe80000100800 */
[----:B------:R0:W-:Y:S02]  /*10340*/  STL [R1+0x164], R0 ;  /* 0x0001640001007387 */ /* 0x0001e40000100800 */
[----:B0-----:R-:W-:-:S05]  /*10350*/  F2FP.SATFINITE.E4M3.F32.PACK_AB_MERGE_C R0, R21, R22, RZ ;  /* 0x000000161500723e */ /* 0x001fca00048070ff */
[----:B------:R0:W-:Y:S04]  /*10360*/  STL [R1+0x150], R0 ;  /* 0x0001500001007387 */ /* 0x0001e80000100800 */
[----:B------:R2:W-:Y:S04]  /*10370*/  STL [R1+0x158], R16 ;  /* 0x0001581001007387 */ /* 0x0005e80000100800 */
[----:B------:R-:W-:Y:S01]  /*10380*/  STL [R1+0x154], R14 ;  /* 0x0001540e01007387 */ /* 0x000fe20000100800 */
[----:B0-----:R-:W-:Y:S02]  /*10390*/  F2FP.SATFINITE.E4M3.F32.PACK_AB_MERGE_C R0, R12, R13, RZ ;  /* 0x0000000d0c00723e */ /* 0x001fe400048070ff */
[----:B--2---:R-:W-:-:S03]  /*103a0*/  F2FP.SATFINITE.E4M3.F32.PACK_AB_MERGE_C R16, R4, R5, RZ ;  /* 0x000000050410723e */ /* 0x004fc600048070ff */
[----:B------:R0:W-:Y:S04]  /*103b0*/  STL [R1+0x160], R0 ;  /* 0x0001600001007387 */ /* 0x0001e80000100800 */
[----:B------:R-:W-:Y:S04]  /*103c0*/  STL [R1+0x15c], R10 ;  /* 0x00015c0a01007387 */ /* 0x000fe80000100800 */
[----:B------:R-:W-:Y:S01]  /*103d0*/  STL [R1+0x144], R8 ;  /* 0x0001440801007387 */ /* 0x000fe20000100800 */
[----:B0-----:R-:W-:-:S03]  /*103e0*/  F2FP.SATFINITE.E4M3.F32.PACK_AB_MERGE_C R0, R6, R7, RZ ;  /* 0x000000070600723e */ /* 0x001fc600048070ff */
[----:B------:R-:W-:Y:S04]  /*103f0*/  STL [R1+0x8a0], R16 ;  /* 0x0008a01001007387 */ /* 0x000fe80000100800 */
[----:B------:R-:W-:Y:S04]  /*10400*/  STL [R1+0x140], R0 ;  /* 0x0001400001007387 */ /* 0x000fe80000100800 */
[----:B------:R-:W2:Y:S04]  /*10410*/  LDL.LU R19, [R1+0x1c4] ;  /* 0x0001c40001137983 */ /* 0x000ea80000300800 */
[----:B--2---:R0:W-:Y:S04]  /*10420*/  STL [R1+0x930], R19 ;  /* 0x0009301301007387 */ /* 0x0041e80000100800 */
[----:B0-----:R-:W2:Y:S04]  /*10430*/  LDL.LU R19, [R1+0x12c] ;  /* 0x00012c0001137983 */ /* 0x001ea80000300800 */
[----:B--2---:R0:W-:Y:S04]  /*10440*/  STL [R1+0x938], R19 ;  /* 0x0009381301007387 */ /* 0x0041e80000100800 */
[----:B0-----:R-:W2:Y:S04]  /*10450*/  LDL.LU R19, [R1+0x124] ;  /* 0x0001240001137983 */ /* 0x001ea80000300800 */
[----:B------:R-:W3:Y:S04]  /*10460*/  LDL.LU R20, [R1+0x1cc] ;  /* 0x0001cc0001147983 */ /* 0x000ee80000300800 */
[----:B---3--:R0:W-:Y:S04]  /*10470*/  STL [R1+0x92c], R20 ;  /* 0x00092c1401007387 */ /* 0x0081e80000100800 */
[----:B0-----:R-:W3:Y:S04]  /*10480*/  LDL.LU R20, [R1+0x1c0] ;  /* 0x0001c00001147983 */ /* 0x001ee80000300800 */
[----:B---3--:R0:W-:Y:S04]  /*10490*/  STL [R1+0x934], R20 ;  /* 0x0009341401007387 */ /* 0x0081e80000100800 */
[----:B0-----:R-:W3:Y:S04]  /*104a0*/  LDL.LU R20, [R1+0x128] ;  /* 0x0001280001147983 */ /* 0x001ee80000300800 */
[----:B---3--:R0:W-:Y:S04]  /*104b0*/  STL [R1+0x93c], R20 ;  /* 0x00093c1401007387 */ /* 0x0081e80000100800 */
[----:B0-----:R-:W2:Y:S04]  /*104c0*/  LDL.LU R20, [R1+0x120] ;  /* 0x0001200001147983 */ /* 0x001ea80000300800 */
[----:B------:R-:W3:Y:S04]  /*104d0*/  LDL.LU R14, [R1+0x104] ;  /* 0x00010400010e7983 */ /* 0x000ee80000300800 */
[----:B---3--:R0:W-:Y:S04]  /*104e0*/  STL [R1+0x91c], R14 ;  /* 0x00091c0e01007387 */ /* 0x0081e80000100800 */
[----:B0-----:R-:W3:Y:S04]  /*104f0*/  LDL.LU R14, [R1+0x118] ;  /* 0x00011800010e7983 */ /* 0x001ee80000300800 */
[----:B---3--:R0:W-:Y:S04]  /*10500*/  STL [R1+0x920], R14 ;  /* 0x0009200e01007387 */ /* 0x0081e80000100800 */
[----:B0-----:R-:W3:Y:S04]  /*10510*/  LDL.LU R14, [R1+0x114] ;  /* 0x00011400010e7983 */ /* 0x001ee80000300800 */
[----:B---3--:R0:W-:Y:S04]  /*10520*/  STL [R1+0x928], R14 ;  /* 0x0009280e01007387 */ /* 0x0081e80000100800 */
[----:B0-----:R-:W3:Y:S04]  /*10530*/  LDL.LU R14, [R1+0x1c8] ;  /* 0x0001c800010e7983 */ /* 0x001ee80000300800 */
[----:B------:R-:W4:Y:S01]  /*10540*/  LDL.LU R17, [R1+0x10c] ;  /* 0x00010c0001117983 */ /* 0x000f220000300800 */
[----:B--2---:R-:W-:-:S03]  /*10550*/  F2FP.SATFINITE.E4M3.F32.PACK_AB_MERGE_C R19, R19, R20, RZ ;  /* 0x000000141313723e */ /* 0x004fc600048070ff */
[----:B----4-:R0:W-:Y:S04]  /*10560*/  STL [R1+0x924], R17 ;  /* 0x0009241101007387 */ /* 0x0101e80000100800 */
[----:B0-----:R-:W2:Y:S04]  /*10570*/  LDL.LU R17, [R1+0x110] ;  /* 0x0001100001117983 */ /* 0x001ea80000300800 */
        /* <DEDUP_REMOVED lines=26> */
[----:B------:R-:W3:Y:S04]  /*10720*/  LDL.LU R20, [R1+0x93c] ;  /* 0x00093c0001147983 */ /* 0x000ee80000300800 */
[----:B------:R0:W-:Y:S04]  /*10730*/  STL [R1+0x34], R19 ;  /* 0x0000341301007387 */ /* 0x0001e80000100800 */
[----:B0-----:R-:W3:Y:S02]  /*10740*/  LDL.LU R19, [R1+0x938] ;  /* 0x0009380001137983 */ /* 0x001ee40000300800 */
[----:B---3--:R-:W-:-:S02]  /*10750*/  F2FP.SATFINITE.E4M3.F32.PACK_AB_MERGE_C R19, R19, R20, RZ ;  /* 0x000000141313723e */ /* 0x008fc400048070ff */
[----:B------:R-:W3:Y:S04]  /*10760*/  LDL.LU R20, [R1+0x934] ;  /* 0x0009340001147983 */ /* 0x000ee80000300800 */
[----:B------:R0:W-:Y:S04]  /*10770*/  STL [R1+0x30], R19 ;  /* 0x0000301301007387 */ /* 0x0001e80000100800 */
[----:B0-----:R-:W3:Y:S02]  /*10780*/  LDL.LU R19, [R1+0x930] ;  /* 0x0009300001137983 */ /* 0x001ee40000300800 */
[----:B---3--:R-:W-:-:S02]  /*10790*/  F2FP.SATFINITE.E4M3.F32.PACK_AB_MERGE_C R19, R19, R20, RZ ;  /* 0x000000141313723e */ /* 0x008fc400048070ff */
[----:B------:R-:W3:Y:S04]  /*107a0*/  LDL.LU R20, [R1+0x92c] ;  /* 0x00092c0001147983 */ /* 0x000ee80000300800 */
[----:B------:R0:W-:Y:S04]  /*107b0*/  STL [R1+0x88c], R19 ;  /* 0x00088c1301007387 */ /* 0x0001e80000100800 */
[----:B0-----:R-:W4:Y:S01]  /*107c0*/  LDL.LU R19, [R1+0x100] ;  /* 0x0001000001137983 */ /* 0x001f220000300800 */
[----:B---3--:R-:W-:-:S03]  /*107d0*/  F2FP.SATFINITE.E4M3.F32.PACK_AB_MERGE_C R20, R20, R14, RZ ;  /* 0x0000000e1414723e */ /* 0x008fc600048070ff */
[----:B------:R-:W2:Y:S04]  /*107e0*/  LDL.LU R14, [R1+0x928] ;  /* 0x00092800010e7983 */ /* 0x000ea80000300800 */
[----:B------:R0:W-:Y:S04]  /*107f0*/  STL [R1+0x890], R20 ;  /* 0x0008901401007387 */ /* 0x0001e80000100800 */
[----:B0-----:R-:W3:Y:S01]  /*10800*/  LDL.LU R20, [R1+0x11c] ;  /* 0x00011c0001147983 */ /* 0x001ee20000300800 */
[----:B--2---:R-:W-:-:S03]  /*10810*/  F2FP.SATFINITE.E4M3.F32.PACK_AB_MERGE_C R14, R14, R17, RZ ;  /* 0x000000110e0e723e */ /* 0x004fc600048070ff */
[----:B------:R-:W4:Y:S04]  /*10820*/  LDL.LU R17, [R1+0x924] ;  /* 0x0009240001117983 */ /* 0x000f280000300800 */
[----:B------:R0:W-:Y:S04]  /*10830*/  STL [R1+0x114], R14 ;  /* 0x0001140e01007387 */ /* 0x0001e80000100800 */
[----:B0-----:R-:W3:Y:S02]  /*10840*/  LDL.LU R14, [R1+0x920] ;  /* 0x00092000010e7983 */ /* 0x001ee40000300800 */
[----:B---3--:R-:W-:-:S02]  /*10850*/  F2FP.SATFINITE.E4M3.F32.PACK_AB_MERGE_C R20, R20, R14, RZ ;  /* 0x0000000e1414723e */ /* 0x008fc400048070ff */
[----:B------:R-:W2:Y:S01]  /*10860*/  LDL.LU R14, [R1+0x91c] ;  /* 0x00091c00010e7983 */ /* 0x000ea20000300800 */
[----:B----4-:R-:W-:Y:S02]  /*10870*/  F2FP.SATFINITE.E4M3.F32.PACK_AB_MERGE_C R17, R17, R15, RZ ;  /* 0x0000000f1111723e */ /* 0x010fe400048070ff */
[----:B------:R-:W-:Y:S02]  /*10880*/  F2FP.SATFINITE.E4M3.F32.PACK_AB_MERGE_C R24, R24, R16, RZ ;  /* 0x000000101818723e */ /* 0x000fe400048070ff */
[----:B------:R-:W-:Y:S02]  /*10890*/  F2FP.SATFINITE.E4M3.F32.PACK_AB_MERGE_C R23, R23, R18, RZ ;  /* 0x000000121717723e */ /* 0x000fe400048070ff */
[----:B------:R-:W-:Y:S02]  /*108a0*/  F2FP.SATFINITE.E4M3.F32.PACK_AB_MERGE_C R16, R28, R26, RZ ;  /* 0x0000001a1c10723e */ /* 0x000fe400048070ff */
[----:B------:R-:W-:Y:S02]  /*108b0*/  F2FP.SATFINITE.E4M3.F32.PACK_AB_MERGE_C R15, R29, R0, RZ ;  /* 0x000000001d0f723e */ /* 0x000fe400048070ff */
[----:B------:R-:W-:-:S02]  /*108c0*/  F2FP.SATFINITE.E4M3.F32.PACK_AB_MERGE_C R12, R12, R13, RZ ;  /* 0x0000000d0c0c723e */ /* 0x000fc400048070ff */
[----:B------:R-:W-:Y:S02]  /*108d0*/  F2FP.SATFINITE.E4M3.F32.PACK_AB_MERGE_C R0, R21, R22, RZ ;  /* 0x000000161500723e */ /* 0x000fe400048070ff */
[----:B------:R-:W-:Y:S02]  /*108e0*/  F2FP.SATFINITE.E4M3.F32.PACK_AB_MERGE_C R11, R10, R11, RZ ;  /* 0x0000000b0a0b723e */ /* 0x000fe400048070ff */
[----:B------:R-:W-:Y:S02]  /*108f0*/  F2FP.SATFINITE.E4M3.F32.PACK_AB_MERGE_C R10, R8, R9, RZ ;  /* 0x00000009080a723e */ /* 0x000fe400048070ff */
[----:B------:R-:W-:Y:S02]  /*10900*/  F2FP.SATFINITE.E4M3.F32.PACK_AB_MERGE_C R9, R6, R7, RZ ;  /* 0x000000070609723e */ /* 0x000fe400048070ff */
[----:B------:R-:W-:Y:S02]  /*10910*/  F2FP.SATFINITE.E4M3.F32.PACK_AB_MERGE_C R22, R4, R5, RZ ;  /* 0x000000050416723e */ /* 0x000fe400048070ff */
[----:B------:R-:W-:-:S02]  /*10920*/  F2FP.SATFINITE.E4M3.F32.PACK_AB_MERGE_C R21, R2, R3, RZ ;  /* 0x000000030215723e */ /* 0x000fc400048070ff */
[----:B--2---:R-:W-:-:S05]  /*10930*/  F2FP.SATFINITE.E4M3.F32.PACK_AB_MERGE_C R14, R14, R19, RZ ;  /* 0x000000130e0e723e */ /* 0x004fca00048070ff */
[----:B------:R0:W-:Y:S04]  /*10940*/  STL [R1+0x8a8], R14 ;  /* 0x0008a80e01007387 */ /* 0x0001e80000100800 */
[----:B------:R-:W-:Y:S04]  /*10950*/  STL [R1+0x110], R20 ;  /* 0x0001101401007387 */ /* 0x000fe80000100800 */
[----:B------:R-:W-:Y:S01]  /*10960*/  STL [R1+0x8ac], R17 ;  /* 0x0008ac1101007387 */ /* 0x000fe20000100800 */
[----:B0-----:R-:W-:-:S03]  /*10970*/  F2FP.SATFINITE.E4M3.F32.PACK_AB_MERGE_C R14, R25, R27, RZ ;  /* 0x0000001b190e723e */ /* 0x001fc600048070ff */
        /* <DEDUP_REMOVED lines=11> */
[----:B------:R-:W2:Y:S04]  /*10a30*/  LDL.LU R27, [R1+0xc4] ;  /* 0x0000c400011b7983 */ /* 0x000ea80000300800 */
[----:B------:R-:W3:Y:S04]  /*10a40*/  LDL.LU R25, [R1+0xcc] ;  /* 0x0000cc0001197983 */ /* 0x000ee80000300800 */
[----:B---3--:R0:W-:Y:S04]  /*10a50*/  STL [R1+0x918], R25 ;  /* 0x0009181901007387 */ /* 0x0081e80000100800 */
[----:B0-----:R-:W2:Y:S04]  /*10a60*/  LDL.LU R25, [R1+0xc0] ;  /* 0x0000c00001197983 */ /* 0x001ea80000300800 */
[----:B------:R-:W3:Y:S04]  /*10a70*/  LDL.LU R8, [R1+0xb4] ;  /* 0x0000b40001087983 */ /* 0x000ee80000300800 */
[----:B---3--:R0:W-:Y:S04]  /*10a80*/  STL [R1+0x914], R8 ;  /* 0x0009140801007387 */ /* 0x0081e80000100800 */
[----:B0-----:R-:W3:Y:S04]  /*10a90*/  LDL.LU R8, [R1+0xc8] ;  /* 0x0000c80001087983 */ /* 0x001ee80000300800 */
[----:B------:R-:W4:Y:S04]  /*10aa0*/  LDL.LU R7, [R1+0xbc] ;  /* 0x0000bc0001077983 */ /* 0x000f280000300800 */
[----:B----4-:R0:W-:Y:S04]  /*10ab0*/  STL [R1+0x910], R7 ;  /* 0x0009100701007387 */ /* 0x0101e80000100800 */
[----:B0-----:R-:W4:Y:S04]  /*10ac0*/  LDL.LU R7, [R1+0xb0] ;  /* 0x0000b00001077983 */ /* 0x001f280000300800 */
[----:B------:R-:W2:Y:S04]  /*10ad0*/  LDL.LU R6, [R1+0x184] ;  /* 0x0001840001067983 */ /* 0x000ea80000300800 */
[----:B--2---:R0:W-:Y:S04]  /*10ae0*/  STL [R1+0x90c], R6 ;  /* 0x00090c0601007387 */ /* 0x0041e80000100800 */
        /* <DEDUP_REMOVED lines=16> */
[----:B------:R0:W-:Y:S04]  /*10bf0*/  STL [R1+0x8cc], R21 ;  /* 0x0008cc1501007387 */ /* 0x0001e80000100800 */
[----:B0-----:R-:W2:Y:S04]  /*10c00*/  LDL.LU R21, [R1+0x78] ;  /* 0x0000780001157983 */ /* 0x001ea80000300800 */
[----:B--2---:R0:W-:Y:S04]  /*10c10*/  STL [R1+0x8d0], R21 ;  /* 0x0008d01501007387 */ /* 0x0041e80000100800 */
        /* <DEDUP_REMOVED lines=17> */
[----:B0-----:R-:W3:Y:S01]  /*10d30*/  LDL.LU R22, [R1+0x98] ;  /* 0x0000980001167983 */ /* 0x001ee20000300800 */
[----:B------:R-:W-:-:S03]  /*10d40*/  F2FP.SATFINITE.E4M3.F32.PACK_AB_MERGE_C R27, R27, R25, RZ ;  /* 0x000000191b1b723e */ /* 0x000fc600048070ff */
[----:B---3--:R0:W-:Y:S04]  /*10d50*/  STL [R1+0x8f0], R22 ;  /* 0x0008f01601007387 */ /* 0x0081e80000100800 */
[----:B0-----:R-:W3:Y:S04]  /*10d60*/  LDL.LU R22, [R1+0x90] ;  /* 0x0000900001167983 */ /* 0x001ee80000300800 */
[----:B------:R-:W3:Y:S04]  /*10d70*/  LDL.LU R9, [R1+0x60] ;  /* 0x0000600001097983 */ /* 0x000ee80000300800 */
        /* <DEDUP_REMOVED lines=12> */
[----:B------:R-:W3:Y:S04]  /*10e40*/  LDL.LU R20, [R1] ;  /* 0x0000000001147983 */ /* 0x000ee80000300800 */
[----:B------:R-:W3:Y:S04]  /*10e50*/  LDL.LU R19, [R1+0x4] ;  /* 0x0000040001137983 */ /* 0x000ee80000300800 */
[----:B------:R-:W3:Y:S04]  /*10e60*/  LDL.LU R29, [R1+0x8] ;  /* 0x00000800011d7983 */ /* 0x000ee80000300800 */
[----:B------:R-:W3:Y:S04]  /*10e70*/  LDL.LU R13, [R1+0xc] ;  /* 0x00000c00010d7983 */ /* 0x000ee80000300800 */
[----:B------:R-:W4:Y:S04]  /*10e80*/  LDL.LU R25, [R1+0x918] ;  /* 0x0009180001197983 */ /* 0x000f280000300800 */
[----:B------:R0:W-:Y:S04]  /*10e90*/  STL [R1+0x87c], R27 ;  /* 0x00087c1b01007387 */ /* 0x0001e80000100800 */
[----:B0-----:R-:W3:Y:S01]  /*10ea0*/  LDL.LU R27, [R1+0x1c] ;  /* 0x00001c00011b7983 */ /* 0x001ee20000300800 */
[----:B----4-:R-:W-:-:S03]  /*10eb0*/  F2FP.SATFINITE.E4M3.F32.PACK_AB_MERGE_C R25, R25, R8, RZ ;  /* 0x000000081919723e */ /* 0x010fc600048070ff */
[----:B------:R-:W4:Y:S04]  /*10ec0*/  LDL.LU R8, [R1+0x914] ;  /* 0x0009140001087983 */ /* 0x000f280000300800 */
[----:B------:R0:W-:Y:S04]  /*10ed0*/  STL [R1+0x880], R25 ;  /* 0x0008801901007387 */ /* 0x0001e80000100800 */
[----:B0-----:R-:W3:Y:S01]  /*10ee0*/  LDL.LU R25, [R1+0x18] ;  /* 0x0000180001197983 */ /* 0x001ee20000300800 */
[----:B----4-:R-:W-:-:S03]  /*10ef0*/  F2FP.SATFINITE.E4M3.F32.PACK_AB_MERGE_C R8, R8, R7, RZ ;  /* 0x000000070808723e */ /* 0x010fc600048070ff */
[----:B------:R-:W4:Y:S02]  /*10f00*/  LDL.LU R7, [R1+0x910] ;  /* 0x0009100001077983 */ /* 0x000f240000300800 */
[----:B----4-:R-:W-:Y:S02]  /*10f10*/  F2FP.SATFINITE.E4M3.F32.PACK_AB_MERGE_C R7, R7, R6, RZ ;  /* 0x000000060707723e */ /* 0x010fe400048070ff */
[----:B------:R-:W4:Y:S02]  /*10f20*/  LDL.LU R6, [R1+0x90c] ;  /* 0x00090c0001067983 */ /* 0x000f240000300800 */
[----:B----4-:R-:W-:Y:S02]  /*10f30*/  F2FP.SATFINITE.E4M3.F32.PACK_AB_MERGE_C R6, R6, R5, RZ ;  /* 0x000000050606723e */ /* 0x010fe400048070ff */
[----:B------:R-:W4:Y:S02]  /*10f40*/  LDL.LU R5, [R1+0x908] ;  /* 0x0009080001057983 */ /* 0x000f240000300800 */
[----:B----4-:R-:W-:-:S02]  /*10f50*/  F2FP.SATFINITE.E4M3.F32.PACK_AB_MERGE_C R5, R5, R4, RZ ;  /* 0x000000040505723e */ /* 0x010fc400048070ff */
[----:B------:R-:W4:Y:S02]  /*10f60*/  LDL.LU R4, [R1+0x904] ;  /* 0x0009040001047983 */ /* 0x000f240000300800 */
[----:B----4-:R-:W-:Y:S02]  /*10f70*/  F2FP.SATFINITE.E4M3.F32.PACK_AB_MERGE_C R4, R4, R3, RZ ;  /* 0x000000030404723e */ /* 0x010fe400048070ff */
[----:B------:R-:W4:Y:S02]  /*10f80*/  LDL.LU R3, [R1+0x900] ;  /* 0x0009000001037983 */ /* 0x000f240000300800 */
[----:B----4-:R-:W-:Y:S02]  /*10f90*/  F2FP.SATFINITE.E4M3.F32.PACK_AB_MERGE_C R3, R3, R2, RZ ;  /* 0x000000020303723e */ /* 0x010fe400048070ff */
[----:B------:R-:W4:Y:S02]  /*10fa0*/  LDL.LU R2, [R1+0x8fc] ;  /* 0x0008fc0001027983 */ /* 0x000f240000300800 */
[----:B----4-:R-:W-:-:S02]  /*10fb0*/  F2FP.SATFINITE.E4M3.F32.PACK_AB_MERGE_C R2, R2, R0, RZ ;  /* 0x000000000202723e */ /* 0x010fc400048070ff */
        /* <DEDUP_REMOVED lines=10> */
[----:B0-----:R-:W3:Y:S02]  /*11060*/  LDL.LU R21, [R1+0x8ec] ;  /* 0x0008ec0001157983 */ /* 0x001ee40000300800 */
[----:B---3--:R-:W-:-:S02]  /*11070*/  F2FP.SATFINITE.E4M3.F32.PACK_AB_MERGE_C R21, R21, R22, RZ ;  /* 0x000000161515723e */ /* 0x008fc400048070ff */
[----:B------:R-:W3:Y:S04]  /*11080*/  LDL.LU R22, [R1+0x8e8] ;  /* 0x0008e80001167983 */ /* 0x000ee80000300800 */
[----:B------:R0:W-:Y:S04]  /*11090*/  STL [R1+0x90], R21 ;  /* 0x0000901501007387 */ /* 0x0001e80000100800 */
[----:B0-----:R-:W2:Y:S02]  /*110a0*/  LDL.LU R21, [R1+0x8e4] ;  /* 0x0008e40001157983 */ /* 0x001ea40000300800 */
[----:B--2---:R-:W-:-:S02]  /*110b0*/  F2FP.SATFINITE.E4M3.F32.PACK_AB_MERGE_C R0, R0, R21, RZ ;  /* 0x000000150000723e */ /* 0x004fc400048070ff */
[----:B------:R-:W3:Y:S04]  /*110c0*/  LDL.LU R21, [R1+0x8e0] ;  /* 0x0008e00001157983 */ /* 0x000ee80000300800 */
[----:B------:R0:W-:Y:S04]  /*110d0*/  STL [R1+0xbc], R0 ;  /* 0x0000bc0001007387 */ /* 0x0001e80000100800 */
[----:B0-----:R-:W2:Y:S01]  /*110e0*/  LDL R0, [R1+0x484] ;  /* 0x0004840001007983 */ /* 0x001ea20000100800 */
[----:B---3--:R-:W-:-:S03]  /*110f0*/  F2FP.SATFINITE.E4M3.F32.PACK_AB_MERGE_C R21, R21, R22, RZ ;  /* 0x000000161515723e */ /* 0x008fc600048070ff */
[----:B------:R-:W3:Y:S04]  /*11100*/  LDL.LU R22, [R1+0x8dc] ;  /* 0x0008dc0001167983 */ /* 0x000ee80000300800 */
[----:B------:R0:W-:Y:S04]  /*11110*/  STL [R1+0xd0], R21 ;  /* 0x0000d01501007387 */ /* 0x0001e80000100800 */
[----:B0-----:R-:W3:Y:S02]  /*11120*/  LDL.LU R21, [R1+0x8d8] ;  /* 0x0008d80001157983 */ /* 0x001ee40000300800 */
[----:B---3--:R-:W-:-:S02]  /*11130*/  F2FP.SATFINITE.E4M3.F32.PACK_AB_MERGE_C R21, R21, R22, RZ ;  /* 0x000000161515723e */ /* 0x008fc400048070ff */
[----:B------:R-:W3:Y:S04]  /*11140*/  LDL.LU R22, [R1+0x8d4] ;  /* 0x0008d40001167983 */ /* 0x000ee80000300800 */
[----:B------:R0:W-:Y:S04]  /*11150*/  STL [R1+0xf8], R21 ;  /* 0x0000f81501007387 */ /* 0x0001e80000100800 */
[----:B0-----:R-:W3:Y:S01]  /*11160*/  LDL.LU R21, [R1+0x8d0] ;  /* 0x0008d00001157983 */ /* 0x001ee20000300800 */
[----:B------:R-:W-:Y:S02]  /*11170*/  F2FP.SATFINITE.E4M3.F32.PACK_AB_MERGE_C R10, R10, R9, RZ ;  /* 0x000000090a0a723e */ /* 0x000fe400048070ff */
[----:B------:R-:W-:-:S02]  /*11180*/  F2FP.SATFINITE.E4M3.F32.PACK_AB_MERGE_C R12, R12, R11, RZ ;  /* 0x0000000b0c0c723e */ /* 0x000fc400048070ff */
[----:B------:R-:W-:Y:S02]  /*11190*/  F2FP.SATFINITE.E4M3.F32.PACK_AB_MERGE_C R24, R24, R23, RZ ;  /* 0x000000171818723e */ /* 0x000fe400048070ff */
[----:B------:R-:W-:Y:S02]  /*111a0*/  F2FP.SATFINITE.E4M3.F32.PACK_AB_MERGE_C R14, R14, R17, RZ ;  /* 0x000000110e0e723e */ /* 0x000fe400048070ff */
[----:B------:R-:W-:Y:S02]  /*111b0*/  F2FP.SATFINITE.E4M3.F32.PACK_AB_MERGE_C R16, R16, R15, RZ ;  /* 0x0000000f1010723e */ /* 0x000fe400048070ff */
[----:B------:R-:W-:Y:S02]  /*111c0*/  F2FP.SATFINITE.E4M3.F32.PACK_AB_MERGE_C R26, R26, R18, RZ ;  /* 0x000000121a1a723e */ /* 0x000fe400048070ff */
[----:B----4-:R-:W-:Y:S02]  /*111d0*/  F2FP.SATFINITE.E4M3.F32.PACK_AB_MERGE_C R2, R2, R28, RZ ;  /* 0x0000001c0202723e */ /* 0x010fe400048070ff */
[----:B---3--:R-:W-:-:S02]  /*111e0*/  F2FP.SATFINITE.E4M3.F32.PACK_AB_MERGE_C R22, R22, R21, RZ ;  /* 0x000000151616723e */ /* 0x008fc400048070ff */
[----:B------:R-:W3:Y:S04]  /*111f0*/  LDL.LU R21, [R1+0x8cc] ;  /* 0x0008cc0001157983 */ /* 0x000ee80000300800 */
[----:B------:R0:W-:Y:S04]  /*11200*/  STL [R1+0xf0], R22 ;  /* 0x0000f01601007387 */ /* 0x0001e80000100800 */
[----:B0-----:R-:W4:Y:S04]  /*11210*/  LDL.LU R22, [R1+0x8c8] ;  /* 0x0008c80001167983 */ /* 0x001f280000300800 */
        /* <DEDUP_REMOVED lines=8> */
[----:B0-----:R-:W3:Y:S04]  /*112a0*/  LDL.LU R24, [R1+0x8b0] ;  /* 0x0008b00001187983 */ /* 0x001ee80000300800 */
        /* <DEDUP_REMOVED lines=9> */
[----:B------:R-:W3:Y:S01]  /*11340*/  LDL.LU R28, [R1+0x894] ;  /* 0x00089400011c7983 */ /* 0x000ee20000300800 */
[----:B------:R-:W-:-:S02]  /*11350*/  F2FP.SATFINITE.E4M3.F32.PACK_AB_MERGE_C R25, R27, R25, RZ ;  /* 0x000000191b19723e */ /* 0x000fc400048070ff */
[----:B------:R-:W-:Y:S01]  /*11360*/  F2FP.SATFINITE.E4M3.F32.PACK_AB_MERGE_C R19, R19, R20, RZ ;  /* 0x000000141313723e */ /* 0x000fe200048070ff */
[----:B------:R0:W-:Y:S04]  /*11370*/  STL [R1+0xd8], R2 ;  /* 0x0000d80201007387 */ /* 0x0001e80000100800 */
[----:B------:R-:W-:Y:S04]  /*11380*/  STL [R1+0xd4], R25 ;  /* 0x0000d41901007387 */ /* 0x000fe80000100800 */
[----:B------:R1:W-:Y:S01]  /*11390*/  STL [R1+0xec], R19 ;  /* 0x0000ec1301007387 */ /* 0x0003e20000100800 */
[----:B0-----:R-:W-:Y:S01]  /*113a0*/  F2FP.SATFINITE.E4M3.F32.PACK_AB_MERGE_C R2, R13, R29, RZ ;  /* 0x0000001d0d02723e */ /* 0x001fe200048070ff */
[----:B--2---:R-:W-:-:S04]  /*113b0*/  VIADD R13, R0, 0x2 ;  /* 0x00000002000d7836 */ /* 0x004fc80000000000 */
[----:B------:R0:W-:Y:S04]  /*113c0*/  STL [R1+0xe8], R2 ;  /* 0x0000e80201007387 */ /* 0x0001e80000100800 */
[----:B------:R-:W2:Y:S01]  /*113d0*/  LDL.LU R20, [R1+0x204] ;  /* 0x0002040001147983 */ /* 0x000ea20000300800 */
[----:B------:R-:W-:-:S03]  /*113e0*/  LOP3.LUT R27, R8, 0xffff, RZ, 0xc0, !PT ;  /* 0x0000ffff081b7812 */ /* 0x000fc600078ec0ff */
[----:B-1----:R-:W2:Y:S01]  /*113f0*/  LDL.LU R19, [R1+0x30] ;  /* 0x0000300001137983 */ /* 0x002ea20000300800 */
[----:B------:R-:W-:Y:S02]  /*11400*/  ISETP.GE.AND P1, PT, R13, UR4, PT ;  /* 0x000000040d007c0c */ /* 0x000fe4000bf26270 */
[----:B----4-:R-:W-:-:S04]  /*11410*/  LOP3.LUT R29, R12, 0xffff, RZ, 0xc0, !PT ;  /* 0x0000ffff0c1d7812 */ /* 0x010fc800078ec0ff */
[--C-:B------:R-:W-:Y:S02]  /*11420*/  PRMT R8, R29, 0x3340, R1.reuse ;  /* 0x000033401d087816 */ /* 0x100fe40000000001 */
[----:B------:R-:W-:Y:S02]  /*11430*/  PRMT R12, R27, 0x3340, R1 ;  /* 0x000033401b0c7816 */ /* 0x000fe40000000001 */
[----:B---3--:R-:W-:Y:S02]  /*11440*/  LOP3.LUT R15, R15, 0xffff, RZ, 0xc0, !PT ;  /* 0x0000ffff0f0f7812 */ /* 0x008fe400078ec0ff */
[----:B------:R-:W-:Y:S02]  /*11450*/  LOP3.LUT R16, R16, 0xffff, RZ, 0xc0, !PT ;  /* 0x0000ffff10107812 */ /* 0x000fe400078ec0ff */
[----:B------:R-:W-:Y:S02]  /*11460*/  LOP3.LUT R0, R18, 0xffff, RZ, 0xc0, !PT ;  /* 0x0000ffff12007812 */ /* 0x000fe400078ec0ff */
[----:B------:R-:W3:Y:S01]  /*11470*/  LDL.LU R18, [R1+0x800] ;  /* 0x0008000001127983 */ /* 0x000ee20000300800 */
[----:B0-----:R-:W-:-:S02]  /*11480*/  LOP3.LUT R2, R26, 0xffff, RZ, 0xc0, !PT ;  /* 0x0000ffff1a027812 */ /* 0x001fc400078ec0ff */
[----:B------:R-:W-:Y:S02]  /*11490*/  LOP3.LUT R25, R28, 0xffff, RZ, 0xc0, !PT ;  /* 0x0000ffff1c197812 */ /* 0x000fe400078ec0ff */
[----:B------:R-:W-:-:S03]  /*114a0*/  LOP3.LUT R26, R14, 0xffff, RZ, 0xc0, !PT ;  /* 0x0000ffff0e1a7812 */ /* 0x000fc600078ec0ff */
[----:B------:R-:W-:Y:S04]  /*114b0*/  STL [R1+0x4], R25 ;  /* 0x0000041901007387 */ /* 0x000fe80000100800 */
[----:B------:R-:W-:Y:S04]  /*114c0*/  STL [R1+0x10], R2 ;  /* 0x0000100201007387 */ /* 0x000fe80000100800 */
[----:B------:R-:W-:Y:S01]  /*114d0*/  STL [R1+0x14], R0 ;  /* 0x0000140001007387 */ /* 0x000fe20000100800 */
[----:B------:R-:W-:-:S03]  /*114e0*/  PRMT R14, R25, 0x3340, R16 ;  /* 0x00003340190e7816 */ /* 0x000fc60000000010 */
[----:B------:R0:W-:Y:S04]  /*114f0*/  STL [R1], R16 ;  /* 0x0000001001007387 */ /* 0x0001e80000100800 */
[----:B------:R-:W-:Y:S04]  /*11500*/  STL [R1+0x8], R15 ;  /* 0x0000080f01007387 */ /* 0x000fe80000100800 */
[----:B------:R1:W-:Y:S01]  /*11510*/  STL [R1+0x878], R29 ;  /* 0x0008781d01007387 */ /* 0x0003e20000100800 */
[----:B0-----:R-:W-:-:S03]  /*11520*/  PRMT R16, R0, 0x3340, R26 ;  /* 0x0000334000107816 */ /* 0x001fc6000000001a */
[----:B------:R0:W-:Y:S01]  /*11530*/  STL [R1+0x1c], R27 ;  /* 0x00001c1b01007387 */ /* 0x0001e20000100800 */
[----:B------:R-:W-:-:S03]  /*11540*/  PRMT R14, R14, 0x5410, R8 ;  /* 0x000054100e0e7816 */ /* 0x000fc60000000008 */
[----:B-1----:R-:W4:Y:S04]  /*11550*/  LDL.LU R29, [R1+0x34] ;  /* 0x00003400011d7983 */ /* 0x002f280000300800 */
[----:B------:R-:W3:Y:S04]  /*11560*/  LDL.LU R0, [R1+0x1f4] ;  /* 0x0001f40001007983 */ /* 0x000ee80000300800 */
[----:B0-----:R-:W3:Y:S04]  /*11570*/  LDL.LU R27, [R1+0x1f0] ;  /* 0x0001f000011b7983 */ /* 0x001ee80000300800 */
[----:B------:R-:W4:Y:S04]  /*11580*/  LDL.LU R13, [R1+0x150] ;  /* 0x00015000010d7983 */ /* 0x000f280000300800 */
[----:B------:R-:W3:Y:S01]  /*11590*/  LDL.LU R8, [R1+0x200] ;  /* 0x0002000001087983 */ /* 0x000ee20000300800 */
[----:B------:R-:W-:-:S02]  /*115a0*/  LOP3.LUT R28, R11, 0xffff, RZ, 0xc0, !PT ;  /* 0x0000ffff0b1c7812 */ /* 0x000fc400078ec0ff */
[----:B------:R-:W-:Y:S02]  /*115b0*/  PRMT R15, R2, 0x3340, R15 ;  /* 0x00003340020f7816 */ /* 0x000fe4000000000f */
[----:B------:R-:W-:Y:S01]  /*115c0*/  PRMT R11, R28, 0x3340, R1 ;  /* 0x000033401c0b7816 */ /* 0x000fe20000000001 */
[----:B------:R-:W3:Y:S04]  /*115d0*/  LDL.LU R2, [R1+0x158] ;  /* 0x0001580001027983 */ /* 0x000ee80000300800 */
[----:B------:R0:W-:Y:S01]  /*115e0*/  STL [R1+0xcc], R14 ;  /* 0x0000cc0e01007387 */ /* 0x0001e20000100800 */
[----:B--2---:R-:W-:-:S03]  /*115f0*/  LOP3.LUT R20, R20, 0xffff, RZ, 0xc0, !PT ;  /* 0x0000ffff14147812 */ /* 0x004fc600078ec0ff */
[----:B------:R-:W2:Y:S01]  /*11600*/  LDL.LU R25, [R1+0x154] ;  /* 0x0001540001197983 */ /* 0x000ea20000300800 */
[----:B0-----:R-:W-:Y:S02]  /*11610*/  PRMT R14, R15, 0x5410, R11 ;  /* 0x000054100f0e7816 */ /* 0x001fe4000000000b */
[----:B------:R-:W-:-:S03]  /*11620*/  PRMT R11, R16, 0x5410, R12 ;  /* 0x00005410100b7816 */ /* 0x000fc6000000000c */
[----:B------:R-:W-:Y:S01]  /*11630*/  STL [R1+0xc8], R14 ;  /* 0x0000c80e01007387 */ /* 0x000fe20000100800 */
[----:B------:R-:W-:-:S03]  /*11640*/  LOP3.LUT R19, R19, 0xffff, RZ, 0xc0, !PT ;  /* 0x0000ffff13137812 */ /* 0x000fc600078ec0ff */
[----:B------:R3:W-:Y:S04]  /*11650*/  STL [R1+0xb8], R11 ;  /* 0x0000b80b01007387 */ /* 0x0007e80000100800 */
[----:B------:R-:W-:Y:S01]  /*11660*/  STL [R1+0xc], R20 ;  /* 0x00000c1401007387 */ /* 0x000fe20000100800 */
[----:B----4-:R-:W-:Y:S02]  /*11670*/  LOP3.LUT R12, R13, 0xffff, RZ, 0xc0, !PT ;  /* 0x0000ffff0d0c7812 */ /* 0x010fe400078ec0ff */
[----:B---3--:R-:W-:Y:S02]  /*11680*/  LOP3.LUT R11, R8, 0xffff, RZ, 0xc0, !PT ;  /* 0x0000ffff080b7812 */ /* 0x008fe400078ec0ff */
[----:B------:R-:W-:Y:S02]  /*11690*/  LOP3.LUT R8, R9, 0xffff, RZ, 0xc0, !PT ;  /* 0x0000ffff09087812 */ /* 0x000fe400078ec0ff */
[----:B------:R-:W-:Y:S01]  /*116a0*/  LOP3.LUT R13, R29, 0xffff, RZ, 0xc0, !PT ;  /* 0x0000ffff1d0d7812 */ /* 0x000fe200078ec0ff */
[----:B------:R0:W-:Y:S03]  /*116b0*/  STL [R1+0x44], R11 ;  /* 0x0000440b01007387 */ /* 0x0001e60000100800 */
[----:B------:R-:W-:Y:S01]  /*116c0*/  PRMT R9, R20, 0x3340, R13 ;  /* 0x0000334014097816 */ /* 0x000fe2000000000d */
[----:B------:R1:W-:Y:S04]  /*116d0*/  STL [R1+0x34], R19 ;  /* 0x0000341301007387 */ /* 0x0003e80000100800 */
[----:B------:R3:W-:Y:S01]  /*116e0*/  STL [R1+0x18], R8 ;  /* 0x0000180801007387 */ /* 0x0007e20000100800 */
[----:B0-----:R-:W-:-:S03]  /*116f0*/  PRMT R11, R11, 0x3340, R19 ;  /* 0x000033400b0b7816 */ /* 0x001fc60000000013 */
[----:B------:R-:W4:Y:S04]  /*11700*/  LDL.LU R20, [R1+0x890] ;  /* 0x0008900001147983 */ /* 0x000f280000300800 */
[----:B-1----:R-:W4:Y:S01]  /*11710*/  LDL.LU R19, [R1+0x88c] ;  /* 0x00088c0001137983 */ /* 0x002f220000300800 */
[----:B------:R-:W0:Y:S01]  /*11720*/  S2R R29, SR_TID.X ;  /* 0x00000000001d7919 */ /* 0x000e220000002100 */
[----:B------:R-:W-:Y:S02]  /*11730*/  LOP3.LUT R14, R17, 0xffff, RZ, 0xc0, !PT ;  /* 0x0000ffff110e7812 */ /* 0x000fe400078ec0ff */
[----:B------:R-:W-:Y:S02]  /*11740*/  LOP3.LUT R17, R7, 0xffff, RZ, 0xc0, !PT ;  /* 0x0000ffff07117812 */ /* 0x000fe400078ec0ff */
[----:B------:R-:W-:-:S02]  /*11750*/  LOP3.LUT R10, R10, 0xffff, RZ, 0xc0, !PT ;  /* 0x0000ffff0a0a7812 */ /* 0x000fc400078ec0ff */
[--C-:B------:R-:W-:Y:S02]  /*11760*/  PRMT R15, R17, 0x3340, R1.reuse ;  /* 0x00003340110f7816 */ /* 0x100fe40000000001 */
[----:B------:R-:W-:Y:S02]  /*11770*/  PRMT R16, R12, 0x3340, R14 ;  /* 0x000033400c107816 */ /* 0x000fe4000000000e */
[----:B---3--:R-:W-:Y:S02]  /*11780*/  PRMT R8, R8, 0x3340, R1 ;  /* 0x0000334008087816 */ /* 0x008fe40000000001 */
[----:B------:R-:W-:Y:S01]  /*11790*/  PRMT R15, R16, 0x5410, R15 ;  /* 0x00005410100f7816 */ /* 0x000fe2000000000f */
[----:B------:R-:W-:Y:S01]  /*117a0*/  UMOV UR4, 0x400 ;  /* 0x0000040000047882 */ /* 0x000fe20000000000 */
[----:B------:R-:W-:Y:S01]  /*117b0*/  LOP3.LUT R27, R27, 0xffff, RZ, 0xc0, !PT ;  /* 0x0000ffff1b1b7812 */ /* 0x000fe200078ec0ff */
[----:B------:R-:W-:Y:S02]  /*117c0*/  ULEA UR4, UR5, UR4, 0x18 ;  /* 0x0000000405047291 */ /* 0x000fe4000f8ec03f */
[----:B------:R1:W-:Y:S01]  /*117d0*/  STL [R1+0x9c], R15 ;  /* 0x00009c0f01007387 */ /* 0x0003e20000100800 */
[----:B0-----:R-:W-:-:S05]  /*117e0*/  IMAD.SHL.U32 R7, R29, 0x20, RZ ;  /* 0x000000201d077824 */ /* 0x001fca00078e00ff */
[----:B------:R-:W-:Y:S02]  /*117f0*/  LOP3.LUT R29, R7, 0x200, RZ, 0xc0, !PT ;  /* 0x00000200071d7812 */ /* 0x000fe400078ec0ff */
[----:B------:R-:W-:-:S04]  /*11800*/  PRMT R7, R10, 0x3340, R1 ;  /* 0x000033400a077816 */ /* 0x000fc80000000001 */
[----:B------:R-:W-:Y:S02]  /*11810*/  PRMT R9, R9, 0x5410, R7 ;  /* 0x0000541009097816 */ /* 0x000fe40000000007 */
[----:B------:R-:W-:Y:S02]  /*11820*/  PRMT R7, R11, 0x5410, R8 ;  /* 0x000054100b077816 */ /* 0x000fe40000000008 */
[----:B------:R-:W-:Y:S01]  /*11830*/  LOP3.LUT R8, R0, 0xffff, RZ, 0xc0, !PT ;  /* 0x0000ffff00087812 */ /* 0x000fe200078ec0ff */
[----:B------:R-:W-:Y:S01]  /*11840*/  STL [R1+0xfc], R9 ;  /* 0x0000fc0901007387 */ /* 0x000fe20000100800 */
[----:B------:R-:W-:-:S03]  /*11850*/  LOP3.LUT R18, R18, 0xf0, RZ, 0xc0, !PT ;  /* 0x000000f012127812 */ /* 0x000fc600078ec0ff */
[----:B------:R2:W-:Y:S01]  /*11860*/  STL [R1+0x100], R7 ;  /* 0x0001000701007387 */ /* 0x0005e20000100800 */
[----:B-1----:R-:W-:-:S03]  /*11870*/  LOP3.LUT R15, R2, 0xffff, RZ, 0xc0, !PT ;  /* 0x0000ffff020f7812 */ /* 0x002fc600078ec0ff */
[----:B------:R-:W3:Y:S01]  /*11880*/  LDL.LU R0, [R1+0x114] ;  /* 0x0001140001007983 */ /* 0x000ee20000300800 */
[----:B------:R-:W-:-:S03]  /*11890*/  IADD3 R18, R29, UR4, R18 ;  /* 0x000000041d127c10 */ /* 0x000fc6000fffe012 */
[----:B------:R0:W-:Y:S01]  /*118a0*/  STL [R1+0x4c], R8 ;  /* 0x00004c0801007387 */ /* 0x0001e20000100800 */
[----:B--2---:R-:W-:-:S03]  /*118b0*/  LOP3.LUT R7, R25, 0xffff, RZ, 0xc0, !PT ;  /* 0x0000ffff19077812 */ /* 0x004fc600078ec0ff */
[----:B------:R-:W-:Y:S04]  /*118c0*/  STL [R1+0x80], R27 ;  /* 0x0000801b01007387 */ /* 0x000fe80000100800 */
[----:B------:R-:W2:Y:S01]  /*118d0*/  LDL.LU R2, [R1+0x110] ;  /* 0x0001100001027983 */ /* 0x000ea20000300800 */
[----:B----4-:R-:W-:Y:S02]  /*118e0*/  LOP3.LUT R25, R20, 0xffff, RZ, 0xc0, !PT ;  /* 0x0000ffff14197812 */ /* 0x010fe400078ec0ff */
[----:B------:R-:W-:Y:S02]  /*118f0*/  LOP3.LUT R9, R19, 0xffff, RZ, 0xc0, !PT ;  /* 0x0000ffff13097812 */ /* 0x000fe400078ec0ff */
[----:B------:R-:W4:Y:S04]  /*11900*/  LDL.LU R19, [R1+0x888] ;  /* 0x0008880001137983 */ /* 0x000f280000300800 */
[----:B------:R-:W2:Y:S04]  /*11910*/  LDL.LU R29, [R1+0x38] ;  /* 0x00003800011d7983 */ /* 0x000ea80000300800 */
[----:B------:R-:W3:Y:S01]  /*11920*/  LDL.LU R20, [R1+0x884] ;  /* 0x0008840001147983 */ /* 0x000ee20000300800 */
[----:B------:R-:W-:Y:S01]  /*11930*/  LOP3.LUT R16, R24, 0xffff, RZ, 0xc0, !PT ;  /* 0x0000ffff18107812 */ /* 0x000fe200078ec0ff */
[----:B------:R-:W-:Y:S01]  /*11940*/  IMAD.MOV.U32 R24, RZ, RZ, R8 ;  /* 0x000000ffff187224 */ /* 0x000fe200078e0008 */
[----:B------:R-:W-:Y:S01]  /*11950*/  LOP3.LUT R22, R22, 0xffff, RZ, 0xc0, !PT ;  /* 0x0000ffff16167812 */ /* 0x000fe200078ec0ff */
[----:B------:R1:W-:Y:S01]  /*11960*/  STL [R1+0x28], R9 ;  /* 0x0000280901007387 */ /* 0x0003e20000100800 */
[----:B0-----:R-:W-:Y:S01]  /*11970*/  LOP3.LUT R8, R23, 0xffff, RZ, 0xc0, !PT ;  /* 0x0000ffff17087812 */ /* 0x001fe200078ec0ff */
[----:B------:R-:W-:Y:S01]  /*11980*/  IMAD.MOV.U32 R23, RZ, RZ, R9 ;  /* 0x000000ffff177224 */ /* 0x000fe200078e0009 */
[----:B------:R-:W-:Y:S01]  /*11990*/  LOP3.LUT R21, R21, 0xffff, RZ, 0xc0, !PT ;  /* 0x0000ffff15157812 */ /* 0x000fe200078ec0ff */
[----:B------:R0:W-:Y:S01]  /*119a0*/  STL [R1+0x6c], R25 ;  /* 0x00006c1901007387 */ /* 0x0001e20000100800 */
[----:B------:R-:W-:-:S03]  /*119b0*/  LOP3.LUT R11, R5, 0xffff, RZ, 0xc0, !PT ;  /* 0x0000ffff050b7812 */ /* 0x000fc600078ec0ff */
[----:B------:R4:W-:Y:S01]  /*119c0*/  STL [R1+0x50], R22 ;  /* 0x0000501601007387 */ /* 0x0009e20000100800 */
[----:B-1----:R-:W-:-:S03]  /*119d0*/  LOP3.LUT R9, R6, 0xffff, RZ, 0xc0, !PT ;  /* 0x0000ffff06097812 */ /* 0x002fc600078ec0ff */
[----:B------:R1:W-:Y:S01]  /*119e0*/  STL [R1+0x60], R21 ;  /* 0x0000601501007387 */ /* 0x0003e20000100800 */
[--C-:B------:R-:W-:Y:S02]  /*119f0*/  PRMT R5, R9, 0x3340, R1.reuse ;  /* 0x0000334009057816 */ /* 0x100fe40000000001 */
[----:B------:R-:W-:Y:S02]  /*11a00*/  PRMT R6, R11, 0x3340, R1 ;  /* 0x000033400b067816 */ /* 0x000fe40000000001 */
[----:B------:R-:W-:Y:S02]  /*11a10*/  PRMT R23, R24, 0x3340, R23 ;  /* 0x0000334018177816 */ /* 0x000fe40000000017 */
[----:B------:R-:W-:Y:S02]  /*11a20*/  PRMT R24, R27, 0x3340, R25 ;  /* 0x000033401b187816 */ /* 0x000fe40000000019 */
[----:B0-----:R-:W2:Y:S04]  /*11a30*/  LDL.LU R25, [R1+0x880] ;  /* 0x0008800001197983 */ /* 0x001ea80000300800 */
[----:B------:R-:W2:Y:S01]  /*11a40*/  LDL.LU R27, [R1+0x87c] ;  /* 0x00087c00011b7983 */ /* 0x000ea20000300800 */
[----:B----4-:R-:W-:-:S02]  /*11a50*/  PRMT R19, R22, 0x3340, R19 ;  /* 0x0000334016137816 */ /* 0x010fc40000000013 */
[----:B------:R-:W-:Y:S02]  /*11a60*/  PRMT R22, R7, 0x3340, R8 ;  /* 0x0000334007167816 */ /* 0x000fe40000000008 */
[----:B---3--:R-:W-:Y:S02]  /*11a70*/  PRMT R20, R21, 0x3340, R20 ;  /* 0x0000334015147816 */ /* 0x008fe40000000014 */
[----:B-1----:R-:W-:-:S04]  /*11a80*/  PRMT R21, R15, 0x3340, R16 ;  /* 0x000033400f157816 */ /* 0x002fc80000000010 */
[----:B------:R-:W-:Y:S02]  /*11a90*/  PRMT R21, R21, 0x5410, R5 ;  /* 0x0000541015157816 */ /* 0x000fe40000000005 */
[----:B------:R-:W-:Y:S01]  /*11aa0*/  PRMT R6, R22, 0x5410, R6 ;  /* 0x0000541016067816 */ /* 0x000fe20000000006 */
[----:B------:R-:W3:Y:S04]  /*11ab0*/  LDL.LU R5, [R1+0x160] ;  /* 0x0001600001057983 */ /* 0x000ee80000300800 */
[----:B------:R0:W-:Y:S01]  /*11ac0*/  STL [R1+0xc4], R21 ;  /* 0x0000c41501007387 */ /* 0x0001e20000100800 */
[----:B------:R-:W-:-:S03]  /*11ad0*/  PRMT R23, R23, 0x5410, R19 ;  /* 0x0000541017177816 */ /* 0x000fc60000000013 */
[----:B0-----:R-:W4:Y:S04]  /*11ae0*/  LDL.LU R21, [R1+0x3c] ;  /* 0x00003c0001157983 */ /* 0x001f280000300800 */
[----:B------:R-:W4:Y:S04]  /*11af0*/  LDL.LU R22, [R1+0x164] ;  /* 0x0001640001167983 */ /* 0x000f280000300800 */
[----:B------:R0:W-:Y:S04]  /*11b00*/  STL [R1+0xc0], R6 ;  /* 0x0000c00601007387 */ /* 0x0001e80000100800 */
[----:B0-----:R-:W4:Y:S04]  /*11b10*/  LDL.LU R6, [R1+0x15c] ;  /* 0x00015c0001067983 */ /* 0x001f280000300800 */
[----:B------:R-:W4:Y:S01]  /*11b20*/  LDL.LU R19, [R1+0x1f8] ;  /* 0x0001f80001137983 */ /* 0x000f220000300800 */
[----:B------:R-:W-:-:S03]  /*11b30*/  PRMT R20, R24, 0x5410, R20 ;  /* 0x0000541018147816 */ /* 0x000fc60000000014 */
[----:B------:R-:W-:Y:S01]  /*11b40*/  STL [R1+0xf4], R23 ;  /* 0x0000f41701007387 */ /* 0x000fe20000100800 */
[----:B------:R-:W-:Y:S02]  /*11b50*/  LOP3.LUT R0, R0, 0xffff, RZ, 0xc0, !PT ;  /* 0x0000ffff00007812 */ /* 0x000fe400078ec0ff */
[----:B--2---:R-:W-:Y:S01]  /*11b60*/  LOP3.LUT R2, R2, 0xffff, RZ, 0xc0, !PT ;  /* 0x0000ffff02027812 */ /* 0x004fe200078ec0ff */
[----:B------:R0:W-:Y:S01]  /*11b70*/  STL [R1+0xe4], R20 ;  /* 0x0000e41401007387 */ /* 0x0001e20000100800 */
[----:B------:R-:W-:Y:S02]  /*11b80*/  LOP3.LUT R29, R29, 0xffff, RZ, 0xc0, !PT ;  /* 0x0000ffff1d1d7812 */ /* 0x000fe400078ec0ff */
[----:B------:R-:W-:Y:S02]  /*11b90*/  LOP3.LUT R4, R4, 0xffff, RZ, 0xc0, !PT ;  /* 0x0000ffff04047812 */ /* 0x000fe400078ec0ff */
[----:B0-----:R-:W-:Y:S02]  /*11ba0*/  LOP3.LUT R20, R25, 0xffff, RZ, 0xc0, !PT ;  /* 0x0000ffff19147812 */ /* 0x001fe400078ec0ff */
[----:B---3--:R-:W-:-:S02]  /*11bb0*/  LOP3.LUT R5, R5, 0xffff, RZ, 0xc0, !PT ;  /* 0x0000ffff05057812 */ /* 0x008fc400078ec0ff */
[----:B----4-:R-:W-:Y:S02]  /*11bc0*/  LOP3.LUT R24, R22, 0xffff, RZ, 0xc0, !PT ;  /* 0x0000ffff16187812 */ /* 0x010fe400078ec0ff */
[----:B------:R-:W-:Y:S02]  /*11bd0*/  LOP3.LUT R22, R6, 0xffff, RZ, 0xc0, !PT ;  /* 0x0000ffff06167812 */ /* 0x000fe400078ec0ff */
[----:B------:R-:W-:Y:S02]  /*11be0*/  LOP3.LUT R23, R19, 0xffff, RZ, 0xc0, !PT ;  /* 0x0000ffff13177812 */ /* 0x000fe400078ec0ff */
[----:B------:R-:W-:-:S03]  /*11bf0*/  LOP3.LUT R6, R21, 0xffff, RZ, 0xc0, !PT ;  /* 0x0000ffff15067812 */ /* 0x000fc600078ec0ff */
[----:B------:R-:W-:Y:S01]  /*11c00*/  STL [R1+0x68], R23 ;  /* 0x0000681701007387 */ /* 0x000fe20000100800 */
[----:B------:R-:W-:-:S03]  /*11c10*/  LOP3.LUT R21, R3, 0xffff, RZ, 0xc0, !PT ;  /* 0x0000ffff03157812 */ /* 0x000fc600078ec0ff */
[----:B------:R-:W-:Y:S01]  /*11c20*/  STL [R1+0x98], R24 ;  /* 0x0000981801007387 */ /* 0x000fe20000100800 */
[----:B------:R-:W-:-:S03]  /*11c30*/  LOP3.LUT R19, R27, 0xffff, RZ, 0xc0, !PT ;  /* 0x0000ffff1b137812 */ /* 0x000fc600078ec0ff */
[----:B------:R0:W-:Y:S01]  /*11c40*/  STL [R1+0x58], R22 ;  /* 0x0000581601007387 */ /* 0x0001e20000100800 */
[----:B------:R-:W-:-:S03]  /*11c50*/  PRMT R3, R4, 0x3340, R1 ;  /* 0x0000334004037816 */ /* 0x000fc60000000001 */
[----:B------:R-:W-:Y:S04]  /*11c60*/  STL [R1+0x64], R0 ;  /* 0x0000640001007387 */ /* 0x000fe80000100800 */
[----:B------:R-:W-:Y:S04]  /*11c70*/  STL [R1+0x88], R2 ;  /* 0x0000880201007387 */ /* 0x000fe80000100800 */
[----:B------:R-:W-:Y:S04]  /*11c80*/  STL [R1+0x40], R29 ;  /* 0x0000401d01007387 */ /* 0x000fe80000100800 */
[----:B------:R1:W-:Y:S04]  /*11c90*/  STL [R1+0x20], R4 ;  /* 0x0000200401007387 */ /* 0x0003e80000100800 */
[----:B------:R2:W-:Y:S01]  /*11ca0*/  STL [R1+0x38], R21 ;  /* 0x0000381501007387 */ /* 0x0005e20000100800 */
[----:B0-----:R-:W-:-:S03]  /*11cb0*/  PRMT R22, R22, 0x3340, R29 ;  /* 0x0000334016167816 */ /* 0x001fc6000000001d */
[----:B------:R-:W3:Y:S01]  /*11cc0*/  LDL.LU R25, [R1+0x54] ;  /* 0x0000540001197983 */ /* 0x000ee20000300800 */
[----:B-1----:R-:W-:-:S03]  /*11cd0*/  PRMT R4, R21, 0x3340, R1 ;  /* 0x0000334015047816 */ /* 0x002fc60000000001 */
[----:B------:R-:W-:Y:S01]  /*11ce0*/  STL [R1+0x70], R19 ;  /* 0x0000701301007387 */ /* 0x000fe20000100800 */
[----:B--2---:R-:W-:-:S03]  /*11cf0*/  PRMT R21, R5, 0x3340, R6 ;  /* 0x0000334005157816 */ /* 0x004fc60000000006 */
[----:B------:R-:W-:Y:S01]  /*11d00*/  STL [R1+0x7c], R20 ;  /* 0x00007c1401007387 */ /* 0x000fe20000100800 */
[----:B------:R-:W-:Y:S02]  /*11d10*/  PRMT R23, R23, 0x3340, R0 ;  /* 0x0000334017177816 */ /* 0x000fe40000000000 */
[----:B------:R-:W-:Y:S01]  /*11d20*/  PRMT R3, R21, 0x5410, R3 ;  /* 0x0000541015037816 */ /* 0x000fe20000000003 */
[----:B------:R-:W2:Y:S01]  /*11d30*/  LDL.LU R29, [R1+0x878] ;  /* 0x00087800011d7983 */ /* 0x000ea20000300800 */
[----:B------:R-:W-:-:S03]  /*11d40*/  PRMT R24, R24, 0x3340, R2 ;  /* 0x0000334018187816 */ /* 0x000fc60000000002 */
[----:B------:R-:W4:Y:S04]  /*11d50*/  LDL.LU R0, [R1+0x874] ;  /* 0x0008740001007983 */ /* 0x000f280000300800 */
[----:B------:R-:W2:Y:S01]  /*11d60*/  LDL.LU R27, [R1+0x8] ;  /* 0x00000800011b7983 */ /* 0x000ea20000300800 */
[----:B------:R-:W-:-:S03]  /*11d70*/  PRMT R22, R22, 0x5410, R4 ;  /* 0x0000541016167816 */ /* 0x000fc60000000004 */
[----:B------:R-:W3:Y:S04]  /*11d80*/  LDL.LU R2, [R1+0x870] ;  /* 0x0008700001027983 */ /* 0x000ee80000300800 */
[----:B------:R-:W4:Y:S04]  /*11d90*/  LDL.LU R21, [R1+0x140] ;  /* 0x0001400001157983 */ /* 0x000f280000300800 */
[----:B------:R0:W-:Y:S04]  /*11da0*/  STL [R1+0xb4], R3 ;  /* 0x0000b40301007387 */ /* 0x0001e80000100800 */
[----:B0-----:R-:W2:Y:S04]  /*11db0*/  LDL.LU R3, [R1+0x5c] ;  /* 0x00005c0001037983 */ /* 0x001ea80000300800 */
[----:B------:R-:W3:Y:S01]  /*11dc0*/  LDL.LU R4, [R1+0x144] ;  /* 0x0001440001047983 */ /* 0x000ee20000300800 */
[----:B------:R-:W-:-:S02]  /*11dd0*/  PRMT R19, R19, 0x3340, R1 ;  /* 0x0000334013137816 */ /* 0x000fc40000000001 */
[----:B------:R-:W-:Y:S02]  /*11de0*/  PRMT R20, R20, 0x3340, R1 ;  /* 0x0000334014147816 */ /* 0x000fe40000000001 */
[----:B------:R-:W-:Y:S01]  /*11df0*/  PRMT R19, R23, 0x5410, R19 ;  /* 0x0000541017137816 */ /* 0x000fe20000000013 */
[----:B------:R0:W-:Y:S01]  /*11e00*/  STL [R1+0xa8], R22 ;  /* 0x0000a81601007387 */ /* 0x0001e20000100800 */
[----:B------:R-:W-:-:S03]  /*11e10*/  PRMT R24, R24, 0x5410, R20 ;  /* 0x0000541018187816 */ /* 0x000fc60000000014 */
[----:B0-----:R-:W3:Y:S04]  /*11e20*/  LDL.LU R22, [R1+0x14] ;  /* 0x0000140001167983 */ /* 0x001ee80000300800 */
[----:B------:R-:W3:Y:S04]  /*11e30*/  LDL.LU R23, [R1+0x10] ;  /* 0x0000100001177983 */ /* 0x000ee80000300800 */
[----:B------:R4:W-:Y:S04]  /*11e40*/  STL [R1+0xe0], R19 ;  /* 0x0000e01301007387 */ /* 0x0009e80000100800 */
[----:B------:R2:W-:Y:S01]  /*11e50*/  STL [R1+0xdc], R24 ;  /* 0x0000dc1801007387 */ /* 0x0005e20000100800 */
[----:B----4-:R-:W-:-:S02]  /*11e60*/  LOP3.LUT R19, R21, 0xffff, RZ, 0xc0, !PT ;  /* 0x0000ffff15137812 */ /* 0x010fc400078ec0ff */
[----:B--2---:R-:W-:Y:S02]  /*11e70*/  LOP3.LUT R24, R3, 0xffff, RZ, 0xc0, !PT ;  /* 0x0000ffff03187812 */ /* 0x004fe400078ec0ff */
[----:B---3--:R-:W-:Y:S02]  /*11e80*/  LOP3.LUT R20, R4, 0xffff, RZ, 0xc0, !PT ;  /* 0x0000ffff04147812 */ /* 0x008fe400078ec0ff */
[----:B------:R-:W-:-:S03]  /*11e90*/  LOP3.LUT R3, R2, 0xffff, RZ, 0xc0, !PT ;  /* 0x0000ffff02037812 */ /* 0x000fc600078ec0ff */
[----:B------:R0:W-:Y:S01]  /*11ea0*/  STL [R1+0x48], R20 ;  /* 0x0000481401007387 */ /* 0x0001e20000100800 */
[----:B------:R-:W-:-:S03]  /*11eb0*/  LOP3.LUT R4, R0, 0xffff, RZ, 0xc0, !PT ;  /* 0x0000ffff00047812 */ /* 0x000fc600078ec0ff */
[----:B------:R-:W2:Y:S04]  /*11ec0*/  LDL.LU R2, [R1] ;  /* 0x0000000001027983 */ /* 0x000ea80000300800 */
[----:B------:R-:W-:Y:S04]  /*11ed0*/  STL [R1+0x3c], R24 ;  /* 0x00003c1801007387 */ /* 0x000fe80000100800 */
[----:B------:R1:W-:Y:S04]  /*11ee0*/  STL [R1+0x8c], R19 ;  /* 0x00008c1301007387 */ /* 0x0003e80000100800 */
[----:B------:R-:W3:Y:S01]  /*11ef0*/  LDL.LU R0, [R1+0x4] ;  /* 0x0000040001007983 */ /* 0x000ee20000300800 */
[----:B------:R-:W4:Y:S01]  /*11f00*/  S2R R21, SR_TID.X ;  /* 0x0000000000157919 */ /* 0x000f220000002100 */
[----:B------:R-:W-:-:S02]  /*11f10*/  LOP3.LUT R25, R25, 0xffff, RZ, 0xc0, !PT ;  /* 0x0000ffff19197812 */ /* 0x000fc400078ec0ff */
[----:B0-----:R-:W-:Y:S01]  /*11f20*/  PRMT R20, R20, 0x3340, R24 ;  /* 0x0000334014147816 */ /* 0x001fe20000000018 */
[----:B------:R0:W-:Y:S01]  /*11f30*/  STL [R1+0x54], R3 ;  /* 0x0000540301007387 */ /* 0x0001e20000100800 */
[----:B-1----:R-:W-:-:S03]  /*11f40*/  PRMT R19, R19, 0x3340, R25 ;  /* 0x0000334013137816 */ /* 0x002fc60000000019 */
[----:B------:R1:W-:Y:S04]  /*11f50*/  STL [R1+0x84], R25 ;  /* 0x0000841901007387 */ /* 0x0003e80000100800 */
[----:B------:R1:W-:Y:S01]  /*11f60*/  STL [R1+0x5c], R4 ;  /* 0x00005c0401007387 */ /* 0x0003e20000100800 */
[----:B0-----:R-:W-:-:S03]  /*11f70*/  PRMT R3, R3, 0x3340, R1 ;  /* 0x0000334003037816 */ /* 0x001fc60000000001 */
[----:B------:R-:W3:Y:S01]  /*11f80*/  LDL.LU R24, [R1+0x1c] ;  /* 0x00001c0001187983 */ /* 0x000ee20000300800 */
[----:B------:R-:W-:-:S03]  /*11f90*/  PRMT R20, R20, 0x5410, R3 ;  /* 0x0000541014147816 */ /* 0x000fc60000000003 */
[----:B-1----:R-:W3:Y:S01]  /*11fa0*/  LDL.LU R25, [R1+0xc] ;  /* 0x00000c0001197983 */ /* 0x002ee20000300800 */
[----:B------:R-:W-:-:S04]  /*11fb0*/  PRMT R4, R4, 0x3340, R1 ;  /* 0x0000334004047816 */ /* 0x000fc80000000001 */
[----:B------:R-:W-:Y:S02]  /*11fc0*/  PRMT R4, R19, 0x5410, R4 ;  /* 0x0000541013047816 */ /* 0x000fe40000000004 */
[----:B----4-:R-:W-:Y:S01]  /*11fd0*/  LOP3.LUT R21, R21, 0x20, RZ, 0xc0, !PT ;  /* 0x0000002015157812 */ /* 0x010fe200078ec0ff */
[----:B------:R-:W-:Y:S04]  /*11fe0*/  STL [R1+0xa4], R20 ;  /* 0x0000a41401007387 */ /* 0x000fe80000100800 */
[----:B------:R-:W-:Y:S01]  /*11ff0*/  IMAD R3, R21, 0x8, R18 ;  /* 0x0000000815037824 */ /* 0x000fe200078e0212 */
[----:B------:R-:W-:-:S04]  /*12000*/  SHF.R.U32.HI R29, RZ, 0x8, R29 ;  /* 0x00000008ff1d7819 */ /* 0x000fc8000001161d */
[----:B------:R-:W-:Y:S04]  /*12010*/  STL [R1+0x860], R3 ;  /* 0x0008600301007387 */ /* 0x000fe80000100800 */
[----:B------:R0:W-:Y:S01]  /*12020*/  STL [R1+0xa0], R4 ;  /* 0x0000a00401007387 */ /* 0x0001e20000100800 */
[----:B------:R-:W-:Y:S02]  /*12030*/  SHF.R.U32.HI R26, RZ, 0x8, R26 ;  /* 0x00000008ff1a7819 */ /* 0x000fe4000001161a */
[----:B0-----:R-:W-:Y:S02]  /*12040*/  SHF.R.U32.HI R4, RZ, 0x8, R27 ;  /* 0x00000008ff047819 */ /* 0x001fe4000001161b */
[----:B------:R-:W-:Y:S02]  /*12050*/  SHF.R.U32.HI R27, RZ, 0x8, R28 ;  /* 0x00000008ff1b7819 */ /* 0x000fe4000001161c */
[----:B------:R-:W-:-:S02]  /*12060*/  LOP3.LUT R28, R29, 0xffff, RZ, 0xc0, !PT ;  /* 0x0000ffff1d1c7812 */ /* 0x000fc400078ec0ff */
[----:B------:R-:W-:Y:S02]  /*12070*/  LOP3.LUT R27, R27, 0xffff, RZ, 0xc0, !PT ;  /* 0x0000ffff1b1b7812 */ /* 0x000fe400078ec0ff */
[----:B------:R-:W-:Y:S02]  /*12080*/  LOP3.LUT R4, R4, 0xffff, RZ, 0xc0, !PT ;  /* 0x0000ffff04047812 */ /* 0x000fe400078ec0ff */
[--C-:B------:R-:W-:Y:S02]  /*12090*/  PRMT R28, R28, 0x3340, R1.reuse ;  /* 0x000033401c1c7816 */ /* 0x100fe40000000001 */
[----:B------:R-:W-:Y:S02]  /*120a0*/  PRMT R27, R27, 0x3340, R1 ;  /* 0x000033401b1b7816 */ /* 0x000fe40000000001 */
[----:B--2---:R-:W-:-:S04]  /*120b0*/  SHF.R.U32.HI R2, RZ, 0x8, R2 ;  /* 0x00000008ff027819 */ /* 0x004fc80000011602 */
[----:B------:R-:W-:Y:S02]  /*120c0*/  LOP3.LUT R2, R2, 0xffff, RZ, 0xc0, !PT ;  /* 0x0000ffff02027812 */ /* 0x000fe400078ec0ff */
[----:B---3--:R-:W-:-:S04]  /*120d0*/  SHF.R.U32.HI R0, RZ, 0x8, R0 ;  /* 0x00000008ff007819 */ /* 0x008fc80000011600 */
[----:B------:R-:W-:-:S04]  /*120e0*/  LOP3.LUT R0, R0, 0xffff, RZ, 0xc0, !PT ;  /* 0x0000ffff00007812 */ /* 0x000fc800078ec0ff */
[----:B------:R-:W-:Y:S02]  /*120f0*/  PRMT R2, R0, 0x3340, R2 ;  /* 0x0000334000027816 */ /* 0x000fe40000000002 */
[----:B------:R-:W-:-:S03]  /*12100*/  SHF.R.U32.HI R0, RZ, 0x8, R23 ;  /* 0x00000008ff007819 */ /* 0x000fc60000011617 */
[----:B------:R0:W-:Y:S01]  /*12110*/  STL [R1+0x30], R2 ;  /* 0x0000300201007387 */ /* 0x0001e20000100800 */
[----:B------:R-:W-:Y:S02]  /*12120*/  LOP3.LUT R18, R0, 0xffff, RZ, 0xc0, !PT ;  /* 0x0000ffff00127812 */ /* 0x000fe400078ec0ff */
[----:B------:R-:W-:Y:S01]  /*12130*/  LOP3.LUT R0, R26, 0xffff, RZ, 0xc0, !PT ;  /* 0x0000ffff1a007812 */ /* 0x000fe200078ec0ff */
[----:B------:R-:W2:Y:S01]  /*12140*/  LDL.LU R19, [R1+0x44] ;  /* 0x0000440001137983 */ /* 0x000ea20000300800 */
[----:B0-----:R-:W-:-:S03]  /*12150*/  SHF.R.U32.HI R2, RZ, 0x8, R22 ;  /* 0x00000008ff027819 */ /* 0x001fc60000011616 */
[----:B------:R-:W3:Y:S01]  /*12160*/  LDL.LU R23, [R1+0x34] ;  /* 0x0000340001177983 */ /* 0x000ee20000300800 */
[----:B------:R-:W-:-:S03]  /*12170*/  LOP3.LUT R2, R2, 0xffff, RZ, 0xc0, !PT ;  /* 0x0000ffff02027812 */ /* 0x000fc600078ec0ff */
[----:B------:R-:W4:Y:S01]  /*12180*/  LDL.LU R22, [R1+0x18] ;  /* 0x0000180001167983 */ /* 0x000f220000300800 */
[----:B------:R-:W-:Y:S02]  /*12190*/  PRMT R3, R18, 0x3340, R4 ;  /* 0x0000334012037816 */ /* 0x000fe40000000004 */
[----:B------:R-:W-:Y:S01]  /*121a0*/  PRMT R2, R2, 0x3340, R0 ;  /* 0x0000334002027816 */ /* 0x000fe20000000000 */
[----:B------:R-:W-:Y:S04]  /*121b0*/  STL [R1+0x864], R28 ;  /* 0x0008641c01007387 */ /* 0x000fe80000100800 */
[----:B------:R-:W-:Y:S04]  /*121c0*/  STL [R1+0x868], R27 ;  /* 0x0008681b01007387 */ /* 0x000fe80000100800 */
[----:B------:R0:W-:Y:S04]  /*121d0*/  STL [R1+0x24], R3 ;  /* 0x0000240301007387 */ /* 0x0001e80000100800 */
[----:B------:R1:W-:Y:S04]  /*121e0*/  STL [R1+0x2c], R2 ;  /* 0x00002c0201007387 */ /* 0x0003e80000100800 */
[----:B0-----:R-:W4:Y:S04]  /*121f0*/  LDL.LU R3, [R1+0x4c] ;  /* 0x00004c0001037983 */ /* 0x001f280000300800 */
[----:B------:R-:W4:Y:S01]  /*12200*/  LDL.LU R20, [R1+0x28] ;  /* 0x0000280001147983 */ /* 0x000f220000300800 */
[----:B------:R-:W-:-:S02]  /*12210*/  SHF.R.U32.HI R0, RZ, 0x8, R24 ;  /* 0x00000008ff007819 */ /* 0x000fc40000011618 */
[----:B-1----:R-:W-:Y:S02]  /*12220*/  SHF.R.U32.HI R2, RZ, 0x8, R25 ;  /* 0x00000008ff027819 */ /* 0x002fe40000011619 */
[----:B------:R-:W-:Y:S02]  /*12230*/  SHF.R.U32.HI R13, RZ, 0x8, R13 ;  /* 0x00000008ff0d7819 */ /* 0x000fe4000001160d */
[----:B------:R-:W-:Y:S02]  /*12240*/  LOP3.LUT R0, R0, 0xffff, RZ, 0xc0, !PT ;  /* 0x0000ffff00007812 */ /* 0x000fe400078ec0ff */
[----:B------:R-:W-:Y:S02]  /*12250*/  LOP3.LUT R13, R13, 0xffff, RZ, 0xc0, !PT ;  /* 0x0000ffff0d0d7812 */ /* 0x000fe400078ec0ff */
[----:B------:R-:W-:Y:S02]  /*12260*/  LOP3.LUT R2, R2, 0xffff, RZ, 0xc0, !PT ;  /* 0x0000ffff02027812 */ /* 0x000fe400078ec0ff */
[----:B------:R-:W-:-:S02]  /*12270*/  PRMT R26, R0, 0x3340, R1 ;  /* 0x00003340001a7816 */ /* 0x000fc40000000001 */
[----:B------:R-:W-:Y:S02]  /*12280*/  PRMT R0, R2, 0x3340, R13 ;  /* 0x0000334002007816 */ /* 0x000fe4000000000d */
[----:B------:R-:W-:Y:S01]  /*12290*/  SHF.R.U32.HI R12, RZ, 0x8, R12 ;  /* 0x00000008ff0c7819 */ /* 0x000fe2000001160c */
[----:B------:R-:W-:Y:S01]  /*122a0*/  STL [R1+0x86c], R26 ;  /* 0x00086c1a01007387 */ /* 0x000fe20000100800 */
[----:B------:R-:W-:Y:S02]  /*122b0*/  SHF.R.U32.HI R14, RZ, 0x8, R14 ;  /* 0x00000008ff0e7819 */ /* 0x000fe4000001160e */
[----:B------:R-:W-:Y:S01]  /*122c0*/  SHF.R.U32.HI R17, RZ, 0x8, R17 ;  /* 0x00000008ff117819 */ /* 0x000fe20000011611 */
[----:B------:R0:W-:Y:S01]  /*122d0*/  STL [R1+0x1c], R0 ;  /* 0x00001c0001007387 */ /* 0x0001e20000100800 */
[----:B------:R-:W-:Y:S02]  /*122e0*/  SHF.R.U32.HI R18, RZ, 0x8, R16 ;  /* 0x00000008ff127819 */ /* 0x000fe40000011610 */
[----:B------:R-:W-:Y:S01]  /*122f0*/  LOP3.LUT R12, R12, 0xffff, RZ, 0xc0, !PT ;  /* 0x0000ffff0c0c7812 */ /* 0x000fe200078ec0ff */
[----:B------:R-:W4:Y:S01]  /*12300*/  LDL.LU R13, [R1+0x80] ;  /* 0x00008000010d7983 */ /* 0x000f220000300800 */
[----:B------:R-:W-:-:S02]  /*12310*/  LOP3.LUT R14, R14, 0xffff, RZ, 0xc0, !PT ;  /* 0x0000ffff0e0e7812 */ /* 0x000fc400078ec0ff */
[----:B------:R-:W-:Y:S02]  /*12320*/  LOP3.LUT R17, R17, 0xffff, RZ, 0xc0, !PT ;  /* 0x0000ffff11117812 */ /* 0x000fe400078ec0ff */
[----:B0-----:R-:W-:Y:S02]  /*12330*/  SHF.R.U32.HI R0, RZ, 0x8, R15 ;  /* 0x00000008ff007819 */ /* 0x001fe4000001160f */
[----:B------:R-:W-:Y:S02]  /*12340*/  LOP3.LUT R18, R18, 0xffff, RZ, 0xc0, !PT ;  /* 0x0000ffff12127812 */ /* 0x000fe400078ec0ff */
[----:B------:R-:W-:Y:S02]  /*12350*/  LOP3.LUT R0, R0, 0xffff, RZ, 0xc0, !PT ;  /* 0x0000ffff00007812 */ /* 0x000fe400078ec0ff */
[----:B------:R-:W-:Y:S02]  /*12360*/  PRMT R24, R12, 0x3340, R14 ;  /* 0x000033400c187816 */ /* 0x000fe4000000000e */
[----:B------:R-:W-:Y:S01]  /*12370*/  PRMT R25, R17, 0x3340, R1 ;  /* 0x0000334011197816 */ /* 0x000fe20000000001 */
[----:B------:R-:W4:Y:S01]  /*12380*/  LDL.LU R12, [R1+0x6c] ;  /* 0x00006c00010c7983 */ /* 0x000f220000300800 */
[----:B------:R-:W-:-:S03]  /*12390*/  PRMT R18, R0, 0x3340, R18 ;  /* 0x0000334000127816 */ /* 0x000fc60000000012 */
[----:B------:R-:W4:Y:S04]  /*123a0*/  LDL.LU R14, [R1+0x60] ;  /* 0x00006000010e7983 */ /* 0x000f280000300800 */
[----:B------:R-:W4:Y:S01]  /*123b0*/  LDL.LU R15, [R1+0x50] ;  /* 0x00005000010f7983 */ /* 0x000f220000300800 */
[----:B------:R-:W-:-:S04]  /*123c0*/  SHF.R.U32.HI R10, RZ, 0x8, R10 ;  /* 0x00000008ff0a7819 */ /* 0x000fc8000001160a */
[----:B------:R-:W-:Y:S02]  /*123d0*/  LOP3.LUT R16, R10, 0xffff, RZ, 0xc0, !PT ;  /* 0x0000ffff0a107812 */ /* 0x000fe400078ec0ff */
[----:B--2---:R-:W-:Y:S02]  /*123e0*/  SHF.R.U32.HI R2, RZ, 0x8, R19 ;  /* 0x00000008ff027819 */ /* 0x004fe40000011613 */
[----:B---3--:R-:W-:Y:S02]  /*123f0*/  SHF.R.U32.HI R17, RZ, 0x8, R23 ;  /* 0x00000008ff117819 */ /* 0x008fe40000011617 */
[----:B------:R-:W-:Y:S02]  /*12400*/  LOP3.LUT R2, R2, 0xffff, RZ, 0xc0, !PT ;  /* 0x0000ffff02027812 */ /* 0x000fe400078ec0ff */
[----:B------:R-:W-:-:S04]  /*12410*/  LOP3.LUT R17, R17, 0xffff, RZ, 0xc0, !PT ;  /* 0x0000ffff11117812 */ /* 0x000fc800078ec0ff */
[----:B------:R-:W-:Y:S02]  /*12420*/  PRMT R17, R2, 0x3340, R17 ;  /* 0x0000334002117816 */ /* 0x000fe40000000011 */
[----:B----4-:R-:W-:Y:S02]  /*12430*/  SHF.R.U32.HI R0, RZ, 0x8, R20 ;  /* 0x00000008ff007819 */ /* 0x010fe40000011614 */
[----:B------:R-:W2:Y:S04]  /*12440*/  LDL.LU R20, [R1+0x20] ;  /* 0x0000200001147983 */ /* 0x000ea80000300800 */
[----:B------:R-:W3:Y:S04]  /*12450*/  LDL.LU R26, [R1+0x58] ;  /* 0x00005800011a7983 */ /* 0x000ee80000300800 */
[----:B------:R-:W4:Y:S01]  /*12460*/  LDL.LU R27, [R1+0x40] ;  /* 0x00004000011b7983 */ /* 0x000f220000300800 */
[----:B------:R-:W-:-:S03]  /*12470*/  SHF.R.U32.HI R2, RZ, 0x8, R3 ;  /* 0x00000008ff027819 */ /* 0x000fc60000011603 */
[----:B------:R-:W2:Y:S04]  /*12480*/  LDL.LU R28, [R1+0x38] ;  /* 0x00003800011c7983 */ /* 0x000ea80000300800 */
[----:B------:R-:W2:Y:S04]  /*12490*/  LDL.LU R29, [R1+0x68] ;  /* 0x00006800011d7983 */ /* 0x000ea80000300800 */
[----:B------:R-:W2:Y:S01]  /*124a0*/  LDL.LU R3, [R1+0x64] ;  /* 0x0000640001037983 */ /* 0x000ea20000300800 */
[----:B------:R-:W-:Y:S02]  /*124b0*/  LOP3.LUT R0, R0, 0xffff, RZ, 0xc0, !PT ;  /* 0x0000ffff00007812 */ /* 0x000fe400078ec0ff */
[----:B------:R-:W-:-:S04]  /*124c0*/  LOP3.LUT R2, R2, 0xffff, RZ, 0xc0, !PT ;  /* 0x0000ffff02027812 */ /* 0x000fc800078ec0ff */
[----:B------:R-:W-:Y:S02]  /*124d0*/  PRMT R2, R2, 0x3340, R0 ;  /* 0x0000334002027816 */ /* 0x000fe40000000000 */
[----:B------:R-:W-:Y:S02]  /*124e0*/  SHF.R.U32.HI R23, RZ, 0x8, R22 ;  /* 0x00000008ff177819 */ /* 0x000fe40000011616 */
[----:B------:R-:W-:Y:S01]  /*124f0*/  SHF.R.U32.HI R22, RZ, 0x8, R9 ;  /* 0x00000008ff167819 */ /* 0x000fe20000011609 */
[----:B------:R0:W-:Y:S01]  /*12500*/  STL [R1], R2 ;  /* 0x0000000201007387 */ /* 0x0001e20000100800 */
[----:B------:R-:W-:-:S03]  /*12510*/  SHF.R.U32.HI R19, RZ, 0x8, R8 ;  /* 0x00000008ff137819 */ /* 0x000fc60000011608 */
[----:B------:R-:W2:Y:S04]  /*12520*/  LDL.LU R10, [R1+0x70] ;  /* 0x00007000010a7983 */ /* 0x000ea80000300800 */
[----:B------:R-:W2:Y:S04]  /*12530*/  LDL.LU R9, [R1+0x98] ;  /* 0x0000980001097983 */ /* 0x000ea80000300800 */
[----:B------:R-:W2:Y:S01]  /*12540*/  LDL.LU R8, [R1+0x88] ;  /* 0x0000880001087983 */ /* 0x000ea20000300800 */
[----:B------:R-:W-:Y:S02]  /*12550*/  SHF.R.U32.HI R4, RZ, 0x8, R7 ;  /* 0x00000008ff047819 */ /* 0x000fe40000011607 */
[----:B------:R-:W-:-:S02]  /*12560*/  LOP3.LUT R19, R19, 0xffff, RZ, 0xc0, !PT ;  /* 0x0000ffff13137812 */ /* 0x000fc400078ec0ff */
[----:B------:R-:W-:-:S04]  /*12570*/  LOP3.LUT R4, R4, 0xffff, RZ, 0xc0, !PT ;  /* 0x0000ffff04047812 */ /* 0x000fc800078ec0ff */
[----:B------:R-:W-:Y:S02]  /*12580*/  PRMT R19, R4, 0x3340, R19 ;  /* 0x0000334004137816 */ /* 0x000fe40000000013 */
[----:B------:R-:W-:Y:S02]  /*12590*/  SHF.R.U32.HI R4, RZ, 0x8, R13 ;  /* 0x00000008ff047819 */ /* 0x000fe4000001160d */
[----:B------:R-:W-:Y:S02]  /*125a0*/  SHF.R.U32.HI R13, RZ, 0x8, R12 ;  /* 0x00000008ff0d7819 */ /* 0x000fe4000001160c */
[----:B------:R-:W-:Y:S02]  /*125b0*/  SHF.R.U32.HI R0, RZ, 0x8, R15 ;  /* 0x00000008ff007819 */ /* 0x000fe4000001160f */
[----:B0-----:R-:W-:Y:S02]  /*125c0*/  SHF.R.U32.HI R2, RZ, 0x8, R5 ;  /* 0x00000008ff027819 */ /* 0x001fe40000011605 */
[----:B------:R-:W-:-:S02]  /*125d0*/  SHF.R.U32.HI R15, RZ, 0x8, R6 ;  /* 0x00000008ff0f7819 */ /* 0x000fc40000011606 */
[----:B------:R-:W-:Y:S02]  /*125e0*/  LOP3.LUT R13, R13, 0xffff, RZ, 0xc0, !PT ;  /* 0x0000ffff0d0d7812 */ /* 0x000fe400078ec0ff */
[----:B------:R-:W-:Y:S02]  /*125f0*/  LOP3.LUT R4, R4, 0xffff, RZ, 0xc0, !PT ;  /* 0x0000ffff04047812 */ /* 0x000fe400078ec0ff */
[----:B------:R-:W-:Y:S02]  /*12600*/  LOP3.LUT R15, R15, 0xffff, RZ, 0xc0, !PT ;  /* 0x0000ffff0f0f7812 */ /* 0x000fe400078ec0ff */
[----:B------:R-:W-:Y:S02]  /*12610*/  LOP3.LUT R2, R2, 0xffff, RZ, 0xc0, !PT ;  /* 0x0000ffff02027812 */ /* 0x000fe400078ec0ff */
[----:B------:R-:W-:Y:S02]  /*12620*/  PRMT R13, R4, 0x3340, R13 ;  /* 0x00003340040d7816 */ /* 0x000fe4000000000d */
[----:B------:R-:W-:-:S02]  /*12630*/  PRMT R15, R2, 0x3340, R15 ;  /* 0x00003340020f7816 */ /* 0x000fc4000000000f */
[----:B------:R-:W-:Y:S02]  /*12640*/  SHF.R.U32.HI R21, RZ, 0x8, R11 ;  /* 0x00000008ff157819 */ /* 0x000fe4000001160b */
[----:B---3--:R-:W-:Y:S02]  /*12650*/  SHF.R.U32.HI R7, RZ, 0x8, R26 ;  /* 0x00000008ff077819 */ /* 0x008fe4000001161a */
[----:B------:R-:W3:Y:S01]  /*12660*/  LDL.LU R26, [R1+0x94] ;  /* 0x00009400011a7983 */ /* 0x000ee20000300800 */
[----:B----4-:R-:W-:Y:S02]  /*12670*/  SHF.R.U32.HI R6, RZ, 0x8, R27 ;  /* 0x00000008ff067819 */ /* 0x010fe4000001161b */
[----:B------:R-:W-:Y:S01]  /*12680*/  LOP3.LUT R7, R7, 0xffff, RZ, 0xc0, !PT ;  /* 0x0000ffff07077812 */ /* 0x000fe200078ec0ff */
[----:B------:R-:W4:Y:S01]  /*12690*/  LDL.LU R27, [R1+0x90] ;  /* 0x00009000011b7983 */ /* 0x000f220000300800 */
[----:B------:R-:W-:Y:S02]  /*126a0*/  LOP3.LUT R6, R6, 0xffff, RZ, 0xc0, !PT ;  /* 0x0000ffff06067812 */ /* 0x000fe400078ec0ff */
[----:B--2---:R-:W-:-:S02]  /*126b0*/  SHF.R.U32.HI R5, RZ, 0x8, R29 ;  /* 0x00000008ff057819 */ /* 0x004fc4000001161d */
[----:B------:R-:W-:Y:S02]  /*126c0*/  SHF.R.U32.HI R2, RZ, 0x8, R28 ;  /* 0x00000008ff027819 */ /* 0x000fe4000001161c */
[----:B------:R-:W-:Y:S01]  /*126d0*/  SHF.R.U32.HI R4, RZ, 0x8, R3 ;  /* 0x00000008ff047819 */ /* 0x000fe20000011603 */
[----:B------:R-:W2:Y:S01]  /*126e0*/  LDL.LU R28, [R1+0x78] ;  /* 0x00007800011c7983 */ /* 0x000ea20000300800 */
[----:B------:R-:W-:Y:S02]  /*126f0*/  PRMT R7, R7, 0x3340, R6 ;  /* 0x0000334007077816 */ /* 0x000fe40000000006 */
[----:B------:R-:W-:Y:S01]  /*12700*/  LOP3.LUT R5, R5, 0xffff, RZ, 0xc0, !PT ;  /* 0x0000ffff05057812 */ /* 0x000fe200078ec0ff */
[----:B------:R-:W2:Y:S01]  /*12710*/  LDL.LU R3, [R1+0x74] ;  /* 0x0000740001037983 */ /* 0x000ea20000300800 */
[----:B------:R-:W-:-:S03]  /*12720*/  LOP3.LUT R4, R4, 0xffff, RZ, 0xc0, !PT ;  /* 0x0000ffff04047812 */ /* 0x000fc600078ec0ff */
[----:B------:R-:W2:Y:S04]  /*12730*/  LDL.LU R6, [R1+0x48] ;  /* 0x0000480001067983 */ /* 0x000ea80000300800 */
[----:B------:R-:W2:Y:S04]  /*12740*/  LDL.LU R12, [R1+0x84] ;  /* 0x00008400010c7983 */ /* 0x000ea80000300800 */
[----:B------:R0:W-:Y:S02]  /*12750*/  STL [R1+0x4], R7 ;  /* 0x0000040701007387 */ /* 0x0001e40000100800 */
[----:B0-----:R-:W-:-:S02]  /*12760*/  PRMT R7, R5, 0x3340, R4 ;  /* 0x0000334005077816 */ /* 0x001fc40000000004 */
[----:B------:R-:W2:Y:S04]  /*12770*/  LDL.LU R5, [R1+0x7c] ;  /* 0x00007c0001057983 */ /* 0x000ea80000300800 */
[----:B------:R-:W2:Y:S01]  /*12780*/  LDL.LU R4, [R1+0x3c] ;  /* 0x00003c0001047983 */ /* 0x000ea20000300800 */
[----:B------:R-:W-:Y:S02]  /*12790*/  SHF.R.U32.HI R9, RZ, 0x8, R9 ;  /* 0x00000008ff097819 */ /* 0x000fe40000011609 */
[----:B------:R-:W-:Y:S02]  /*127a0*/  SHF.R.U32.HI R8, RZ, 0x8, R8 ;  /* 0x00000008ff087819 */ /* 0x000fe40000011608 */
[----:B------:R-:W-:Y:S02]  /*127b0*/  LOP3.LUT R9, R9, 0xffff, RZ, 0xc0, !PT ;  /* 0x0000ffff09097812 */ /* 0x000fe400078ec0ff */
[----:B------:R-:W-:Y:S01]  /*127c0*/  LOP3.LUT R8, R8, 0xffff, RZ, 0xc0, !PT ;  /* 0x0000ffff08087812 */ /* 0x000fe200078ec0ff */
[----:B------:R0:W-:Y:S03]  /*127d0*/  STL [R1+0x10], R7 ;  /* 0x0000100701007387 */ /* 0x0001e60000100800 */
[----:B------:R-:W-:Y:S01]  /*127e0*/  PRMT R9, R9, 0x3340, R8 ;  /* 0x0000334009097816 */ /* 0x000fe20000000008 */
[----:B------:R-:W2:Y:S01]  /*127f0*/  LDL.LU R29, [R1+0x8c] ;  /* 0x00008c00011d7983 */ /* 0x000ea20000300800 */
[----:B0-----:R-:W-:-:S03]  /*12800*/  SHF.R.U32.HI R7, RZ, 0x8, R10 ;  /* 0x00000008ff077819 */ /* 0x001fc6000001160a */
[----:B------:R-:W2:Y:S04]  /*12810*/  LDL.LU R10, [R1+0xb8] ;  /* 0x0000b800010a7983 */ /* 0x000ea80000300800 */
[----:B------:R-:W2:Y:S04]  /*12820*/  LDL.LU R11, [R1+0x9c] ;  /* 0x00009c00010b7983 */ /* 0x000ea80000300800 */
[----:B------:R-:W2:Y:S04]  /*12830*/  LDL.LU R8, [R1+0xcc] ;  /* 0x0000cc0001087983 */ /* 0x000ea80000300800 */
[----:B------:R0:W-:Y:S04]  /*12840*/  STL [R1+0xc], R9 ;  /* 0x00000c0901007387 */ /* 0x0001e80000100800 */
[----:B0-----:R-:W2:Y:S01]  /*12850*/  LDL.LU R9, [R1+0xc8] ;  /* 0x0000c80001097983 */ /* 0x001ea20000300800 */
[----:B---3--:R-:W-:-:S02]  /*12860*/  LOP3.LUT R26, R26, 0xffff, RZ, 0xc0, !PT ;  /* 0x0000ffff1a1a7812 */ /* 0x008fc400078ec0ff */
[----:B----4-:R-:W-:Y:S02]  /*12870*/  LOP3.LUT R27, R27, 0xffff, RZ, 0xc0, !PT ;  /* 0x0000ffff1b1b7812 */ /* 0x010fe400078ec0ff */
[----:B--2---:R-:W-:-:S04]  /*12880*/  SHF.R.U32.HI R6, RZ, 0x8, R6 ;  /* 0x00000008ff067819 */ /* 0x004fc80000011606 */
[----:B------:R-:W-:Y:S02]  /*12890*/  LOP3.LUT R6, R6, 0xffff, RZ, 0xc0, !PT ;  /* 0x0000ffff06067812 */ /* 0x000fe400078ec0ff */
[----:B------:R-:W-:Y:S02]  /*128a0*/  LOP3.LUT R28, R28, 0xffff, RZ, 0xc0, !PT ;  /* 0x0000ffff1c1c7812 */ /* 0x000fe400078ec0ff */
[----:B------:R-:W-:-:S04]  /*128b0*/  SHF.R.U32.HI R4, RZ, 0x8, R4 ;  /* 0x00000008ff047819 */ /* 0x000fc80000011604 */
[----:B------:R-:W-:-:S04]  /*128c0*/  LOP3.LUT R4, R4, 0xffff, RZ, 0xc0, !PT ;  /* 0x0000ffff04047812 */ /* 0x000fc800078ec0ff */
[----:B------:R-:W-:Y:S02]  /*128d0*/  PRMT R6, R6, 0x3340, R4 ;  /* 0x0000334006067816 */ /* 0x000fe40000000004 */
[----:B------:R-:W2:Y:S01]  /*128e0*/  LDL.LU R4, [R1+0x54] ;  /* 0x0000540001047983 */ /* 0x000ea20000300800 */
[----:B------:R-:W-:-:S03]  /*128f0*/  LOP3.LUT R3, R3, 0xffff, RZ, 0xc0, !PT ;  /* 0x0000ffff03037812 */ /* 0x000fc600078ec0ff */
[----:B------:R0:W-:Y:S04]  /*12900*/  STL [R1+0x8], R6 ;  /* 0x0000080601007387 */ /* 0x0001e80000100800 */
[----:B0-----:R-:W3:Y:S04]  /*12910*/  LDL.LU R6, [R1+0x5c] ;  /* 0x00005c0001067983 */ /* 0x001ee80000300800 */
[----:B------:R0:W-:Y:S01]  /*12920*/  STL [R1+0x14], R26 ;  /* 0x0000141a01007387 */ /* 0x0001e20000100800 */
[----:B------:R-:W-:-:S03]  /*12930*/  PRMT R8, R8, 0x4210, R26 ;  /* 0x0000421008087816 */ /* 0x000fc6000000001a */
[----:B------:R1:W-:Y:S01]  /*12940*/  STL [R1+0x18], R27 ;  /* 0x0000181b01007387 */ /* 0x0003e20000100800 */
[----:B------:R-:W-:-:S03]  /*12950*/  PRMT R10, R10, 0x4210, R28 ;  /* 0x000042100a0a7816 */ /* 0x000fc6000000001c */
[----:B------:R4:W-:Y:S01]  /*12960*/  STL [R1+0x20], R28 ;  /* 0x0000201c01007387 */ /* 0x0009e20000100800 */
[----:B------:R-:W-:-:S03]  /*12970*/  PRMT R11, R11, 0x4210, R3 ;  /* 0x000042100b0b7816 */ /* 0x000fc60000000003 */
[----:B------:R4:W-:Y:S01]  /*12980*/  STL [R1+0x28], R3 ;  /* 0x0000280301007387 */ /* 0x0009e20000100800 */
[----:B------:R-:W-:-:S03]  /*12990*/  PRMT R9, R9, 0x4210, R27 ;  /* 0x0000421009097816 */ /* 0x000fc6000000001b */
[----:B0-----:R-:W3:Y:S04]  /*129a0*/  LDL.LU R26, [R1+0x86c] ;  /* 0x00086c00011a7983 */ /* 0x001ee80000300800 */
[----:B-1----:R-:W3:Y:S04]  /*129b0*/  LDL.LU R27, [R1+0x868] ;  /* 0x00086800011b7983 */ /* 0x002ee80000300800 */
[----:B----4-:R-:W4:Y:S04]  /*129c0*/  LDL.LU R28, [R1+0x864] ;  /* 0x00086400011c7983 */ /* 0x010f280000300800 */
[----:B------:R-:W3:Y:S01]  /*129d0*/  LDL.LU R3, [R1+0x860] ;  /* 0x0008600001037983 */ /* 0x000ee20000300800 */
[----:B------:R-:W-:-:S02]  /*129e0*/  SHF.R.U32.HI R12, RZ, 0x8, R12 ;  /* 0x00000008ff0c7819 */ /* 0x000fc4000001160c */
[----:B------:R-:W-:Y:S02]  /*129f0*/  SHF.R.U32.HI R29, RZ, 0x8, R29 ;  /* 0x00000008ff1d7819 */ /* 0x000fe4000001161d */
[----:B------:R-:W-:Y:S02]  /*12a00*/  LOP3.LUT R12, R12, 0xffff, RZ, 0xc0, !PT ;  /* 0x0000ffff0c0c7812 */ /* 0x000fe400078ec0ff */
[----:B------:R-:W-:-:S04]  /*12a10*/  LOP3.LUT R29, R29, 0xffff, RZ, 0xc0, !PT ;  /* 0x0000ffff1d1d7812 */ /* 0x000fc800078ec0ff */
[----:B------:R-:W-:Y:S02]  /*12a20*/  PRMT R12, R29, 0x3340, R12 ;  /* 0x000033401d0c7816 */ /* 0x000fe4000000000c */
[----:B--2---:R-:W-:-:S04]  /*12a30*/  SHF.R.U32.HI R4, RZ, 0x8, R4 ;  /* 0x00000008ff047819 */ /* 0x004fc80000011604 */
[----:B------:R-:W-:-:S04]  /*12a40*/  LOP3.LUT R4, R4, 0xffff, RZ, 0xc0, !PT ;  /* 0x0000ffff04047812 */ /* 0x000fc800078ec0ff */
[----:B------:R-:W-:-:S05]  /*12a50*/  PRMT R4, R4, 0x3340, R1 ;  /* 0x0000334004047816 */ /* 0x000fca0000000001 */
[----:B------:R0:W-:Y:S04]  /*12a60*/  STL [R1+0x85c], R4 ;  /* 0x00085c0401007387 */ /* 0x0001e80000100800 */
[----:B0-----:R-:W2:Y:S04]  /*12a70*/  LDL.LU R4, [R1+0xc] ;  /* 0x00000c0001047983 */ /* 0x001ea80000300800 */
[----:B------:R-:W2:Y:S04]  /*12a80*/  LDL.LU R29, [R1+0x10] ;  /* 0x00001000011d7983 */ /* 0x000ea80000300800 */
[----:B------:R0:W-:Y:S04]  /*12a90*/  STL [R1+0x858], R12 ;  /* 0x0008580c01007387 */ /* 0x0001e80000100800 */
[----:B0-----:R-:W2:Y:S04]  /*12aa0*/  LDL.LU R12, [R1+0x8] ;  /* 0x00000800010c7983 */ /* 0x001ea80000300800 */
[----:B---3--:R0:W-:Y:S04]  /*12ab0*/  STSM.16.M88.4 [R3], R8 ;  /* 0x0000000803007844 */ /* 0x0081e80000000200 */
[----:B0-----:R-:W4:Y:S04]  /*12ac0*/  LDL.LU R11, [R1+0x30] ;  /* 0x00003000010b7983 */ /* 0x001f280000300800 */
[----:B------:R-:W3:Y:S04]  /*12ad0*/  LDL.LU R10, [R1+0x24] ;  /* 0x00002400010a7983 */ /* 0x000ee80000300800 */
[----:B------:R-:W2:Y:S01]  /*12ae0*/  LDL.LU R9, [R1+0x2c] ;  /* 0x00002c0001097983 */ /* 0x000ea20000300800 */
[----:B------:R-:W-:-:S02]  /*12af0*/  PRMT R8, R24, 0x5410, R25 ;  /* 0x0000541018087816 */ /* 0x000fc40000000019 */
[----:B------:R-:W-:Y:S02]  /*12b00*/  SHF.R.U32.HI R14, RZ, 0x8, R14 ;  /* 0x00000008ff0e7819 */ /* 0x000fe4000001160e */
[----:B------:R-:W-:Y:S02]  /*12b10*/  LOP3.LUT R23, R23, 0xffff, RZ, 0xc0, !PT ;  /* 0x0000ffff17177812 */ /* 0x000fe400078ec0ff */
[----:B------:R-:W-:Y:S02]  /*12b20*/  SHF.R.U32.HI R20, RZ, 0x8, R20 ;  /* 0x00000008ff147819 */ /* 0x000fe40000011614 */
[----:B------:R-:W-:Y:S02]  /*12b30*/  LOP3.LUT R21, R21, 0xffff, RZ, 0xc0, !PT ;  /* 0x0000ffff15157812 */ /* 0x000fe400078ec0ff */
[----:B------:R-:W-:Y:S02]  /*12b40*/  LOP3.LUT R22, R22, 0xffff, RZ, 0xc0, !PT ;  /* 0x0000ffff16167812 */ /* 0x000fe400078ec0ff */
[----:B------:R-:W-:-:S02]  /*12b50*/  PRMT R16, R16, 0x3340, R1 ;  /* 0x0000334010107816 */ /* 0x000fc40000000001 */
[----:B------:R-:W-:Y:S02]  /*12b60*/  LOP3.LUT R0, R0, 0xffff, RZ, 0xc0, !PT ;  /* 0x0000ffff00007812 */ /* 0x000fe400078ec0ff */
[----:B------:R-:W-:Y:S02]  /*12b70*/  SHF.R.U32.HI R5, RZ, 0x8, R5 ;  /* 0x00000008ff057819 */ /* 0x000fe40000011605 */
[----:B------:R-:W-:Y:S02]  /*12b80*/  LOP3.LUT R2, R2, 0xffff, RZ, 0xc0, !PT ;  /* 0x0000ffff02027812 */ /* 0x000fe400078ec0ff */
[----:B------:R-:W-:Y:S02]  /*12b90*/  LOP3.LUT R7, R7, 0xffff, RZ, 0xc0, !PT ;  /* 0x0000ffff07077812 */ /* 0x000fe400078ec0ff */
[----:B------:R-:W-:Y:S01]  /*12ba0*/  SHF.R.U32.HI R6, RZ, 0x8, R6 ;  /* 0x00000008ff067819 */ /* 0x000fe20000011606 */
[----:B------:R-:W-:Y:S01]  /*12bb0*/  BAR.SYNC.DEFER_BLOCKING 0x0 ;  /* 0x0000000000007b1d */ /* 0x000fe20000010000 */
[----:B----4-:R-:W-:-:S05]  /*12bc0*/  PRMT R11, R11, 0x5410, R28 ;  /* 0x000054100b0b7816 */ /* 0x010fca000000001c */
[----:B------:R-:W4:Y:S01]  /*12bd0*/  LDL.LU R28, [R1+0x1c] ;  /* 0x00001c00011c7983 */ /* 0x000f220000300800 */
[----:B---3--:R-:W-:-:S03]  /*12be0*/  PRMT R10, R10, 0x5410, R27 ;  /* 0x000054100a0a7816 */ /* 0x008fc6000000001b */
[----:B------:R-:W3:Y:S04]  /*12bf0*/  LDL.LU R27, [R1+0xbc] ;  /* 0x0000bc00011b7983 */ /* 0x000ee80000300800 */
[----:B------:R-:W3:Y:S04]  /*12c00*/  LDL.LU R24, [R1] ;  /* 0x0000000001187983 */ /* 0x000ee80000300800 */
[----:B------:R-:W3:Y:S01]  /*12c10*/  LDL.LU R25, [R1+0x4] ;  /* 0x0000040001197983 */ /* 0x000ee20000300800 */
[----:B------:R-:W-:Y:S02]  /*12c20*/  LOP3.LUT R14, R14, 0xffff, RZ, 0xc0, !PT ;  /* 0x0000ffff0e0e7812 */ /* 0x000fe400078ec0ff */
[----:B------:R-:W-:-:S02]  /*12c30*/  PRMT R23, R23, 0x3340, R1 ;  /* 0x0000334017177816 */ /* 0x000fc40000000001 */
[----:B------:R-:W-:Y:S02]  /*12c40*/  LOP3.LUT R20, R20, 0xffff, RZ, 0xc0, !PT ;  /* 0x0000ffff14147812 */ /* 0x000fe400078ec0ff */
[--C-:B------:R-:W-:Y:S02]  /*12c50*/  PRMT R21, R21, 0x3340, R1.reuse ;  /* 0x0000334015157816 */ /* 0x100fe40000000001 */
[--C-:B------:R-:W-:Y:S02]  /*12c60*/  PRMT R22, R22, 0x3340, R1.reuse ;  /* 0x0000334016167816 */ /* 0x100fe40000000001 */
[--C-:B------:R-:W-:Y:S02]  /*12c70*/  PRMT R14, R14, 0x3340, R1.reuse ;  /* 0x000033400e0e7816 */ /* 0x100fe40000000001 */
[--C-:B------:R-:W-:Y:S02]  /*12c80*/  PRMT R0, R0, 0x3340, R1.reuse ;  /* 0x0000334000007816 */ /* 0x100fe40000000001 */
[----:B------:R-:W-:-:S02]  /*12c90*/  PRMT R20, R20, 0x3340, R1 ;  /* 0x0000334014147816 */ /* 0x000fc40000000001 */
[----:B------:R-:W-:Y:S02]  /*12ca0*/  LOP3.LUT R5, R5, 0xffff, RZ, 0xc0, !PT ;  /* 0x0000ffff05057812 */ /* 0x000fe400078ec0ff */
[----:B--2---:R-:W-:Y:S02]  /*12cb0*/  PRMT R9, R9, 0x5410, R26 ;  /* 0x0000541009097816 */ /* 0x004fe4000000001a */
[----:B------:R-:W-:Y:S02]  /*12cc0*/  PRMT R17, R17, 0x5410, R23 ;  /* 0x0000541011117816 */ /* 0x000fe40000000017 */
[----:B------:R-:W-:Y:S02]  /*12cd0*/  PRMT R19, R19, 0x5410, R21 ;  /* 0x0000541013137816 */ /* 0x000fe40000000015 */
[----:B------:R-:W-:Y:S02]  /*12ce0*/  PRMT R18, R18, 0x5410, R22 ;  /* 0x0000541012127816 */ /* 0x000fe40000000016 */
[----:B------:R-:W-:-:S02]  /*12cf0*/  PRMT R21, R13, 0x5410, R14 ;  /* 0x000054100d157816 */ /* 0x000fc4000000000e */
[--C-:B------:R-:W-:Y:S02]  /*12d00*/  PRMT R2, R2, 0x3340, R1.reuse ;  /* 0x0000334002027816 */ /* 0x100fe40000000001 */
[----:B------:R-:W-:-:S04]  /*12d10*/  PRMT R5, R5, 0x3340, R1 ;  /* 0x0000334005057816 */ /* 0x000fc80000000001 */
[----:B------:R-:W-:Y:S02]  /*12d20*/  PRMT R5, R4, 0x5410, R5 ;  /* 0x0000541004057816 */ /* 0x000fe40000000005 */
[----:B----4-:R-:W-:Y:S02]  /*12d30*/  PRMT R16, R28, 0x5410, R16 ;  /* 0x000054101c107816 */ /* 0x010fe40000000010 */
[----:B------:R-:W2:Y:S04]  /*12d40*/  LDL.LU R28, [R1+0xd0] ;  /* 0x0000d000011c7983 */ /* 0x000ea80000300800 */
[----:B------:R-:W4:Y:S01]  /*12d50*/  LDL.LU R26, [R1+0xfc] ;  /* 0x0000fc00011a7983 */ /* 0x000f220000300800 */
[----:B---3--:R-:W-:-:S03]  /*12d60*/  PRMT R22, R24, 0x5410, R0 ;  /* 0x0000541018167816 */ /* 0x008fc60000000000 */
[----:B------:R-:W3:Y:S01]  /*12d70*/  LDL.LU R23, [R1+0x100] ;  /* 0x0001000001177983 */ /* 0x000ee20000300800 */
[----:B------:R-:W-:-:S03]  /*12d80*/  PRMT R0, R15, 0x5410, R20 ;  /* 0x000054100f007816 */ /* 0x000fc60000000014 */
[----:B------:R-:W2:Y:S01]  /*12d90*/  LDL.LU R13, [R1+0x20] ;  /* 0x00002000010d7983 */ /* 0x000ea20000300800 */
[----:B------:R-:W-:-:S03]  /*12da0*/  PRMT R2, R25, 0x5410, R2 ;  /* 0x0000541019027816 */ /* 0x000fc60000000002 */
[----:B------:R-:W4:Y:S04]  /*12db0*/  LDL.LU R14, [R1+0x28] ;  /* 0x00002800010e7983 */ /* 0x000f280000300800 */
[----:B------:R-:W3:Y:S04]  /*12dc0*/  LDL.LU R15, [R1+0x18] ;  /* 0x00001800010f7983 */ /* 0x000ee80000300800 */
[----:B------:R-:W2:Y:S04]  /*12dd0*/  LDL.LU R20, [R1+0xb0] ;  /* 0x0000b00001147983 */ /* 0x000ea80000300800 */
[----:B------:R-:W2:Y:S04]  /*12de0*/  LDL.LU R24, [R1+0xc4] ;  /* 0x0000c40001187983 */ /* 0x000ea80000300800 */
[----:B------:R-:W2:Y:S04]  /*12df0*/  LDL.LU R25, [R1+0xc0] ;  /* 0x0000c00001197983 */ /* 0x000ea80000300800 */
[----:B------:R-:W4:Y:S04]  /*12e00*/  LDL.LU R4, [R1+0x85c] ;  /* 0x00085c0001047983 */ /* 0x000f280000300800 */
[----:B------:R0:W-:Y:S04]  /*12e10*/  STL [R1+0x40], R5 ;  /* 0x0000400501007387 */ /* 0x0001e80000100800 */
[----:B0-----:R-:W3:Y:S01]  /*12e20*/  LDL.LU R5, [R1+0x14] ;  /* 0x0000140001057983 */ /* 0x001ee20000300800 */
[----:B------:R-:W-:-:S04]  /*12e30*/  PRMT R7, R7, 0x3340, R1 ;  /* 0x0000334007077816 */ /* 0x000fc80000000001 */
[----:B------:R-:W-:Y:S02]  /*12e40*/  PRMT R29, R29, 0x5410, R7 ;  /* 0x000054101d1d7816 */ /* 0x000fe40000000007 */
[----:B------:R-:W0:Y:S01]  /*12e50*/  S2R R7, SR_TID.X ;  /* 0x0000000000077919 */ /* 0x000e220000002100 */
[----:B----4-:R-:W-:Y:S02]  /*12e60*/  PRMT R4, R12, 0x5410, R4 ;  /* 0x000054100c047816 */ /* 0x010fe40000000004 */
[----:B------:R-:W4:Y:S01]  /*12e70*/  LDL.LU R12, [R1+0x858] ;  /* 0x00085800010c7983 */ /* 0x000f220000300800 */
[----:B------:R-:W-:Y:S02]  /*12e80*/  LOP3.LUT R6, R6, 0xffff, RZ, 0xc0, !PT ;  /* 0x0000ffff06067812 */ /* 0x000fe400078ec0ff */
[----:B0-----:R-:W-:Y:S02]  /*12e90*/  LOP3.LUT R7, R7, 0x3f, RZ, 0xc0, !PT ;  /* 0x0000003f07077812 */ /* 0x001fe400078ec0ff */
[----:B------:R-:W-:Y:S01]  /*12ea0*/  PRMT R6, R6, 0x3340, R1 ;  /* 0x0000334006067816 */ /* 0x000fe20000000001 */
[----:B------:R3:W-:Y:S02]  /*12eb0*/  STL [R1+0x8], R4 ;  /* 0x0000080401007387 */ /* 0x0007e40000100800 */
[----:B---3--:R-:W-:-:S02]  /*12ec0*/  PRMT R4, R11, 0x5210, R5 ;  /* 0x000052100b047816 */ /* 0x008fc40000000005 */
[----:B------:R-:W3:Y:S01]  /*12ed0*/  LDL.LU R11, [R1+0xac] ;  /* 0x0000ac00010b7983 */ /* 0x000ee20000300800 */
[----:B------:R-:W-:Y:S02]  /*12ee0*/  PRMT R5, R10, 0x5210, R15 ;  /* 0x000052100a057816 */ /* 0x000fe4000000000f */
[----:B----4-:R-:W-:Y:S02]  /*12ef0*/  PRMT R6, R12, 0x5410, R6 ;  /* 0x000054100c067816 */ /* 0x010fe40000000006 */
[----:B------:R-:W-:Y:S01]  /*12f00*/  LEA R12, R7, UR4, 0x4 ;  /* 0x00000004070c7c11 */ /* 0x000fe2000f8e20ff */
[----:B------:R-:W-:Y:S01]  /*12f10*/  ULDC.64 UR4, c[0x0][0x228] ;  /* 0x00008a0000047ab9 */ /* 0x000fe20000000a00 */
[----:B------:R-:W-:Y:S01]  /*12f20*/  PRMT R7, R8, 0x5210, R14 ;  /* 0x0000521008077816 */ /* 0x000fe2000000000e */
[----:B------:R2:W-:Y:S04]  /*12f30*/  STL [R1+0x4], R6 ;  /* 0x0000040601007387 */ /* 0x0005e80000100800 */
[----:B------:R-:W-:Y:S01]  /*12f40*/  STL [R1+0x44], R12 ;  /* 0x0000440c01007387 */ /* 0x000fe20000100800 */
[----:B--2---:R-:W-:-:S03]  /*12f50*/  PRMT R6, R9, 0x5210, R13 ;  /* 0x0000521009067816 */ /* 0x004fc6000000000d */
[----:B------:R-:W0:Y:S01]  /*12f60*/  LDS.128 R12, [R12] ;  /* 0x000000000c0c7984 */ /* 0x000e220000000c00 */
[----:B------:R-:W-:Y:S06]  /*12f70*/  BAR.SYNC.DEFER_BLOCKING 0x0 ;  /* 0x0000000000007b1d */ /* 0x000fec0000010000 */
[----:B0-----:R0:W-:Y:S04]  /*12f80*/  STL [R1+0x81c], R14 ;  /* 0x00081c0e01007387 */ /* 0x0011e80000100800 */
[----:B0-----:R-:W2:Y:S01]  /*12f90*/  LDL R14, [R1+0x44] ;  /* 0x00004400010e7983 */ /* 0x001ea20000100800 */
[----:B------:R-:W-:-:S03]  /*12fa0*/  LOP3.LUT R8, R27, 0xffff, RZ, 0xc0, !PT ;  /* 0x0000ffff1b087812 */ /* 0x000fc600078ec0ff */
[----:B------:R-:W-:Y:S04]  /*12fb0*/  STL [R1+0x818], R15 ;  /* 0x0008180f01007387 */ /* 0x000fe80000100800 */
[----:B------:R0:W-:Y:S04]  /*12fc0*/  STSM.16.M88.4 [R3], R4 ;  /* 0x0000000403007844 */ /* 0x0001e80000000200 */
[----:B------:R-:W4:Y:S01]  /*12fd0*/  LDL.LU R27, [R1+0xf8] ;  /* 0x0000f800011b7983 */ /* 0x000f220000300800 */
[----:B0-----:R-:W-:-:S03]  /*12fe0*/  LOP3.LUT R6, R28, 0xffff, RZ, 0xc0, !PT ;  /* 0x0000ffff1c067812 */ /* 0x001fc600078ec0ff */
[----:B------:R-:W4:Y:S01]  /*12ff0*/  LDL.LU R28, [R1+0xf0] ;  /* 0x0000f000011c7983 */ /* 0x000f220000300800 */
[----:B------:R-:W-:-:S03]  /*13000*/  PRMT R4, R26, 0x4210, R8 ;  /* 0x000042101a047816 */ /* 0x000fc60000000008 */
[----:B------:R-:W4:Y:S01]  /*13010*/  LDL.LU R26, [R1+0xd8] ;  /* 0x0000d800011a7983 */ /* 0x000f220000300800 */
[----:B------:R-:W-:Y:S02]  /*13020*/  PRMT R16, R16, 0x5210, R8 ;  /* 0x0000521010107816 */ /* 0x000fe40000000008 */
[----:B------:R-:W-:Y:S02]  /*13030*/  LOP3.LUT R7, R20, 0xffff, RZ, 0xc0, !PT ;  /* 0x0000ffff14077812 */ /* 0x000fe400078ec0ff */
[----:B---3--:R-:W-:Y:S01]  /*13040*/  LOP3.LUT R8, R11, 0xffff, RZ, 0xc0, !PT ;  /* 0x0000ffff0b087812 */ /* 0x008fe200078ec0ff */
[----:B------:R-:W3:Y:S01]  /*13050*/  LDL.LU R20, [R1+0xd4] ;  /* 0x0000d40001147983 */ /* 0x000ee20000300800 */
[--C-:B------:R-:W-:Y:S02]  /*13060*/  PRMT R5, R23, 0x4210, R6.reuse ;  /* 0x0000421017057816 */ /* 0x100fe40000000006 */
[----:B------:R-:W-:Y:S01]  /*13070*/  PRMT R17, R17, 0x5210, R6 ;  /* 0x0000521011117816 */ /* 0x000fe20000000006 */
[----:B------:R-:W3:Y:S01]  /*13080*/  LDL.LU R15, [R1+0x108] ;  /* 0x00010800010f7983 */ /* 0x000ee20000300800 */
[----:B------:R-:W-:-:S02]  /*13090*/  PRMT R6, R24, 0x4210, R7 ;  /* 0x0000421018067816 */ /* 0x000fc40000000007 */
[----:B------:R-:W-:Y:S02]  /*130a0*/  PRMT R18, R18, 0x5210, R7 ;  /* 0x0000521012127816 */ /* 0x000fe40000000007 */
[--C-:B------:R-:W-:Y:S01]  /*130b0*/  PRMT R7, R25, 0x4210, R8.reuse ;  /* 0x0000421019077816 */ /* 0x100fe20000000008 */
[----:B------:R-:W-:Y:S01]  /*130c0*/  BAR.SYNC.DEFER_BLOCKING 0x0 ;  /* 0x0000000000007b1d */ /* 0x000fe20000010000 */
[----:B------:R-:W-:-:S05]  /*130d0*/  PRMT R19, R19, 0x5210, R8 ;  /* 0x0000521013137816 */ /* 0x000fca0000000008 */
[----:B--2---:R-:W0:Y:S02]  /*130e0*/  LDS.128 R8, [R14] ;  /* 0x000000000e087984 */ /* 0x004e240000000c00 */
[----:B------:R-:W-:Y:S06]  /*130f0*/  BAR.SYNC.DEFER_BLOCKING 0x0 ;  /* 0x0000000000007b1d */ /* 0x000fec0000010000 */
[----:B------:R-:W-:Y:S02]  /*13100*/  STSM.16.M88.4 [R3], R4 ;  /* 0x0000000403007844 */ /* 0x000fe40000000200 */
[----:B------:R-:W-:Y:S06]  /*13110*/  BAR.SYNC.DEFER_BLOCKING 0x0 ;  /* 0x0000000000007b1d */ /* 0x000fec0000010000 */
[----:B------:R-:W1:Y:S04]  /*13120*/  LDS.128 R4, [R14] ;  /* 0x000000000e047984 */ /* 0x000e680000000c00 */
[----:B0-----:R0:W-:Y:S01]  /*13130*/  STL [R1+0x820], R11 ;  /* 0x0008200b01007387 */ /* 0x0011e20000100800 */
[----:B----4-:R-:W-:-:S02]  /*13140*/  LOP3.LUT R25, R27, 0xffff, RZ, 0xc0, !PT ;  /* 0x0000ffff1b197812 */ /* 0x010fc400078ec0ff */
[----:B------:R-:W-:Y:S01]  /*13150*/  LOP3.LUT R24, R28, 0xffff, RZ, 0xc0, !PT ;  /* 0x0000ffff1c187812 */ /* 0x000fe200078ec0ff */
[----:B------:R-:W-:Y:S06]  /*13160*/  BAR.SYNC.DEFER_BLOCKING 0x0 ;  /* 0x0000000000007b1d */ /* 0x000fec0000010000 */
[----:B0-----:R-:W2:Y:S01]  /*13170*/  LDL.LU R11, [R1+0xa8] ;  /* 0x0000a800010b7983 */ /* 0x001ea20000300800 */
[----:B------:R-:W-:-:S03]  /*13180*/  LOP3.LUT R23, R26, 0xffff, RZ, 0xc0, !PT ;  /* 0x0000ffff1a177812 */ /* 0x000fc600078ec0ff */
[----:B-1----:R0:W-:Y:S04]  /*13190*/  STL [R1+0x814], R5 ;  /* 0x0008140501007387 */ /* 0x0021e80000100800 */
[----:B0-----:R-:W4:Y:S04]  /*131a0*/  LDL.LU R5, [R1+0xb4] ;  /* 0x0000b40001057983 */ /* 0x001f280000300800 */
[----:B------:R0:W-:Y:S04]  /*131b0*/  STL [R1+0x810], R6 ;  /* 0x0008100601007387 */ /* 0x0001e80000100800 */
[----:B0-----:R-:W4:Y:S04]  /*131c0*/  LDL.LU R6, [R1+0xe4] ;  /* 0x0000e40001067983 */ /* 0x001f280000300800 */
[----:B------:R0:W-:Y:S04]  /*131d0*/  STL [R1+0x80c], R7 ;  /* 0x00080c0701007387 */ /* 0x0001e80000100800 */
[----:B0-----:R-:W4:Y:S04]  /*131e0*/  LDL.LU R7, [R1+0xf4] ;  /* 0x0000f40001077983 */ /* 0x001f280000300800 */
[----:B------:R-:W4:Y:S04]  /*131f0*/  LDL.LU R27, [R1+0xec] ;  /* 0x0000ec00011b7983 */ /* 0x000f280000300800 */
[----:B------:R-:W4:Y:S04]  /*13200*/  LDL.LU R28, [R1+0xe8] ;  /* 0x0000e800011c7983 */ /* 0x000f280000300800 */
[----:B------:R-:W4:Y:S04]  /*13210*/  LDL.LU R26, [R1+0xa0] ;  /* 0x0000a000011a7983 */ /* 0x000f280000300800 */
[----:B------:R2:W-:Y:S01]  /*13220*/  STSM.16.M88.4 [R3], R16 ;  /* 0x0000001003007844 */ /* 0x0005e20000000200 */
[----:B---3--:R-:W-:Y:S01]  /*13230*/  LOP3.LUT R20, R20, 0xffff, RZ, 0xc0, !PT ;  /* 0x0000ffff14147812 */ /* 0x008fe200078ec0ff */
[----:B------:R-:W-:Y:S03]  /*13240*/  BAR.SYNC.DEFER_BLOCKING 0x0 ;  /* 0x0000000000007b1d */ /* 0x000fe60000010000 */
[----:B--2---:R-:W-:-:S05]  /*13250*/  PRMT R19, R11, 0x4210, R20 ;  /* 0x000042100b137816 */ /* 0x004fca0000000014 */
[----:B------:R-:W0:Y:S01]  /*13260*/  LDC R11, c[0x0][0x244] ;  /* 0x00009100ff0b7b82 */ /* 0x000e220000000800 */
[----:B----4-:R-:W-:Y:S02]  /*13270*/  PRMT R17, R6, 0x4210, R24 ;  /* 0x0000421006117816 */ /* 0x010fe40000000018 */
[----:B------:R-:W-:Y:S01]  /*13280*/  PRMT R16, R7, 0x4210, R25 ;  /* 0x0000421007107816 */ /* 0x000fe20000000019 */
[----:B------:R-:W-:Y:S04]  /*13290*/  STL.64 [R1+0x850], R26 ;  /* 0x0008501a01007387 */ /* 0x000fe80000100a00 */
[----:B------:R-:W-:Y:S04]  /*132a0*/  STL.64 [R1+0x848], R24 ;  /* 0x0008481801007387 */ /* 0x000fe80000100a00 */
[----:B------:R-:W1:Y:S04]  /*132b0*/  LDS.128 R24, [R14] ;  /* 0x000000000e187984 */ /* 0x000e680000000c00 */
[----:B0-----:R0:W-:Y:S04]  /*132c0*/  STL.64 [R1+0x840], R10 ;  /* 0x0008400a01007387 */ /* 0x0011e80000100a00 */
[----:B0-----:R-:W2:Y:S04]  /*132d0*/  LDL.LU R10, [R1+0xdc] ;  /* 0x0000dc00010a7983 */ /* 0x001ea80000300800 */
[----:B------:R-:W3:Y:S04]  /*132e0*/  LDL.LU R11, [R1+0xa4] ;  /* 0x0000a400010b7983 */ /* 0x000ee80000300800 */
[----:B------:R0:W-:Y:S04]  /*132f0*/  STL.64 [R1+0x838], R8 ;  /* 0x0008380801007387 */ /* 0x0001e80000100a00 */
[----:B0-----:R-:W4:Y:S04]  /*13300*/  LDL.LU R8, [R1+0x104] ;  /* 0x0001040001087983 */ /* 0x001f280000300800 */
[----:B------:R-:W2:Y:S01]  /*13310*/  LDL.LU R9, [R1+0xe0] ;  /* 0x0000e00001097983 */ /* 0x000ea20000300800 */
[----:B-1----:R-:W-:-:S02]  /*13320*/  IMAD.MOV.U32 R6, RZ, RZ, R24 ;  /* 0x000000ffff067224 */ /* 0x002fc400078e0018 */
[----:B------:R-:W-:Y:S01]  /*13330*/  IMAD.MOV.U32 R7, RZ, RZ, R25 ;  /* 0x000000ffff077224 */ /* 0x000fe200078e0019 */
[----:B------:R0:W-:Y:S04]  /*13340*/  STL.64 [R1+0x18], R26 ;  /* 0x0000181a01007387 */ /* 0x0001e80000100a00 */
[----:B0-----:R-:W3:Y:S04]  /*13350*/  LDL.LU.64 R26, [R1+0x850] ;  /* 0x00085000011a7983 */ /* 0x001ee80000300a00 */
[----:B------:R-:W4:Y:S01]  /*13360*/  LDL.LU.64 R24, [R1+0x848] ;  /* 0x0008480001187983 */ /* 0x000f220000300a00 */
[--C-:B------:R-:W-:Y:S01]  /*13370*/  PRMT R18, R5, 0x4210, R23.reuse ;  /* 0x0000421005127816 */ /* 0x100fe20000000017 */
[----:B------:R-:W-:Y:S06]  /*13380*/  BAR.SYNC.DEFER_BLOCKING 0x0 ;  /* 0x0000000000007b1d */ /* 0x000fec0000010000 */
[----:B------:R0:W-:Y:S02]  /*13390*/  STSM.16.M88.4 [R3], R16 ;  /* 0x0000001003007844 */ /* 0x0001e40000000200 */
[----:B0-----:R-:W-:-:S02]  /*133a0*/  PRMT R18, R0, 0x5210, R23 ;  /* 0x0000521000127816 */ /* 0x001fc40000000017 */
[----:B------:R-:W-:Y:S02]  /*133b0*/  LOP3.LUT R0, R15, 0xffff, RZ, 0xc0, !PT ;  /* 0x0000ffff0f007812 */ /* 0x000fe400078ec0ff */
[----:B------:R-:W-:Y:S01]  /*133c0*/  PRMT R19, R2, 0x5210, R20 ;  /* 0x0000521002137816 */ /* 0x000fe20000000014 */
[----:B------:R0:W-:Y:S04]  /*133d0*/  STL.64 [R1+0x828], R6 ;  /* 0x0008280601007387 */ /* 0x0001e80000100a00 */
[----:B0-----:R-:W4:Y:S04]  /*133e0*/  LDL R6, [R1+0x484] ;  /* 0x0004840001067983 */ /* 0x001f280000100800 */
[----:B------:R-:W4:Y:S04]  /*133f0*/  LDL.LU R5, [R1+0x8] ;  /* 0x0000080001057983 */ /* 0x000f280000300800 */
[----:B------:R-:W4:Y:S04]  /*13400*/  LDL.LU R15, [R1+0x4] ;  /* 0x00000400010f7983 */ /* 0x000f280000300800 */
[----:B------:R-:W4:Y:S01]  /*13410*/  LDL R2, [R1+0x480] ;  /* 0x0004800001027983 */ /* 0x000f220000100800 */
[----:B------:R-:W-:Y:S01]  /*13420*/  BAR.SYNC.DEFER_BLOCKING 0x0 ;  /* 0x0000000000007b1d */ /* 0x000fe20000010000 */
[----:B--2---:R-:W-:-:S02]  /*13430*/  PRMT R20, R9, 0x4210, R0 ;  /* 0x0000421009147816 */ /* 0x004fc40000000000 */
[----:B---3--:R-:W-:Y:S02]  /*13440*/  LOP3.LUT R27, R27, 0xffff, RZ, 0xc0, !PT ;  /* 0x0000ffff1b1b7812 */ /* 0x008fe400078ec0ff */
[----:B----4-:R-:W-:Y:S02]  /*13450*/  PRMT R16, R22, 0x5210, R25 ;  /* 0x0000521016107816 */ /* 0x010fe40000000019 */
[----:B------:R-:W-:Y:S02]  /*13460*/  LOP3.LUT R25, R8, 0xffff, RZ, 0xc0, !PT ;  /* 0x0000ffff08197812 */ /* 0x000fe400078ec0ff */
[----:B------:R-:W-:Y:S02]  /*13470*/  PRMT R17, R21, 0x5210, R24 ;  /* 0x0000521015117816 */ /* 0x000fe40000000018 */
[----:B------:R-:W-:Y:S02]  /*13480*/  PRMT R21, R10, 0x4210, R25 ;  /* 0x000042100a157816 */ /* 0x000fe40000000019 */
[----:B------:R-:W-:-:S02]  /*13490*/  PRMT R22, R11, 0x4210, R27 ;  /* 0x000042100b167816 */ /* 0x000fc4000000001b */
[----:B------:R-:W0:Y:S01]  /*134a0*/  LDS.128 R8, [R14] ;  /* 0x000000000e087984 */ /* 0x000e220000000c00 */
[----:B------:R-:W-:Y:S06]  /*134b0*/  BAR.SYNC.DEFER_BLOCKING 0x0 ;  /* 0x0000000000007b1d */ /* 0x000fec0000010000 */
[----:B------:R1:W-:Y:S04]  /*134c0*/  STSM.16.M88.4 [R3], R16 ;  /* 0x0000001003007844 */ /* 0x0003e80000000200 */
[----:B0-----:R-:W-:Y:S04]  /*134d0*/  STL.64 [R1+0x30], R8 ;  /* 0x0000300801007387 */ /* 0x001fe80000100a00 */
[----:B------:R-:W-:Y:S04]  /*134e0*/  STL.64 [R1+0x38], R10 ;  /* 0x0000380a01007387 */ /* 0x000fe80000100a00 */
[----:B-1----:R-:W2:Y:S01]  /*134f0*/  LDL.LU R19, [R1+0x40] ;  /* 0x0000400001137983 */ /* 0x002ea20000300800 */
[----:B------:R-:W-:Y:S01]  /*13500*/  BAR.SYNC.DEFER_BLOCKING 0x0 ;  /* 0x0000000000007b1d */ /* 0x000fe20000010000 */
[----:B------:R-:W-:-:S05]  /*13510*/  LOP3.LUT R28, R28, 0xffff, RZ, 0xc0, !PT ;  /* 0x0000ffff1c1c7812 */ /* 0x000fca00078ec0ff */
[----:B------:R-:W0:Y:S01]  /*13520*/  LDS.128 R8, [R14] ;  /* 0x000000000e087984 */ /* 0x000e220000000c00 */
[----:B------:R-:W-:Y:S01]  /*13530*/  PRMT R23, R26, 0x4210, R28 ;  /* 0x000042101a177816 */ /* 0x000fe2000000001c */
[----:B------:R-:W-:Y:S06]  /*13540*/  BAR.SYNC.DEFER_BLOCKING 0x0 ;  /* 0x0000000000007b1d */ /* 0x000fec0000010000 */
[----:B------:R-:W-:Y:S02]  /*13550*/  STSM.16.M88.4 [R3], R20 ;  /* 0x0000001403007844 */ /* 0x000fe40000000200 */
[----:B------:R-:W-:Y:S06]  /*13560*/  BAR.SYNC.DEFER_BLOCKING 0x0 ;  /* 0x0000000000007b1d */ /* 0x000fec0000010000 */
[----:B------:R-:W1:Y:S04]  /*13570*/  LDS.128 R20, [R14] ;  /* 0x000000000e147984 */ /* 0x000e680000000c00 */
[----:B0-----:R-:W-:Y:S04]  /*13580*/  STL.64 [R1+0x20], R8 ;  /* 0x0000200801007387 */ /* 0x001fe80000100a00 */
[----:B------:R0:W-:Y:S04]  /*13590*/  STL.64 [R1+0x28], R10 ;  /* 0x0000280a01007387 */ /* 0x0001e80000100a00 */
[----:B0-----:R-:W3:Y:S01]  /*135a0*/  LDL.LU.64 R10, [R1+0x840] ;  /* 0x00084000010a7983 */ /* 0x001ee20000300a00 */
[----:B------:R-:W-:-:S03]  /*135b0*/  PRMT R18, R5, 0x5210, R27 ;  /* 0x0000521005127816 */ /* 0x000fc6000000001b */
[----:B------:R-:W4:Y:S04]  /*135c0*/  LDL.LU.64 R8, [R1+0x838] ;  /* 0x0008380001087983 */ /* 0x000f280000300a00 */
[----:B-1----:R-:W-:Y:S04]  /*135d0*/  STL.64 [R1+0x830], R20 ;  /* 0x0008301401007387 */ /* 0x002fe80000100a00 */
[----:B------:R-:W4:Y:S04]  /*135e0*/  LDL R14, [R1+0x488] ;  /* 0x00048800010e7983 */ /* 0x000f280000100800 */
[----:B------:R-:W4:Y:S01]  /*135f0*/  LDL R5, [R1+0x490] ;  /* 0x0004900001057983 */ /* 0x000f220000100800 */
[----:B--2---:R-:W-:-:S02]  /*13600*/  PRMT R17, R19, 0x5210, R25 ;  /* 0x0000521013117816 */ /* 0x004fc40000000019 */
[----:B------:R-:W-:Y:S02]  /*13610*/  PRMT R19, R15, 0x5210, R28 ;  /* 0x000052100f137816 */ /* 0x000fe4000000001c */
[----:B------:R-:W2:Y:S04]  /*13620*/  LDL R15, [R1+0x48c] ;  /* 0x00048c00010f7983 */ /* 0x000ea80000100800 */
[----:B------:R0:W-:Y:S04]  /*13630*/  STL [R1+0x808], R22 ;  /* 0x0008081601007387 */ /* 0x0001e80000100800 */
[----:B0-----:R-:W4:Y:S04]  /*13640*/  LDL R22, [R1+0x484] ;  /* 0x0004840001167983 */ /* 0x001f280000100800 */
[----:B------:R0:W-:Y:S04]  /*13650*/  STL [R1+0x804], R23 ;  /* 0x0008041701007387 */ /* 0x0001e80000100800 */
[----:B0-----:R-:W2:Y:S01]  /*13660*/  LDL.LU R23, [R1+0x480] ;  /* 0x0004800001177983 */ /* 0x001ea20000300800 */
[----:B------:R-:W-:Y:S01]  /*13670*/  PRMT R16, R29, 0x5210, R0 ;  /* 0x000052101d107816 */ /* 0x000fe20000000000 */
[----:B------:R-:W-:Y:S01]  /*13680*/  BAR.SYNC.DEFER_BLOCKING 0x0 ;  /* 0x0000000000007b1d */ /* 0x000fe20000010000 */
[----:B------:R-:W-:Y:S01]  /*13690*/  ISETP.GE.AND P0, PT, R2, UR4, PT ;  /* 0x0000000402007c0c */ /* 0x000fe2000bf06270 */
[----:B------:R-:W-:-:S03]  /*136a0*/  IMAD R7, R6, UR13, RZ ;  /* 0x0000000d06077c24 */ /* 0x000fc6000f8e02ff */
[----:B------:R-:W-:Y:S02]  /*136b0*/  ISETP.LT.AND P0, PT, R6, UR29, !P0 ;  /* 0x0000001d06007c0c */ /* 0x000fe4000c701270 */
[----:B------:R-:W-:Y:S01]  /*136c0*/  SHF.R.S32.HI R6, RZ, 0x1f, R7 ;  /* 0x0000001fff067819 */ /* 0x000fe20000011407 */
[----:B------:R0:W-:Y:S01]  /*136d0*/  STSM.16.M88.4 [R3], R16 ;  /* 0x0000001003007844 */ /* 0x0001e20000000200 */
[----:B------:R-:W-:Y:S01]  /*136e0*/  PRMT R27, R12, 0x7770, RZ ;  /* 0x000077700c1b7816 */ /* 0x000fe200000000ff */
[----:B---3--:R-:W-:Y:S01]  /*136f0*/  IMAD R26, R2, R11, RZ ;  /* 0x0000000b021a7224 */ /* 0x008fe200078e02ff */
[----:B------:R-:W-:Y:S04]  /*13700*/  BAR.SYNC.DEFER_BLOCKING 0x0 ;  /* 0x0000000000007b1d */ /* 0x000fe80000010000 */
[----:B------:R-:W-:Y:S01]  /*13710*/  IADD3 R2, P2, R26, UR8, RZ ;  /* 0x000000081a027c10 */ /* 0x000fe2000ff5e0ff */
[----:B0-----:R-:W-:-:S03]  /*13720*/  IMAD R17, R11, 0x40, R26 ;  /* 0x000000400b117824 */ /* 0x001fc600078e021a */
[----:B------:R-:W-:Y:S02]  /*13730*/  LEA.HI.X.SX32 R0, R26, UR9, 0x1, P2 ;  /* 0x000000091a007c11 */ /* 0x000fe400090f0eff */
[----:B------:R-:W-:Y:S01]  /*13740*/  IADD3 R24, P2, R7, R2, RZ ;  /* 0x0000000207187210 */ /* 0x000fe20007f5e0ff */
[----:B------:R-:W-:-:S04]  /*13750*/  IMAD R16, R11, 0x40, R17 ;  /* 0x000000400b107824 */ /* 0x000fc800078e0211 */
[----:B------:R-:W-:Y:S01]  /*13760*/  IMAD.X R25, R6, 0x1, R0, P2 ;  /* 0x0000000106197824 */ /* 0x000fe200010e0600 */
[----:B------:R-:W-:-:S04]  /*13770*/  IADD3 R3, P2, R17, UR8, RZ ;  /* 0x0000000811037c10 */ /* 0x000fc8000ff5e0ff */
[----:B------:R-:W-:Y:S01]  /*13780*/  IADD3 R28, P5, R7, R3, RZ ;  /* 0x00000003071c7210 */ /* 0x000fe20007fbe0ff */
[----:B------:R0:W-:Y:S02]  /*13790*/  @P0 STG.E.U8 desc[UR10][R24.64], R27 ;  /* 0x0000001b18000986 */ /* 0x0001e4000c10110a */
[----:B0-----:R-:W-:Y:S02]  /*137a0*/  LEA.HI.X.SX32 R24, R17, UR9, 0x1, P2 ;  /* 0x0000000911187c11 */ /* 0x001fe400090f0eff */
[----:B------:R-:W-:-:S03]  /*137b0*/  IADD3 R19, P2, R16, UR8, RZ ;  /* 0x0000000810137c10 */ /* 0x000fc6000ff5e0ff */
[----:B------:R-:W-:Y:S01]  /*137c0*/  IMAD.X R29, R6, 0x1, R24, P5 ;  /* 0x00000001061d7824 */ /* 0x000fe200028e0618 */
[----:B------:R-:W-:Y:S01]  /*137d0*/  LEA.HI.X.SX32 R17, R16, UR9, 0x1, P2 ;  /* 0x0000000910117c11 */ /* 0x000fe200090f0eff */
[----:B------:R-:W-:Y:S01]  /*137e0*/  IMAD R16, R11, 0x40, R16 ;  /* 0x000000400b107824 */ /* 0x000fe200078e0210 */
[----:B------:R-:W-:Y:S02]  /*137f0*/  IADD3 R26, P5, R7, R19, RZ ;  /* 0x00000013071a7210 */ /* 0x000fe40007fbe0ff */
[C---:B------:R-:W-:Y:S02]  /*13800*/  PRMT R25, R12.reuse, 0x7771, RZ ;  /* 0x000077710c197816 */ /* 0x040fe400000000ff */
[----:B------:R-:W-:Y:S01]  /*13810*/  PRMT R11, R12, 0x7772, RZ ;  /* 0x000077720c0b7816 */ /* 0x000fe200000000ff */
[----:B------:R-:W-:Y:S01]  /*13820*/  IMAD.X R27, R6, 0x1, R17, P5 ;  /* 0x00000001061b7824 */ /* 0x000fe200028e0611 */
[----:B----4-:R-:W-:Y:S01]  /*13830*/  ISETP.GE.AND P3, PT, R22, UR5, PT ;  /* 0x0000000516007c0c */ /* 0x010fe2000bf66270 */
[----:B------:R-:W-:-:S03]  /*13840*/  ULDC.64 UR4, c[0x0][0x228] ;  /* 0x00008a0000047ab9 */ /* 0x000fc60000000a00 */
[----:B------:R-:W-:Y:S01]  /*13850*/  ISETP.LT.AND P0, PT, R5, UR6, !P3 ;  /* 0x0000000605007c0c */ /* 0x000fe2000df01270 */
[----:B------:R-:W-:Y:S01]  /*13860*/  VIADD R18, R22, 0x1 ;  /* 0x0000000116127836 */ /* 0x000fe20000000000 */
[----:B--2---:R-:W-:Y:S01]  /*13870*/  ISETP.LT.AND P4, PT, R15, UR4, !P3 ;  /* 0x000000040f007c0c */ /* 0x004fe2000df81270 */
[----:B------:R-:W-:Y:S01]  /*13880*/  ULDC UR4, c[0x0][0x22c] ;  /* 0x00008b0000047ab9 */ /* 0x000fe20000000800 */
[----:B------:R-:W-:Y:S02]  /*13890*/  ULDC UR6, c[0x0][0x228] ;  /* 0x00008a0000067ab9 */ /* 0x000fe40000000800 */
[----:B------:R-:W-:Y:S01]  /*138a0*/  ISETP.GE.AND P2, PT, R18, UR14, PT ;  /* 0x0000000e12007c0c */ /* 0x000fe2000bf46270 */
[----:B------:R-:W-:Y:S01]  /*138b0*/  ULDC.64 UR14, c[0x0][0x228] ;  /* 0x00008a00000e7ab9 */ /* 0x000fe20000000a00 */
[----:B------:R-:W-:Y:S02]  /*138c0*/  IADD3 R18, P5, R16, UR8, RZ ;  /* 0x0000000810127c10 */ /* 0x000fe4000ffbe0ff */
[----:B------:R-:W-:-:S03]  /*138d0*/  ISETP.LT.AND P3, PT, R14, UR22, !P3 ;  /* 0x000000160e007c0c */ /* 0x000fc6000df61270 */
[----:B------:R0:W-:Y:S01]  /*138e0*/  @P0 STG.E.U8 desc[UR10][R28.64], R25 ;  /* 0x000000191c000986 */ /* 0x0001e2000c10110a */
[----:B------:R-:W-:Y:S01]  /*138f0*/  LEA.HI.X.SX32 R16, R16, UR9, 0x1, P5 ;  /* 0x0000000910107c11 */ /* 0x000fe2000a8f0eff */
[----:B------:R-:W-:Y:S01]  /*13900*/  ULDC.64 UR8, c[0x0][0x228] ;  /* 0x00008a0000087ab9 */ /* 0x000fe20000000a00 */
[----:B------:R-:W-:Y:S01]  /*13910*/  IADD3 R20, P6, R7, R18, RZ ;  /* 0x0000001207147210 */ /* 0x000fe20007fde0ff */
[----:B------:R1:W-:Y:S01]  /*13920*/  @P4 STG.E.U8 desc[UR10][R26.64], R11 ;  /* 0x0000000b1a004986 */ /* 0x0003e2000c10110a */
[----:B------:R-:W-:Y:S02]  /*13930*/  ISETP.LT.AND P4, PT, R23, UR20, !P2 ;  /* 0x0000001417007c0c */ /* 0x000fe4000d781270 */
[----:B------:R-:W-:Y:S01]  /*13940*/  ISETP.LT.AND P5, PT, R5, UR18, !P2 ;  /* 0x0000001205007c0c */ /* 0x000fe2000d7a1270 */
[----:B0-----:R-:W-:Y:S02]  /*13950*/  VIADD R25, R7, UR13 ;  /* 0x0000000d07197c36 */ /* 0x001fe40008000000 */
[----:B------:R-:W-:-:S02]  /*13960*/  IMAD.X R21, R6, 0x1, R16, P6 ;  /* 0x0000000106157824 */ /* 0x000fc400030e0610 */
[----:B-1----:R-:W-:Y:S01]  /*13970*/  VIADD R27, R22, 0x1d ;  /* 0x0000001d161b7836 */ /* 0x002fe20000000000 */
[----:B------:R-:W-:Y:S02]  /*13980*/  SHF.R.S32.HI R11, RZ, 0x1f, R25 ;  /* 0x0000001fff0b7819 */ /* 0x000fe40000011419 */
[C---:B------:R-:W-:Y:S02]  /*13990*/  IADD3 R28, P0, R25.reuse, R2, RZ ;  /* 0x00000002191c7210 */ /* 0x040fe40007f1e0ff */
[----:B------:R-:W-:Y:S02]  /*139a0*/  IADD3 R26, P6, R25, R3, RZ ;  /* 0x00000003191a7210 */ /* 0x000fe40007fde0ff */
[----:B------:R-:W-:Y:S01]  /*139b0*/  PRMT R7, R12, 0x7773, RZ ;  /* 0x000077730c077816 */ /* 0x000fe200000000ff */
[----:B------:R-:W-:Y:S01]  /*139c0*/  IMAD.X R29, R11, 0x1, R0, P0 ;  /* 0x000000010b1d7824 */ /* 0x000fe200000e0600 */
[----:B------:R-:W-:Y:S01]  /*139d0*/  ISETP.GE.AND P0, PT, R27, UR25, PT ;  /* 0x000000191b007c0c */ /* 0x000fe2000bf06270 */
[----:B------:R-:W-:Y:S01]  /*139e0*/  IMAD.X R27, R11, 0x1, R24, P6 ;  /* 0x000000010b1b7824 */ /* 0x000fe200030e0618 */
[----:B------:R-:W-:-:S02]  /*139f0*/  PRMT R12, R8, 0x7770, RZ ;  /* 0x00007770080c7816 */ /* 0x000fc400000000ff */
[----:B------:R-:W-:Y:S01]  /*13a00*/  PRMT R6, R8, 0x7771, RZ ;  /* 0x0000777108067816 */ /* 0x000fe200000000ff */
[----:B------:R0:W-:Y:S04]  /*13a10*/  @P3 STG.E.U8 desc[UR10][R20.64], R7 ;  /* 0x0000000714003986 */ /* 0x0001e8000c10110a */
[----:B------:R1:W-:Y:S04]  /*13a20*/  @P4 STG.E.U8 desc[UR10][R28.64], R12 ;  /* 0x0000000c1c004986 */ /* 0x0003e8000c10110a */
[----:B------:R2:W-:Y:S01]  /*13a30*/  @P5 STG.E.U8 desc[UR10][R26.64], R6 ;  /* 0x000000061a005986 */ /* 0x0005e2000c10110a */
[----:B------:R-:W-:-:S02]  /*13a40*/  ISETP.LT.AND P5, PT, R15, UR16, !P2 ;  /* 0x000000100f007c0c */ /* 0x000fc4000d7a1270 */
[----:B------:R-:W-:Y:S01]  /*13a50*/  ISETP.LT.AND P2, PT, R14, UR14, !P2 ;  /* 0x0000000e0e007c0c */ /* 0x000fe2000d741270 */
[----:B0-----:R-:W3:Y:S01]  /*13a60*/  LDL.LU.64 R20, [R1+0x830] ;  /* 0x0008300001147983 */ /* 0x001ee20000300a00 */
[C---:B-1----:R-:W-:Y:S01]  /*13a70*/  IADD3 R28, P3, R25.reuse, R18, RZ ;  /* 0x00000012191c7210 */ /* 0x042fe20007f7e0ff */
[----:B------:R-:W-:Y:S01]  /*13a80*/  VIADD R12, R25, UR13 ;  /* 0x0000000d190c7c36 */ /* 0x000fe20008000000 */
[----:B------:R-:W-:Y:S01]  /*13a90*/  ISETP.LT.AND P4, PT, R23, UR8, !P1 ;  /* 0x0000000817007c0c */ /* 0x000fe2000cf81270 */
[----:B------:R-:W-:Y:S01]  /*13aa0*/  ULDC UR8, c[0x0][0x228] ;  /* 0x00008a0000087ab9 */ /* 0x000fe20000000800 */
[----:B--2---:R-:W-:Y:S01]  /*13ab0*/  IADD3 R6, P6, R25, R19, RZ ;  /* 0x0000001319067210 */ /* 0x004fe20007fde0ff */
[C---:B------:R-:W-:Y:S01]  /*13ac0*/  IMAD.X R29, R11.reuse, 0x1, R16, P3 ;  /* 0x000000010b1d7824 */ /* 0x040fe200018e0610 */
[----:B------:R-:W-:Y:S01]  /*13ad0*/  SHF.R.S32.HI R25, RZ, 0x1f, R12 ;  /* 0x0000001fff197819 */ /* 0x000fe2000001140c */
[----:B------:R-:W-:Y:S01]  /*13ae0*/  VIADD R27, R22, 0x3 ;  /* 0x00000003161b7836 */ /* 0x000fe20000000000 */
[----:B------:R-:W-:Y:S01]  /*13af0*/  ULDC UR14, c[0x0][0x228] ;  /* 0x00008a00000e7ab9 */ /* 0x000fe20000000800 */
[----:B------:R-:W-:Y:S01]  /*13b00*/  IMAD.X R7, R11, 0x1, R17, P6 ;  /* 0x000000010b077824 */ /* 0x000fe200030e0611 */
[----:B------:R-:W-:-:S02]  /*13b10*/  PRMT R11, R8, 0x7772, RZ ;  /* 0x00007772080b7816 */ /* 0x000fc400000000ff */
[----:B------:R-:W-:Y:S02]  /*13b20*/  PRMT R8, R8, 0x7773, RZ ;  /* 0x0000777308087816 */ /* 0x000fe400000000ff */
[----:B------:R-:W-:Y:S01]  /*13b30*/  IADD3 R26, P6, R12, R2, RZ ;  /* 0x000000020c1a7210 */ /* 0x000fe20007fde0ff */
[----:B------:R0:W-:Y:S01]  /*13b40*/  @P5 STG.E.U8 desc[UR10][R6.64], R11 ;  /* 0x0000000b06005986 */ /* 0x0001e2000c10110a */
[----:B------:R-:W-:Y:S01]  /*13b50*/  ISETP.GE.AND P3, PT, R27, UR4, PT ;  /* 0x000000041b007c0c */ /* 0x000fe2000bf66270 */
[----:B------:R-:W-:Y:S01]  /*13b60*/  ULDC UR4, c[0x0][0x22c] ;  /* 0x00008b0000047ab9 */ /* 0x000fe20000000800 */
[----:B------:R-:W-:Y:S01]  /*13b70*/  ISETP.LT.AND P5, PT, R5, UR24, !P1 ;  /* 0x0000001805007c0c */ /* 0x000fe2000cfa1270 */
[----:B------:R1:W-:Y:S01]  /*13b80*/  @P2 STG.E.U8 desc[UR10][R28.64], R8 ;  /* 0x000000081c002986 */ /* 0x0003e2000c10110a */
[----:B------:R-:W-:Y:S01]  /*13b90*/  IMAD.X R27, R25, 0x1, R0, P6 ;  /* 0x00000001191b7824 */ /* 0x000fe200030e0600 */
[----:B------:R-:W-:Y:S02]  /*13ba0*/  ULDC.64 UR24, c[0x0][0x228] ;  /* 0x00008a0000187ab9 */ /* 0x000fe40000000a00 */
[----:B0-----:R-:W2:Y:S01]  /*13bb0*/  LDL.LU.64 R6, [R1+0x828] ;  /* 0x0008280001067983 */ /* 0x001ea20000300a00 */
[----:B-1----:R-:W-:Y:S01]  /*13bc0*/  PRMT R29, R13, 0x7770, RZ ;  /* 0x000077700d1d7816 */ /* 0x002fe200000000ff */
[----:B------:R-:W-:Y:S01]  /*13bd0*/  VIADD R8, R22, 0x4 ;  /* 0x0000000416087836 */ /* 0x000fe20000000000 */
[----:B------:R-:W-:Y:S01]  /*13be0*/  IADD3 R28, P2, R12, R3, RZ ;  /* 0x000000030c1c7210 */ /* 0x000fe20007f5e0ff */
[----:B------:R-:W4:Y:S04]  /*13bf0*/  LDL.LU R11, [R1+0x820] ;  /* 0x00082000010b7983 */ /* 0x000f280000300800 */
[----:B------:R0:W-:Y:S01]  /*13c00*/  @P4 STG.E.U8 desc[UR10][R26.64], R29 ;  /* 0x0000001d1a004986 */ /* 0x0001e2000c10110a */
[----:B------:R-:W-:Y:S01]  /*13c10*/  ISETP.LT.AND P4, PT, R15, UR24, !P1 ;  /* 0x000000180f007c0c */ /* 0x000fe2000cf81270 */
[----:B0-----:R-:W-:Y:S01]  /*13c20*/  IMAD.X R29, R25, 0x1, R24, P2 ;  /* 0x00000001191d7824 */ /* 0x001fe200010e0618 */
[----:B------:R-:W-:Y:S01]  /*13c30*/  ISETP.GE.AND P2, PT, R8, UR4, PT ;  /* 0x0000000408007c0c */ /* 0x000fe2000bf46270 */
[----:B------:R-:W-:Y:S01]  /*13c40*/  ULDC UR4, c[0x0][0x228] ;  /* 0x00008a0000047ab9 */ /* 0x000fe20000000800 */
[----:B------:R-:W-:-:S02]  /*13c50*/  PRMT R8, R13, 0x7771, RZ ;  /* 0x000077710d087816 */ /* 0x000fc400000000ff */
[----:B------:R-:W-:-:S03]  /*13c60*/  IADD3 R26, P6, R12, R19, RZ ;  /* 0x000000130c1a7210 */ /* 0x000fc60007fde0ff */
[----:B------:R0:W-:Y:S02]  /*13c70*/  @P5 STG.E.U8 desc[UR10][R28.64], R8 ;  /* 0x000000081c005986 */ /* 0x0001e4000c10110a */
[----:B------:R-:W-:Y:S01]  /*13c80*/  IMAD.X R27, R25, 0x1, R17, P6 ;  /* 0x00000001191b7824 */ /* 0x000fe200030e0611 */
[----:B------:R-:W-:Y:S02]  /*13c90*/  ISETP.LT.AND P1, PT, R14, UR26, !P1 ;  /* 0x0000001a0e007c0c */ /* 0x000fe4000cf21270 */
[----:B0-----:R-:W-:-:S05]  /*13ca0*/  PRMT R29, R13, 0x7772, RZ ;  /* 0x000077720d1d7816 */ /* 0x001fca00000000ff */
[----:B------:R0:W-:Y:S01]  /*13cb0*/  @P4 STG.E.U8 desc[UR10][R26.64], R29 ;  /* 0x0000001d1a004986 */ /* 0x0001e2000c10110a */
[C---:B------:R-:W-:Y:S01]  /*13cc0*/  VIADD R8, R12.reuse, UR13 ;  /* 0x0000000d0c087c36 */ /* 0x040fe20008000000 */
[----:B0-----:R-:W-:-:S05]  /*13cd0*/  IADD3 R26, P5, R12, R18, RZ ;  /* 0x000000120c1a7210 */ /* 0x001fca0007fbe0ff */
[----:B------:R-:W-:Y:S01]  /*13ce0*/  IMAD.X R27, R25, 0x1, R16, P5 ;  /* 0x00000001191b7824 */ /* 0x000fe200028e0610 */
[----:B------:R-:W-:Y:S02]  /*13cf0*/  PRMT R25, R13, 0x7773, RZ ;  /* 0x000077730d197816 */ /* 0x000fe400000000ff */
[----:B------:R-:W-:-:S03]  /*13d00*/  SHF.R.S32.HI R28, RZ, 0x1f, R8 ;  /* 0x0000001fff1c7819 */ /* 0x000fc60000011408 */
[----:B------:R0:W-:Y:S01]  /*13d10*/  @P1 STG.E.U8 desc[UR10][R26.64], R25 ;  /* 0x000000191a001986 */ /* 0x0001e2000c10110a */
[----:B------:R-:W-:Y:S01]  /*13d20*/  ISETP.LT.AND P5, PT, R5, UR4, !P3 ;  /* 0x0000000405007c0c */ /* 0x000fe2000dfa1270 */
[----:B------:R-:W-:Y:S01]  /*13d30*/  ULDC UR4, c[0x0][0x228] ;  /* 0x00008a0000047ab9 */ /* 0x000fe20000000800 */
[----:B0-----:R-:W-:-:S05]  /*13d40*/  IADD3 R26, P1, R8, R3, RZ ;  /* 0x00000003081a7210 */ /* 0x001fca0007f3e0ff */
[----:B------:R-:W-:Y:S01]  /*13d50*/  IMAD.X R27, R28, 0x1, R24, P1 ;  /* 0x000000011c1b7824 */ /* 0x000fe200008e0618 */
[----:B------:R-:W-:Y:S01]  /*13d60*/  ISETP.LT.AND P1, PT, R14, UR4, !P3 ;  /* 0x000000040e007c0c */ /* 0x000fe2000df21270 */
[----:B------:R-:W-:Y:S01]  /*13d70*/  ULDC UR4, c[0x0][0x22c] ;  /* 0x00008b0000047ab9 */ /* 0x000fe20000000800 */
[----:B------:R-:W3:Y:S01]  /*13d80*/  LDL.LU R14, [R1+0x81c] ;  /* 0x00081c00010e7983 */ /* 0x000ee20000300800 */
[----:B------:R-:W-:Y:S02]  /*13d90*/  ISETP.LT.AND P4, PT, R23, UR28, !P3 ;  /* 0x0000001c17007c0c */ /* 0x000fe4000df81270 */
[----:B------:R-:W-:Y:S02]  /*13da0*/  IADD3 R12, P6, R8, R2, RZ ;  /* 0x00000002080c7210 */ /* 0x000fe40007fde0ff */
[----:B------:R-:W-:-:S03]  /*13db0*/  PRMT R29, R9, 0x7770, RZ ;  /* 0x00007770091d7816 */ /* 0x000fc600000000ff */
[----:B------:R-:W-:Y:S01]  /*13dc0*/  IMAD.X R13, R28, 0x1, R0, P6 ;  /* 0x000000011c0d7824 */ /* 0x000fe200030e0600 */
[----:B------:R-:W-:Y:S01]  /*13dd0*/  ISETP.LT.AND P6, PT, R15, UR6, !P3 ;  /* 0x000000060f007c0c */ /* 0x000fe2000dfc1270 */
[----:B------:R-:W-:-:S04]  /*13de0*/  ULDC UR6, c[0x0][0x228] ;  /* 0x00008a0000067ab9 */ /* 0x000fc80000000800 */
[----:B------:R0:W-:Y:S01]  /*13df0*/  @P4 STG.E.U8 desc[UR10][R12.64], R29 ;  /* 0x0000001d0c004986 */ /* 0x0001e2000c10110a */
[C---:B------:R-:W-:Y:S02]  /*13e00*/  PRMT R25, R9.reuse, 0x7771, RZ ;  /* 0x0000777109197816 */ /* 0x040fe400000000ff */
[----:B0-----:R-:W-:Y:S02]  /*13e10*/  IADD3 R12, P4, R8, R19, RZ ;  /* 0x00000013080c7210 */ /* 0x001fe40007f9e0ff */
[----:B------:R-:W-:-:S03]  /*13e20*/  PRMT R29, R9, 0x7772, RZ ;  /* 0x00007772091d7816 */ /* 0x000fc600000000ff */
[----:B------:R-:W-:Y:S01]  /*13e30*/  IMAD.X R13, R28, 0x1, R17, P4 ;  /* 0x000000011c0d7824 */ /* 0x000fe200020e0611 */
[----:B------:R0:W-:Y:S04]  /*13e40*/  @P5 STG.E.U8 desc[UR10][R26.64], R25 ;  /* 0x000000191a005986 */ /* 0x0001e8000c10110a */
[----:B------:R1:W-:Y:S01]  /*13e50*/  @P6 STG.E.U8 desc[UR10][R12.64], R29 ;  /* 0x0000001d0c006986 */ /* 0x0003e2000c10110a */
[----:B------:R-:W-:Y:S01]  /*13e60*/  ISETP.LT.AND P4, PT, R23, UR6, !P2 ;  /* 0x0000000617007c0c */ /* 0x000fe2000d781270 */
[----:B------:R-:W-:Y:S01]  /*13e70*/  ULDC UR6, c[0x0][0x228] ;  /* 0x00008a0000067ab9 */ /* 0x000fe20000000800 */
[----:B------:R-:W-:Y:S01]  /*13e80*/  PRMT R9, R9, 0x7773, RZ ;  /* 0x0000777309097816 */ /* 0x000fe200000000ff */
[C---:B0-----:R-:W-:Y:S01]  /*13e90*/  VIADD R25, R8.reuse, UR13 ;  /* 0x0000000d08197c36 */ /* 0x041fe20008000000 */
[----:B-1----:R-:W-:Y:S01]  /*13ea0*/  IADD3 R12, P3, R8, R18, RZ ;  /* 0x00000012080c7210 */ /* 0x002fe20007f7e0ff */
[----:B------:R-:W-:-:S03]  /*13eb0*/  VIADD R27, R22, 0x5 ;  /* 0x00000005161b7836 */ /* 0x000fc60000000000 */
[----:B------:R-:W-:Y:S01]  /*13ec0*/  SHF.R.S32.HI R26, RZ, 0x1f, R25 ;  /* 0x0000001fff1a7819 */ /* 0x000fe20000011419 */
[----:B------:R-:W2:Y:S01]  /*13ed0*/  LDL.LU R29, [R1+0x488] ;  /* 0x00048800011d7983 */ /* 0x000ea20000300800 */
[----:B------:R-:W-:Y:S01]  /*13ee0*/  IADD3 R8, P5, R25, R2, RZ ;  /* 0x0000000219087210 */ /* 0x000fe20007fbe0ff */
[----:B------:R-:W-:Y:S01]  /*13ef0*/  IMAD.X R13, R28, 0x1, R16, P3 ;  /* 0x000000011c0d7824 */ /* 0x000fe200018e0610 */
[----:B------:R-:W-:Y:S01]  /*13f00*/  ISETP.GE.AND P3, PT, R27, UR4, PT ;  /* 0x000000041b007c0c */ /* 0x000fe2000bf66270 */
[----:B------:R-:W-:-:S03]  /*13f10*/  ULDC UR4, c[0x0][0x228] ;  /* 0x00008a0000047ab9 */ /* 0x000fc60000000800 */
[----:B------:R0:W-:Y:S02]  /*13f20*/  @P1 STG.E.U8 desc[UR10][R12.64], R9 ;  /* 0x000000090c001986 */ /* 0x0001e4000c10110a */
[----:B0-----:R-:W-:Y:S01]  /*13f30*/  IMAD.X R9, R26, 0x1, R0, P5 ;  /* 0x000000011a097824 */ /* 0x001fe200028e0600 */
[----:B------:R-:W-:Y:S01]  /*13f40*/  ISETP.LT.AND P5, PT, R5, UR4, !P2 ;  /* 0x0000000405007c0c */ /* 0x000fe2000d7a1270 */
[----:B------:R-:W-:Y:S01]  /*13f50*/  ULDC UR4, c[0x0][0x22c] ;  /* 0x00008b0000047ab9 */ /* 0x000fe20000000800 */
[----:B---3--:R-:W-:-:S05]  /*13f60*/  PRMT R12, R14, 0x7770, RZ ;  /* 0x000077700e0c7816 */ /* 0x008fca00000000ff */
[----:B------:R0:W-:Y:S01]  /*13f70*/  @P4 STG.E.U8 desc[UR10][R8.64], R12 ;  /* 0x0000000c08004986 */ /* 0x0001e2000c10110a */
[----:B------:R-:W-:Y:S01]  /*13f80*/  ISETP.LT.AND P4, PT, R15, UR6, !P2 ;  /* 0x000000060f007c0c */ /* 0x000fe2000d781270 */
[----:B------:R-:W-:Y:S01]  /*13f90*/  ULDC UR6, c[0x0][0x228] ;  /* 0x00008a0000067ab9 */ /* 0x000fe20000000800 */
[C---:B------:R-:W-:Y:S01]  /*13fa0*/  PRMT R27, R14.reuse, 0x7771, RZ ;  /* 0x000077710e1b7816 */ /* 0x040fe200000000ff */
[----:B------:R-:W3:Y:S01]  /*13fb0*/  LDL.LU R15, [R1+0x818] ;  /* 0x00081800010f7983 */ /* 0x000ee20000300800 */
[----:B------:R-:W-:Y:S02]  /*13fc0*/  PRMT R28, R14, 0x7772, RZ ;  /* 0x000077720e1c7816 */ /* 0x000fe400000000ff */
[C---:B0-----:R-:W-:Y:S01]  /*13fd0*/  IADD3 R12, P1, R25.reuse, R3, RZ ;  /* 0x00000003190c7210 */ /* 0x041fe20007f3e0ff */
[----:B------:R-:W-:Y:S01]  /*13fe0*/  VIADD R9, R22, 0x6 ;  /* 0x0000000616097836 */ /* 0x000fe20000000000 */
[----:B------:R-:W-:-:S03]  /*13ff0*/  IADD3 R8, P6, R25, R19, RZ ;  /* 0x0000001319087210 */ /* 0x000fc60007fde0ff */
[C---:B------:R-:W-:Y:S01]  /*14000*/  IMAD.X R13, R26.reuse, 0x1, R24, P1 ;  /* 0x000000011a0d7824 */ /* 0x040fe200008e0618 */
[----:B------:R-:W-:Y:S01]  /*14010*/  ISETP.GE.AND P1, PT, R9, UR4, PT ;  /* 0x0000000409007c0c */ /* 0x000fe2000bf26270 */
[----:B------:R-:W-:Y:S01]  /*14020*/  IMAD.X R9, R26, 0x1, R17, P6 ;  /* 0x000000011a097824 */ /* 0x000fe200030e0611 */
[----:B------:R-:W-:Y:S02]  /*14030*/  ULDC UR4, c[0x0][0x228] ;  /* 0x00008a0000047ab9 */ /* 0x000fe40000000800 */
[----:B------:R-:W-:Y:S04]  /*14040*/  @P5 STG.E.U8 desc[UR10][R12.64], R27 ;  /* 0x0000001b0c005986 */ /* 0x000fe8000c10110a */
[----:B------:R0:W-:Y:S04]  /*14050*/  @P4 STG.E.U8 desc[UR10][R8.64], R28 ;  /* 0x0000001c08004986 */ /* 0x0001e8000c10110a */
[----:B0-----:R-:W4:Y:S01]  /*14060*/  LDL.LU R28, [R1+0x48c] ;  /* 0x00048c00011c7983 */ /* 0x001f220000300800 */
[----:B------:R-:W-:-:S02]  /*14070*/  IADD3 R8, P4, R25, R18, RZ ;  /* 0x0000001219087210 */ /* 0x000fc40007f9e0ff */
[----:B--2---:R-:W-:Y:S01]  /*14080*/  ISETP.LT.AND P2, PT, R29, UR4, !P2 ;  /* 0x000000041d007c0c */ /* 0x004fe2000d741270 */
[----:B------:R-:W-:Y:S01]  /*14090*/  ULDC UR4, c[0x0][0x228] ;  /* 0x00008a0000047ab9 */ /* 0x000fe20000000800 */
[----:B------:R-:W-:Y:S01]  /*140a0*/  VIADD R25, R25, UR13 ;  /* 0x0000000d19197c36 */ /* 0x000fe20008000000 */
[----:B------:R-:W-:Y:S01]  /*140b0*/  PRMT R13, R14, 0x7773, RZ ;  /* 0x000077730e0d7816 */ /* 0x000fe200000000ff */
[----:B------:R-:W-:Y:S01]  /*140c0*/  IMAD.X R9, R26, 0x1, R16, P4 ;  /* 0x000000011a097824 */ /* 0x000fe200020e0610 */
[----:B------:R-:W-:Y:S01]  /*140d0*/  ISETP.LT.AND P5, PT, R23, UR4, !P3 ;  /* 0x0000000417007c0c */ /* 0x000fe2000dfa1270 */
[----:B------:R-:W-:Y:S01]  /*140e0*/  ULDC UR4, c[0x0][0x228] ;  /* 0x00008a0000047ab9 */ /* 0x000fe20000000800 */
[----:B------:R-:W-:Y:S01]  /*140f0*/  ISETP.LT.AND P4, PT, R5, UR6, !P3 ;  /* 0x0000000605007c0c */ /* 0x000fe2000df81270 */
[----:B------:R-:W-:Y:S01]  /*14100*/  ULDC UR6, c[0x0][0x228] ;  /* 0x00008a0000067ab9 */ /* 0x000fe20000000800 */
[----:B------:R-:W-:Y:S02]  /*14110*/  SHF.R.S32.HI R14, RZ, 0x1f, R25 ;  /* 0x0000001fff0e7819 */ /* 0x000fe40000011419 */
[----:B------:R-:W-:-:S02]  /*14120*/  IADD3 R12, P6, R25, R2, RZ ;  /* 0x00000002190c7210 */ /* 0x000fc40007fde0ff */
[----:B------:R0:W-:Y:S01]  /*14130*/  @P2 STG.E.U8 desc[UR10][R8.64], R13 ;  /* 0x0000000d08002986 */ /* 0x0001e2000c10110a */
[C---:B------:R-:W-:Y:S02]  /*14140*/  PRMT R26, R10.reuse, 0x7770, RZ ;  /* 0x000077700a1a7816 */ /* 0x040fe400000000ff */
[----:B------:R-:W-:Y:S02]  /*14150*/  PRMT R27, R10, 0x7771, RZ ;  /* 0x000077710a1b7816 */ /* 0x000fe400000000ff */
[----:B0-----:R-:W-:Y:S01]  /*14160*/  IADD3 R8, P2, R25, R3, RZ ;  /* 0x0000000319087210 */ /* 0x001fe20007f5e0ff */
[----:B------:R-:W-:-:S04]  /*14170*/  IMAD.X R13, R14, 0x1, R0, P6 ;  /* 0x000000010e0d7824 */ /* 0x000fc800030e0600 */
[----:B------:R-:W-:Y:S01]  /*14180*/  IMAD.X R9, R14, 0x1, R24, P2 ;  /* 0x000000010e097824 */ /* 0x000fe200010e0618 */
[----:B------:R0:W-:Y:S04]  /*14190*/  @P5 STG.E.U8 desc[UR10][R12.64], R26 ;  /* 0x0000001a0c005986 */ /* 0x0001e8000c10110a */
[----:B------:R1:W-:Y:S01]  /*141a0*/  @P4 STG.E.U8 desc[UR10][R8.64], R27 ;  /* 0x0000001b08004986 */ /* 0x0003e2000c10110a */
[C---:B0-----:R-:W-:Y:S01]  /*141b0*/  IADD3 R12, P5, R25.reuse, R19, RZ ;  /* 0x00000013190c7210 */ /* 0x041fe20007fbe0ff */
[----:B-1----:R-:W-:Y:S01]  /*141c0*/  VIADD R9, R22, 0x7 ;  /* 0x0000000716097836 */ /* 0x002fe20000000000 */
[----:B------:R-:W-:-:S03]  /*141d0*/  IADD3 R8, P6, R25, R18, RZ ;  /* 0x0000001219087210 */ /* 0x000fc60007fde0ff */
[----:B------:R-:W-:Y:S01]  /*141e0*/  IMAD.X R13, R14, 0x1, R17, P5 ;  /* 0x000000010e0d7824 */ /* 0x000fe200028e0611 */
[----:B------:R-:W-:Y:S02]  /*141f0*/  PRMT R26, R10, 0x7772, RZ ;  /* 0x000077720a1a7816 */ /* 0x000fe400000000ff */
[----:B----4-:R-:W-:Y:S01]  /*14200*/  ISETP.LT.AND P2, PT, R28, UR4, !P3 ;  /* 0x000000041c007c0c */ /* 0x010fe2000df41270 */
[----:B------:R-:W-:Y:S02]  /*14210*/  ULDC UR4, c[0x0][0x228] ;  /* 0x00008a0000047ab9 */ /* 0x000fe40000000800 */
[----:B------:R-:W-:Y:S01]  /*14220*/  ISETP.LT.AND P4, PT, R29, UR4, !P3 ;  /* 0x000000041d007c0c */ /* 0x000fe2000df81270 */
[----:B------:R-:W-:Y:S02]  /*14230*/  ULDC UR4, c[0x0][0x22c] ;  /* 0x00008b0000047ab9 */ /* 0x000fe40000000800 */
[----:B------:R-:W-:Y:S01]  /*14240*/  ISETP.GE.AND P3, PT, R9, UR4, PT ;  /* 0x0000000409007c0c */ /* 0x000fe2000bf66270 */
[----:B------:R-:W-:Y:S01]  /*14250*/  IMAD.X R9, R14, 0x1, R16, P6 ;  /* 0x000000010e097824 */ /* 0x000fe200030e0610 */
[----:B------:R-:W-:Y:S01]  /*14260*/  PRMT R14, R10, 0x7773, RZ ;  /* 0x000077730a0e7816 */ /* 0x000fe200000000ff */
[----:B------:R-:W-:Y:S01]  /*14270*/  ULDC UR4, c[0x0][0x228] ;  /* 0x00008a0000047ab9 */ /* 0x000fe20000000800 */
[----:B------:R-:W-:-:S03]  /*14280*/  VIADD R10, R25, UR13 ;  /* 0x0000000d190a7c36 */ /* 0x000fc60008000000 */
[----:B------:R-:W-:Y:S01]  /*14290*/  @P2 STG.E.U8 desc[UR10][R12.64], R26 ;  /* 0x0000001a0c002986 */ /* 0x000fe2000c10110a */
[----:B------:R-:W-:Y:S01]  /*142a0*/  ISETP.LT.AND P2, PT, R23, UR4, !P1 ;  /* 0x0000000417007c0c */ /* 0x000fe2000cf41270 */
[----:B------:R-:W-:Y:S01]  /*142b0*/  VIADD R25, R22, 0x8 ;  /* 0x0000000816197836 */ /* 0x000fe20000000000 */
[----:B------:R-:W-:Y:S01]  /*142c0*/  ISETP.LT.AND P5, PT, R28, UR8, !P1 ;  /* 0x000000081c007c0c */ /* 0x000fe2000cfa1270 */
[----:B------:R0:W-:Y:S01]  /*142d0*/  @P4 STG.E.U8 desc[UR10][R8.64], R14 ;  /* 0x0000000e08004986 */ /* 0x0001e2000c10110a */
[----:B------:R-:W-:Y:S01]  /*142e0*/  ULDC UR4, c[0x0][0x22c] ;  /* 0x00008b0000047ab9 */ /* 0x000fe20000000800 */
[----:B------:R-:W-:Y:S01]  /*142f0*/  ULDC UR8, c[0x0][0x228] ;  /* 0x00008a0000087ab9 */ /* 0x000fe20000000800 */
[----:B0-----:R-:W-:Y:S02]  /*14300*/  SHF.R.S32.HI R14, RZ, 0x1f, R10 ;  /* 0x0000001fff0e7819 */ /* 0x001fe4000001140a */
[----:B------:R-:W-:Y:S02]  /*14310*/  IADD3 R8, P4, R10, R2, RZ ;  /* 0x000000020a087210 */ /* 0x000fe40007f9e0ff */
[----:B---3--:R-:W-:-:S02]  /*14320*/  PRMT R13, R15, 0x7770, RZ ;  /* 0x000077700f0d7816 */ /* 0x008fc400000000ff */
[----:B------:R-:W-:Y:S01]  /*14330*/  IADD3 R12, P6, R10, R3, RZ ;  /* 0x000000030a0c7210 */ /* 0x000fe20007fde0ff */
[----:B------:R-:W-:Y:S01]  /*14340*/  IMAD.X R9, R14, 0x1, R0, P4 ;  /* 0x000000010e097824 */ /* 0x000fe200020e0600 */
[----:B------:R-:W-:Y:S01]  /*14350*/  ISETP.LT.AND P4, PT, R5, UR6, !P1 ;  /* 0x0000000605007c0c */ /* 0x000fe2000cf81270 */
[----:B------:R-:W-:-:S03]  /*14360*/  ULDC UR6, c[0x0][0x228] ;  /* 0x00008a0000067ab9 */ /* 0x000fc60000000800 */
[----:B------:R0:W-:Y:S01]  /*14370*/  @P2 STG.E.U8 desc[UR10][R8.64], R13 ;  /* 0x0000000d08002986 */ /* 0x0001e2000c10110a */
[----:B------:R-:W-:Y:S01]  /*14380*/  ISETP.GE.AND P2, PT, R25, UR4, PT ;  /* 0x0000000419007c0c */ /* 0x000fe2000bf46270 */
[----:B------:R-:W-:Y:S01]  /*14390*/  ULDC UR4, c[0x0][0x228] ;  /* 0x00008a0000047ab9 */ /* 0x000fe20000000800 */
[C---:B------:R-:W-:Y:S02]  /*143a0*/  PRMT R26, R15.reuse, 0x7773, RZ ;  /* 0x000077730f1a7816 */ /* 0x040fe400000000ff */
[C---:B------:R-:W-:Y:S01]  /*143b0*/  PRMT R25, R15.reuse, 0x7771, RZ ;  /* 0x000077710f197816 */ /* 0x040fe200000000ff */
[----:B0-----:R-:W-:Y:S01]  /*143c0*/  IMAD.X R13, R14, 0x1, R24, P6 ;  /* 0x000000010e0d7824 */ /* 0x001fe200030e0618 */
[----:B------:R-:W-:Y:S02]  /*143d0*/  IADD3 R8, P6, R10, R19, RZ ;  /* 0x000000130a087210 */ /* 0x000fe40007fde0ff */
[----:B------:R-:W-:-:S03]  /*143e0*/  PRMT R15, R15, 0x7772, RZ ;  /* 0x000077720f0f7816 */ /* 0x000fc600000000ff */
[----:B------:R-:W-:Y:S01]  /*143f0*/  IMAD.X R9, R14, 0x1, R17, P6 ;  /* 0x000000010e097824 */ /* 0x000fe200030e0611 */
[----:B------:R-:W-:Y:S01]  /*14400*/  ISETP.LT.AND P1, PT, R29, UR4, !P1 ;  /* 0x000000041d007c0c */ /* 0x000fe2000cf21270 */
[----:B------:R-:W-:Y:S01]  /*14410*/  @P4 STG.E.U8 desc[UR10][R12.64], R25 ;  /* 0x000000190c004986 */ /* 0x000fe2000c10110a */
[----:B------:R-:W-:-:S03]  /*14420*/  ULDC UR4, c[0x0][0x228] ;  /* 0x00008a0000047ab9 */ /* 0x000fc60000000800 */
[----:B------:R0:W-:Y:S01]  /*14430*/  @P5 STG.E.U8 desc[UR10][R8.64], R15 ;  /* 0x0000000f08005986 */ /* 0x0001e2000c10110a */
[----:B------:R-:W-:Y:S01]  /*14440*/  ISETP.LT.AND P6, PT, R23, UR4, !P3 ;  /* 0x0000000417007c0c */ /* 0x000fe2000dfc1270 */
[----:B------:R-:W-:Y:S01]  /*14450*/  ULDC UR4, c[0x0][0x228] ;  /* 0x00008a0000047ab9 */ /* 0x000fe20000000800 */
[----:B0-----:R-:W-:-:S05]  /*14460*/  IADD3 R8, P4, R10, R18, RZ ;  /* 0x000000120a087210 */ /* 0x001fca0007f9e0ff */
[----:B------:R-:W-:Y:S01]  /*14470*/  IMAD.X R9, R14, 0x1, R16, P4 ;  /* 0x000000010e097824 */ /* 0x000fe200020e0610 */
[----:B------:R-:W-:Y:S01]  /*14480*/  ISETP.LT.AND P5, PT, R5, UR4, !P3 ;  /* 0x0000000405007c0c */ /* 0x000fe2000dfa1270 */
[----:B------:R-:W-:Y:S01]  /*14490*/  VIADD R10, R10, UR13 ;  /* 0x0000000d0a0a7c36 */ /* 0x000fe20008000000 */
[----:B------:R-:W2:Y:S01]  /*144a0*/  LDL.LU R5, [R1+0x814] ;  /* 0x0008140001057983 */ /* 0x000ea20000300800 */
[----:B------:R-:W-:Y:S01]  /*144b0*/  PRMT R13, R11, 0x7770, RZ ;  /* 0x000077700b0d7816 */ /* 0x000fe200000000ff */
[----:B------:R-:W-:Y:S02]  /*144c0*/  ULDC UR4, c[0x0][0x228] ;  /* 0x00008a0000047ab9 */ /* 0x000fe40000000800 */
[----:B------:R0:W-:Y:S04]  /*144d0*/  @P1 STG.E.U8 desc[UR10][R8.64], R26 ;  /* 0x0000001a08001986 */ /* 0x0001e8000c10110a */
[----:B0-----:R-:W3:Y:S01]  /*144e0*/  LDL.LU R26, [R1+0x490] ;  /* 0x00049000011a7983 */ /* 0x001ee20000300800 */
[----:B------:R-:W-:-:S02]  /*144f0*/  SHF.R.S32.HI R25, RZ, 0x1f, R10 ;  /* 0x0000001fff197819 */ /* 0x000fc4000001140a */
[----:B------:R-:W-:-:S05]  /*14500*/  IADD3 R14, P4, R10, R2, RZ ;  /* 0x000000020a0e7210 */ /* 0x000fca0007f9e0ff */
[----:B------:R-:W-:Y:S01]  /*14510*/  IMAD.X R15, R25, 0x1, R0, P4 ;  /* 0x00000001190f7824 */ /* 0x000fe200020e0600 */
[----:B------:R-:W-:Y:S01]  /*14520*/  ISETP.LT.AND P4, PT, R28, UR6, !P3 ;  /* 0x000000061c007c0c */ /* 0x000fe2000df81270 */
[----:B------:R-:W-:Y:S01]  /*14530*/  ULDC UR6, c[0x0][0x228] ;  /* 0x00008a0000067ab9 */ /* 0x000fe20000000800 */
[C---:B------:R-:W-:Y:S02]  /*14540*/  IADD3 R12, P1, R10.reuse, R3, RZ ;  /* 0x000000030a0c7210 */ /* 0x040fe40007f3e0ff */
[----:B------:R0:W-:Y:S01]  /*14550*/  @P6 STG.E.U8 desc[UR10][R14.64], R13 ;  /* 0x0000000d0e006986 */ /* 0x0001e2000c10110a */
[----:B------:R-:W-:-:S05]  /*14560*/  IADD3 R8, P6, R10, R19, RZ ;  /* 0x000000130a087210 */ /* 0x000fca0007fde0ff */
[C---:B------:R-:W-:Y:S02]  /*14570*/  IMAD.X R9, R25.reuse, 0x1, R17, P6 ;  /* 0x0000000119097824 */ /* 0x040fe400030e0611 */
[----:B0-----:R-:W-:Y:S01]  /*14580*/  IMAD.X R13, R25, 0x1, R24, P1 ;  /* 0x00000001190d7824 */ /* 0x001fe200008e0618 */
[C---:B------:R-:W-:Y:S02]  /*14590*/  PRMT R15, R11.reuse, 0x7773, RZ ;  /* 0x000077730b0f7816 */ /* 0x040fe400000000ff */
[C---:B------:R-:W-:Y:S02]  /*145a0*/  PRMT R14, R11.reuse, 0x7771, RZ ;  /* 0x000077710b0e7816 */ /* 0x040fe400000000ff */
[----:B------:R-:W-:Y:S02]  /*145b0*/  PRMT R11, R11, 0x7772, RZ ;  /* 0x000077720b0b7816 */ /* 0x000fe400000000ff */
[----:B------:R-:W-:Y:S01]  /*145c0*/  ISETP.LT.AND P1, PT, R29, UR4, !P3 ;  /* 0x000000041d007c0c */ /* 0x000fe2000df21270 */
[----:B------:R0:W-:Y:S01]  /*145d0*/  @P5 STG.E.U8 desc[UR10][R12.64], R14 ;  /* 0x0000000e0c005986 */ /* 0x0001e2000c10110a */
[----:B------:R-:W-:-:S03]  /*145e0*/  ULDC UR4, c[0x0][0x228] ;  /* 0x00008a0000047ab9 */ /* 0x000fc60000000800 */
[----:B------:R1:W-:Y:S01]  /*145f0*/  @P4 STG.E.U8 desc[UR10][R8.64], R11 ;  /* 0x0000000b08004986 */ /* 0x0003e2000c10110a */
[----:B------:R-:W-:Y:S01]  /*14600*/  ISETP.LT.AND P4, PT, R23, UR4, !P2 ;  /* 0x0000000417007c0c */ /* 0x000fe2000d781270 */
[----:B------:R-:W-:Y:S01]  /*14610*/  ULDC UR4, c[0x0][0x22c] ;  /* 0x00008b0000047ab9 */ /* 0x000fe20000000800 */
[C---:B0-----:R-:W-:Y:S01]  /*14620*/  VIADD R12, R10.reuse, UR13 ;  /* 0x0000000d0a0c7c36 */ /* 0x041fe20008000000 */
[----:B-1----:R-:W-:Y:S01]  /*14630*/  IADD3 R8, P3, R10, R18, RZ ;  /* 0x000000120a087210 */ /* 0x002fe20007f7e0ff */
[----:B------:R-:W-:-:S03]  /*14640*/  VIADD R11, R22, 0x9 ;  /* 0x00000009160b7836 */ /* 0x000fc60000000000 */
[----:B------:R-:W-:Y:S02]  /*14650*/  SHF.R.S32.HI R13, RZ, 0x1f, R12 ;  /* 0x0000001fff0d7819 */ /* 0x000fe4000001140c */
[----:B------:R-:W-:Y:S01]  /*14660*/  IADD3 R10, P5, R12, R2, RZ ;  /* 0x000000020c0a7210 */ /* 0x000fe20007fbe0ff */
[----:B------:R-:W-:Y:S01]  /*14670*/  IMAD.X R9, R25, 0x1, R16, P3 ;  /* 0x0000000119097824 */ /* 0x000fe200018e0610 */
[----:B------:R-:W-:Y:S01]  /*14680*/  ISETP.GE.AND P3, PT, R11, UR4, PT ;  /* 0x000000040b007c0c */ /* 0x000fe2000bf66270 */
[----:B------:R-:W-:Y:S01]  /*14690*/  ULDC UR4, c[0x0][0x228] ;  /* 0x00008a0000047ab9 */ /* 0x000fe20000000800 */
[C---:B------:R-:W-:Y:S01]  /*146a0*/  PRMT R14, R4.reuse, 0x7771, RZ ;  /* 0x00007771040e7816 */ /* 0x040fe200000000ff */
[----:B------:R-:W-:Y:S01]  /*146b0*/  IMAD.X R11, R13, 0x1, R0, P5 ;  /* 0x000000010d0b7824 */ /* 0x000fe200028e0600 */
[----:B------:R0:W-:Y:S04]  /*146c0*/  @P1 STG.E.U8 desc[UR10][R8.64], R15 ;  /* 0x0000000f08001986 */ /* 0x0001e8000c10110a */
[----:B------:R-:W4:Y:S01]  /*146d0*/  LDL.LU R25, [R1+0x30] ;  /* 0x0000300001197983 */ /* 0x000f220000300800 */
[----:B0-----:R-:W-:-:S05]  /*146e0*/  PRMT R8, R4, 0x7770, RZ ;  /* 0x0000777004087816 */ /* 0x001fca00000000ff */
[----:B------:R0:W-:Y:S01]  /*146f0*/  @P4 STG.E.U8 desc[UR10][R10.64], R8 ;  /* 0x000000080a004986 */ /* 0x0001e2000c10110a */
[----:B------:R-:W-:Y:S01]  /*14700*/  ISETP.LT.AND P4, PT, R28, UR6, !P2 ;  /* 0x000000061c007c0c */ /* 0x000fe2000d781270 */
[----:B------:R-:W-:Y:S01]  /*14710*/  ULDC UR6, c[0x0][0x228] ;  /* 0x00008a0000067ab9 */ /* 0x000fe20000000800 */
[----:B------:R-:W-:Y:S02]  /*14720*/  PRMT R15, R4, 0x7772, RZ ;  /* 0x00007772040f7816 */ /* 0x000fe400000000ff */
[----:B0-----:R-:W-:Y:S01]  /*14730*/  IADD3 R8, P1, R12, R3, RZ ;  /* 0x000000030c087210 */ /* 0x001fe20007f3e0ff */
[----:B------:R-:W-:Y:S01]  /*14740*/  VIADD R11, R22, 0xa ;  /* 0x0000000a160b7836 */ /* 0x000fe20000000000 */
[----:B------:R-:W-:-:S03]  /*14750*/  IADD3 R10, P6, R12, R19, RZ ;  /* 0x000000130c0a7210 */ /* 0x000fc60007fde0ff */
[----:B------:R-:W-:Y:S01]  /*14760*/  IMAD.X R9, R13, 0x1, R24, P1 ;  /* 0x000000010d097824 */ /* 0x000fe200008e0618 */
[----:B------:R-:W-:Y:S02]  /*14770*/  PRMT R4, R4, 0x7773, RZ ;  /* 0x0000777304047816 */ /* 0x000fe400000000ff */
[----:B---3--:R-:W-:Y:S01]  /*14780*/  ISETP.LT.AND P5, PT, R26, UR4, !P2 ;  /* 0x000000041a007c0c */ /* 0x008fe2000d7a1270 */
[----:B------:R-:W-:Y:S02]  /*14790*/  ULDC UR4, c[0x0][0x22c] ;  /* 0x00008b0000047ab9 */ /* 0x000fe40000000800 */
[----:B------:R-:W-:Y:S01]  /*147a0*/  ISETP.GE.AND P1, PT, R11, UR4, PT ;  /* 0x000000040b007c0c */ /* 0x000fe2000bf26270 */
[----:B------:R-:W-:Y:S01]  /*147b0*/  IMAD.X R11, R13, 0x1, R17, P6 ;  /* 0x000000010d0b7824 */ /* 0x000fe200030e0611 */
[----:B------:R-:W-:Y:S02]  /*147c0*/  ULDC UR4, c[0x0][0x228] ;  /* 0x00008a0000047ab9 */ /* 0x000fe40000000800 */
[----:B------:R-:W-:Y:S01]  /*147d0*/  ISETP.LT.AND P2, PT, R29, UR4, !P2 ;  /* 0x000000041d007c0c */ /* 0x000fe2000d741270 */
[----:B------:R-:W-:-:S05]  /*147e0*/  ULDC UR4, c[0x0][0x228] ;  /* 0x00008a0000047ab9 */ /* 0x000fca0000000800 */
[----:B------:R0:W-:Y:S04]  /*147f0*/  @P5 STG.E.U8 desc[UR10][R8.64], R14 ;  /* 0x0000000e08005986 */ /* 0x0001e8000c10110a */
[----:B------:R1:W-:Y:S01]  /*14800*/  @P4 STG.E.U8 desc[UR10][R10.64], R15 ;  /* 0x0000000f0a004986 */ /* 0x0003e2000c10110a */
[----:B------:R-:W-:Y:S01]  /*14810*/  ISETP.LT.AND P6, PT, R23, UR4, !P3 ;  /* 0x0000000417007c0c */ /* 0x000fe2000dfc1270 */
[----:B------:R-:W-:Y:S01]  /*14820*/  ULDC UR4, c[0x0][0x228] ;  /* 0x00008a0000047ab9 */ /* 0x000fe20000000800 */
[C---:B0-----:R-:W-:Y:S01]  /*14830*/  IADD3 R8, P4, R12.reuse, R18, RZ ;  /* 0x000000120c087210 */ /* 0x041fe20007f9e0ff */
[----:B------:R-:W-:-:S04]  /*14840*/  VIADD R12, R12, UR13 ;  /* 0x0000000d0c0c7c36 */ /* 0x000fc80008000000 */
[----:B------:R-:W-:Y:S01]  /*14850*/  IMAD.X R9, R13, 0x1, R16, P4 ;  /* 0x000000010d097824 */ /* 0x000fe200020e0610 */
[----:B------:R-:W-:Y:S02]  /*14860*/  SHF.R.S32.HI R13, RZ, 0x1f, R12 ;  /* 0x0000001fff0d7819 */ /* 0x000fe4000001140c */
[----:B-1----:R-:W-:Y:S02]  /*14870*/  IADD3 R10, P4, R12, R2, RZ ;  /* 0x000000020c0a7210 */ /* 0x002fe40007f9e0ff */
[----:B------:R-:W-:Y:S02]  /*14880*/  ISETP.LT.AND P5, PT, R26, UR6, !P3 ;  /* 0x000000061a007c0c */ /* 0x000fe4000dfa1270 */
[----:B------:R-:W-:Y:S01]  /*14890*/  PRMT R14, R6, 0x7770, RZ ;  /* 0x00007770060e7816 */ /* 0x000fe200000000ff */
[----:B------:R-:W-:Y:S01]  /*148a0*/  IMAD.X R11, R13, 0x1, R0, P4 ;  /* 0x000000010d0b7824 */ /* 0x000fe200020e0600 */
[----:B------:R0:W-:Y:S01]  /*148b0*/  @P2 STG.E.U8 desc[UR10][R8.64], R4 ;  /* 0x0000000408002986 */ /* 0x0001e2000c10110a */
[----:B------:R-:W-:Y:S01]  /*148c0*/  ISETP.LT.AND P4, PT, R28, UR4, !P3 ;  /* 0x000000041c007c0c */ /* 0x000fe2000df81270 */
[----:B------:R-:W-:Y:S01]  /*148d0*/  ULDC UR4, c[0x0][0x228] ;  /* 0x00008a0000047ab9 */ /* 0x000fe20000000800 */
[----:B------:R-:W-:Y:S01]  /*148e0*/  ULDC UR6, c[0x0][0x228] ;  /* 0x00008a0000067ab9 */ /* 0x000fe20000000800 */
[----:B------:R1:W-:Y:S01]  /*148f0*/  @P6 STG.E.U8 desc[UR10][R10.64], R14 ;  /* 0x0000000e0a006986 */ /* 0x0003e2000c10110a */
[----:B0-----:R-:W-:-:S02]  /*14900*/  IADD3 R8, P2, R12, R3, RZ ;  /* 0x000000030c087210 */ /* 0x001fc40007f5e0ff */
[----:B------:R-:W-:Y:S02]  /*14910*/  PRMT R4, R6, 0x7771, RZ ;  /* 0x0000777106047816 */ /* 0x000fe400000000ff */
[----:B-1----:R-:W-:Y:S01]  /*14920*/  IADD3 R10, P6, R12, R19, RZ ;  /* 0x000000130c0a7210 */ /* 0x002fe20007fde0ff */
[----:B------:R-:W-:Y:S01]  /*14930*/  IMAD.X R9, R13, 0x1, R24, P2 ;  /* 0x000000010d097824 */ /* 0x000fe200010e0618 */
[----:B------:R-:W-:Y:S02]  /*14940*/  PRMT R14, R6, 0x7772, RZ ;  /* 0x00007772060e7816 */ /* 0x000fe400000000ff */
[----:B------:R-:W-:Y:S01]  /*14950*/  ISETP.LT.AND P2, PT, R29, UR4, !P3 ;  /* 0x000000041d007c0c */ /* 0x000fe2000df41270 */
[----:B------:R-:W-:Y:S01]  /*14960*/  IMAD.X R11, R13, 0x1, R17, P6 ;  /* 0x000000010d0b7824 */ /* 0x000fe200030e0611 */
[----:B------:R0:W-:Y:S01]  /*14970*/  @P5 STG.E.U8 desc[UR10][R8.64], R4 ;  /* 0x0000000408005986 */ /* 0x0001e2000c10110a */
[----:B------:R-:W-:-:S03]  /*14980*/  ULDC UR4, c[0x0][0x22c] ;  /* 0x00008b0000047ab9 */ /* 0x000fc60000000800 */
[----:B------:R1:W-:Y:S01]  /*14990*/  @P4 STG.E.U8 desc[UR10][R10.64], R14 ;  /* 0x0000000e0a004986 */ /* 0x0003e2000c10110a */
[----:B------:R-:W-:Y:S01]  /*149a0*/  ISETP.LT.AND P4, PT, R23, UR6, !P1 ;  /* 0x0000000617007c0c */ /* 0x000fe2000cf81270 */
[----:B------:R-:W-:Y:S01]  /*149b0*/  ULDC UR6, c[0x0][0x228] ;  /* 0x00008a0000067ab9 */ /* 0x000fe20000000800 */
[C---:B0-----:R-:W-:Y:S01]  /*149c0*/  IADD3 R8, P3, R12.reuse, R18, RZ ;  /* 0x000000120c087210 */ /* 0x041fe20007f7e0ff */
[----:B------:R-:W-:Y:S01]  /*149d0*/  VIADD R4, R12, UR13 ;  /* 0x0000000d0c047c36 */ /* 0x000fe20008000000 */
[----:B-1----:R-:W-:-:S03]  /*149e0*/  PRMT R11, R6, 0x7773, RZ ;  /* 0x00007773060b7816 */ /* 0x002fc600000000ff */
[----:B------:R-:W-:Y:S01]  /*149f0*/  IMAD.X R9, R13, 0x1, R16, P3 ;  /* 0x000000010d097824 */ /* 0x000fe200018e0610 */
[----:B------:R-:W-:Y:S01]  /*14a00*/  SHF.R.S32.HI R12, RZ, 0x1f, R4 ;  /* 0x0000001fff0c7819 */ /* 0x000fe20000011404 */
[----:B------:R-:W-:Y:S01]  /*14a10*/  VIADD R14, R22, 0xb ;  /* 0x0000000b160e7836 */ /* 0x000fe20000000000 */
[----:B------:R-:W-:Y:S01]  /*14a20*/  IADD3 R10, P5, R4, R2, RZ ;  /* 0x00000002040a7210 */ /* 0x000fe20007fbe0ff */
[----:B------:R-:W3:Y:S04]  /*14a30*/  LDL.LU R6, [R1+0x810] ;  /* 0x0008100001067983 */ /* 0x000ee80000300800 */
[----:B------:R0:W-:Y:S01]  /*14a40*/  @P2 STG.E.U8 desc[UR10][R8.64], R11 ;  /* 0x0000000b08002986 */ /* 0x0001e2000c10110a */
[----:B------:R-:W-:Y:S01]  /*14a50*/  ISETP.GE.AND P3, PT, R14, UR4, PT ;  /* 0x000000040e007c0c */ /* 0x000fe2000bf66270 */
[----:B------:R-:W-:Y:S01]  /*14a60*/  ULDC UR4, c[0x0][0x228] ;  /* 0x00008a0000047ab9 */ /* 0x000fe20000000800 */
[----:B0-----:R-:W-:Y:S01]  /*14a70*/  IMAD.X R11, R12, 0x1, R0, P5 ;  /* 0x000000010c0b7824 */ /* 0x001fe200028e0600 */
[----:B--2---:R-:W-:-:S02]  /*14a80*/  PRMT R8, R5, 0x7770, RZ ;  /* 0x0000777005087816 */ /* 0x004fc400000000ff */
[----:B------:R-:W-:Y:S01]  /*14a90*/  ISETP.LT.AND P5, PT, R26, UR4, !P1 ;  /* 0x000000041a007c0c */ /* 0x000fe2000cfa1270 */
[----:B------:R-:W-:Y:S02]  /*14aa0*/  ULDC UR4, c[0x0][0x22c] ;  /* 0x00008b0000047ab9 */ /* 0x000fe40000000800 */
[----:B------:R0:W-:Y:S01]  /*14ab0*/  @P4 STG.E.U8 desc[UR10][R10.64], R8 ;  /* 0x000000080a004986 */ /* 0x0001e2000c10110a */
[----:B------:R-:W-:Y:S01]  /*14ac0*/  ISETP.LT.AND P4, PT, R28, UR6, !P1 ;  /* 0x000000061c007c0c */ /* 0x000fe2000cf81270 */
[----:B------:R-:W-:Y:S01]  /*14ad0*/  ULDC UR6, c[0x0][0x228] ;  /* 0x00008a0000067ab9 */ /* 0x000fe20000000800 */
[C---:B------:R-:W-:Y:S02]  /*14ae0*/  PRMT R13, R5.reuse, 0x7771, RZ ;  /* 0x00007771050d7816 */ /* 0x040fe400000000ff */
[----:B------:R-:W-:Y:S02]  /*14af0*/  PRMT R14, R5, 0x7772, RZ ;  /* 0x00007772050e7816 */ /* 0x000fe400000000ff */
[----:B0-----:R-:W-:Y:S01]  /*14b00*/  IADD3 R8, P2, R4, R3, RZ ;  /* 0x0000000304087210 */ /* 0x001fe20007f5e0ff */
[----:B------:R-:W-:Y:S01]  /*14b10*/  VIADD R11, R22, 0xc ;  /* 0x0000000c160b7836 */ /* 0x000fe20000000000 */
[----:B------:R-:W-:-:S03]  /*14b20*/  IADD3 R10, P6, R4, R19, RZ ;  /* 0x00000013040a7210 */ /* 0x000fc60007fde0ff */
[C---:B------:R-:W-:Y:S01]  /*14b30*/  IMAD.X R9, R12.reuse, 0x1, R24, P2 ;  /* 0x000000010c097824 */ /* 0x040fe200010e0618 */
[----:B------:R-:W-:Y:S01]  /*14b40*/  ISETP.GE.AND P2, PT, R11, UR4, PT ;  /* 0x000000040b007c0c */ /* 0x000fe2000bf46270 */
[----:B------:R-:W-:Y:S01]  /*14b50*/  IMAD.X R11, R12, 0x1, R17, P6 ;  /* 0x000000010c0b7824 */ /* 0x000fe200030e0611 */
[----:B------:R-:W-:Y:S02]  /*14b60*/  ULDC UR4, c[0x0][0x228] ;  /* 0x00008a0000047ab9 */ /* 0x000fe40000000800 */
[----:B------:R0:W-:Y:S01]  /*14b70*/  @P5 STG.E.U8 desc[UR10][R8.64], R13 ;  /* 0x0000000d08005986 */ /* 0x0001e2000c10110a */
[----:B------:R-:W-:Y:S01]  /*14b80*/  ISETP.LT.AND P1, PT, R29, UR4, !P1 ;  /* 0x000000041d007c0c */ /* 0x000fe2000cf21270 */
[----:B------:R-:W-:Y:S02]  /*14b90*/  ULDC UR4, c[0x0][0x228] ;  /* 0x00008a0000047ab9 */ /* 0x000fe40000000800 */
[----:B------:R1:W-:Y:S01]  /*14ba0*/  @P4 STG.E.U8 desc[UR10][R10.64], R14 ;  /* 0x0000000e0a004986 */ /* 0x0003e2000c10110a */
[----:B------:R-:W-:Y:S01]  /*14bb0*/  ISETP.LT.AND P5, PT, R23, UR4, !P3 ;  /* 0x0000000417007c0c */ /* 0x000fe2000dfa1270 */
[----:B------:R-:W-:Y:S01]  /*14bc0*/  ULDC UR4, c[0x0][0x228] ;  /* 0x00008a0000047ab9 */ /* 0x000fe20000000800 */
[C---:B0-----:R-:W-:Y:S01]  /*14bd0*/  IADD3 R8, P4, R4.reuse, R18, RZ ;  /* 0x0000001204087210 */ /* 0x041fe20007f9e0ff */
[----:B-1----:R-:W-:Y:S01]  /*14be0*/  VIADD R10, R4, UR13 ;  /* 0x0000000d040a7c36 */ /* 0x002fe20008000000 */
[----:B------:R-:W-:-:S03]  /*14bf0*/  PRMT R13, R5, 0x7773, RZ ;  /* 0x00007773050d7816 */ /* 0x000fc600000000ff */
[----:B------:R-:W-:Y:S01]  /*14c00*/  IMAD.X R9, R12, 0x1, R16, P4 ;  /* 0x000000010c097824 */ /* 0x000fe200020e0610 */
[----:B------:R-:W-:Y:S02]  /*14c10*/  SHF.R.S32.HI R11, RZ, 0x1f, R10 ;  /* 0x0000001fff0b7819 */ /* 0x000fe4000001140a */
[----:B------:R-:W-:Y:S02]  /*14c20*/  IADD3 R4, P6, R10, R2, RZ ;  /* 0x000000020a047210 */ /* 0x000fe40007fde0ff */
[----:B------:R-:W-:Y:S01]  /*14c30*/  PRMT R12, R7, 0x7770, RZ ;  /* 0x00007770070c7816 */ /* 0x000fe200000000ff */
[----:B------:R0:W-:Y:S02]  /*14c40*/  @P1 STG.E.U8 desc[UR10][R8.64], R13 ;  /* 0x0000000d08001986 */ /* 0x0001e4000c10110a */
[----:B------:R-:W-:Y:S01]  /*14c50*/  IMAD.X R5, R11, 0x1, R0, P6 ;  /* 0x000000010b057824 */ /* 0x000fe200030e0600 */
[----:B------:R-:W-:Y:S01]  /*14c60*/  ISETP.LT.AND P4, PT, R26, UR6, !P3 ;  /* 0x000000061a007c0c */ /* 0x000fe2000df81270 */
[----:B------:R-:W-:Y:S01]  /*14c70*/  ULDC UR6, c[0x0][0x228] ;  /* 0x00008a0000067ab9 */ /* 0x000fe20000000800 */
[----:B------:R-:W-:Y:S01]  /*14c80*/  ISETP.LT.AND P1, PT, R28, UR4, !P3 ;  /* 0x000000041c007c0c */ /* 0x000fe2000df21270 */
[----:B------:R-:W-:Y:S01]  /*14c90*/  ULDC UR4, c[0x0][0x228] ;  /* 0x00008a0000047ab9 */ /* 0x000fe20000000800 */
[----:B------:R1:W-:Y:S01]  /*14ca0*/  @P5 STG.E.U8 desc[UR10][R4.64], R12 ;  /* 0x0000000c04005986 */ /* 0x0003e2000c10110a */
[----:B0-----:R-:W-:-:S02]  /*14cb0*/  IADD3 R8, P6, R10, R3, RZ ;  /* 0x000000030a087210 */ /* 0x001fc40007fde0ff */
[----:B------:R-:W-:Y:S02]  /*14cc0*/  PRMT R13, R7, 0x7772, RZ ;  /* 0x00007772070d7816 */ /* 0x000fe400000000ff */
[----:B-1----:R-:W-:Y:S01]  /*14cd0*/  IADD3 R4, P5, R10, R19, RZ ;  /* 0x000000130a047210 */ /* 0x002fe20007fbe0ff */
[----:B------:R-:W-:Y:S01]  /*14ce0*/  IMAD.X R9, R11, 0x1, R24, P6 ;  /* 0x000000010b097824 */ /* 0x000fe200030e0618 */
[----:B------:R-:W-:-:S03]  /*14cf0*/  PRMT R12, R7, 0x7771, RZ ;  /* 0x00007771070c7816 */ /* 0x000fc600000000ff */
[----:B------:R-:W-:Y:S02]  /*14d00*/  IMAD.X R5, R11, 0x1, R17, P5 ;  /* 0x000000010b057824 */ /* 0x000fe400028e0611 */
[----:B------:R-:W-:Y:S04]  /*14d10*/  @P4 STG.E.U8 desc[UR10][R8.64], R12 ;  /* 0x0000000c08004986 */ /* 0x000fe8000c10110a */
[----:B------:R0:W-:Y:S02]  /*14d20*/  @P1 STG.E.U8 desc[UR10][R4.64], R13 ;  /* 0x0000000d04001986 */ /* 0x0001e4000c10110a */
[----:B0-----:R-:W-:-:S05]  /*14d30*/  IADD3 R4, P1, R10, R18, RZ ;  /* 0x000000120a047210 */ /* 0x001fca0007f3e0ff */
[----:B------:R-:W-:Y:S01]  /*14d40*/  IMAD.X R5, R11, 0x1, R16, P1 ;  /* 0x000000010b057824 */ /* 0x000fe200008e0610 */
[----:B------:R-:W-:Y:S02]  /*14d50*/  PRMT R11, R7, 0x7773, RZ ;  /* 0x00007773070b7816 */ /* 0x000fe400000000ff */
[----:B------:R-:W2:Y:S04]  /*14d60*/  LDL.LU R7, [R1+0x80c] ;  /* 0x00080c0001077983 */ /* 0x000ea80000300800 */
[----:B------:R-:W4:Y:S01]  /*14d70*/  LDL.LU R27, [R1+0x18] ;  /* 0x00001800011b7983 */ /* 0x000f220000300800 */
[----:B------:R-:W-:Y:S01]  /*14d80*/  ISETP.LT.AND P3, PT, R29, UR4, !P3 ;  /* 0x000000041d007c0c */ /* 0x000fe2000df61270 */
[----:B------:R-:W-:Y:S01]  /*14d90*/  VIADD R9, R10, UR13 ;  /* 0x0000000d0a097c36 */ /* 0x000fe20008000000 */
[----:B------:R-:W-:Y:S01]  /*14da0*/  ISETP.LT.AND P5, PT, R23, UR6, !P2 ;  /* 0x0000000617007c0c */ /* 0x000fe2000d7a1270 */
[----:B------:R-:W-:Y:S01]  /*14db0*/  VIADD R12, R22, 0xd ;  /* 0x0000000d160c7836 */ /* 0x000fe20000000000 */
[----:B------:R-:W-:Y:S01]  /*14dc0*/  ULDC UR4, c[0x0][0x22c] ;  /* 0x00008b0000047ab9 */ /* 0x000fe20000000800 */
[----:B------:R-:W-:Y:S01]  /*14dd0*/  ULDC UR6, c[0x0][0x228] ;  /* 0x00008a0000067ab9 */ /* 0x000fe20000000800 */
[----:B------:R-:W-:-:S02]  /*14de0*/  SHF.R.S32.HI R8, RZ, 0x1f, R9 ;  /* 0x0000001fff087819 */ /* 0x000fc40000011409 */
[----:B------:R-:W-:Y:S02]  /*14df0*/  IADD3 R10, P1, R9, R2, RZ ;  /* 0x00000002090a7210 */ /* 0x000fe40007f3e0ff */
[----:B------:R-:W-:Y:S01]  /*14e00*/  ISETP.GE.AND P4, PT, R12, UR4, PT ;  /* 0x000000040c007c0c */ /* 0x000fe2000bf86270 */
[----:B------:R-:W-:Y:S02]  /*14e10*/  ULDC UR4, c[0x0][0x228] ;  /* 0x00008a0000047ab9 */ /* 0x000fe40000000800 */
        /* <DEDUP_REMOVED lines=8> */
[C---:B------:R-:W-:Y:S02]  /*14ea0*/  PRMT R12, R6.reuse, 0x7771, RZ ;  /* 0x00007771060c7816 */ /* 0x040fe400000000ff */
        /* <DEDUP_REMOVED lines=15> */
[----:B-1----:R-:W-:-:S04]  /*14fa0*/  VIADD R13, R9, UR13 ;  /* 0x0000000d090d7c36 */ /* 0x002fc80008000000 */
[----:B------:R-:W-:Y:S01]  /*14fb0*/  IMAD.X R5, R8, 0x1, R16, P5 ;  /* 0x0000000108057824 */ /* 0x000fe200028e0610 */
[----:B------:R-:W-:Y:S02]  /*14fc0*/  PRMT R8, R6, 0x7773, RZ ;  /* 0x0000777306087816 */ /* 0x000fe400000000ff */
[----:B------:R-:W-:Y:S02]  /*14fd0*/  SHF.R.S32.HI R9, RZ, 0x1f, R13 ;  /* 0x0000001fff097819 */ /* 0x000fe4000001140d */
[----:B------:R-:W-:Y:S02]  /*14fe0*/  IADD3 R10, P6, R13, R2, RZ ;  /* 0x000000020d0a7210 */ /* 0x000fe40007fde0ff */
[----:B------:R-:W-:Y:S01]  /*14ff0*/  ISETP.LT.AND P5, PT, R26, UR4, !P4 ;  /* 0x000000041a007c0c */ /* 0x000fe2000e7a1270 */
[----:B------:R0:W-:Y:S01]  /*15000*/  @P2 STG.E.U8 desc[UR10][R4.64], R8 ;  /* 0x0000000804002986 */ /* 0x0001e2000c10110a */
[----:B------:R-:W-:Y:S01]  /*15010*/  ULDC UR4, c[0x0][0x22c] ;  /* 0x00008b0000047ab9 */ /* 0x000fe20000000800 */
[----:B------:R-:W-:Y:S01]  /*15020*/  IMAD.X R11, R9, 0x1, R0, P6 ;  /* 0x00000001090b7824 */ /* 0x000fe200030e0600 */
[----:B0-----:R-:W-:-:S05]  /*15030*/  IADD3 R4, P2, R13, R3, RZ ;  /* 0x000000030d047210 */ /* 0x001fca0007f5e0ff */
[----:B------:R-:W-:Y:S01]  /*15040*/  IMAD.X R5, R9, 0x1, R24, P2 ;  /* 0x0000000109057824 */ /* 0x000fe200010e0618 */
[C---:B----4-:R-:W-:Y:S02]  /*15050*/  PRMT R6, R27.reuse, 0x7770, RZ ;  /* 0x000077701b067816 */ /* 0x050fe400000000ff */
[----:B------:R-:W-:-:S03]  /*15060*/  PRMT R8, R27, 0x7771, RZ ;  /* 0x000077711b087816 */ /* 0x000fc600000000ff */
[----:B------:R0:W-:Y:S04]  /*15070*/  @P1 STG.E.U8 desc[UR10][R10.64], R6 ;  /* 0x000000060a001986 */ /* 0x0001e8000c10110a */
[----:B------:R1:W-:Y:S01]  /*15080*/  @P5 STG.E.U8 desc[UR10][R4.64], R8 ;  /* 0x0000000804005986 */ /* 0x0003e2000c10110a */
[----:B0-----:R-:W-:Y:S01]  /*15090*/  VIADD R6, R22, 0xf ;  /* 0x0000000f16067836 */ /* 0x001fe20000000000 */
[----:B-1----:R-:W-:-:S04]  /*150a0*/  PRMT R5, R27, 0x7772, RZ ;  /* 0x000077721b057816 */ /* 0x002fc800000000ff */
[----:B------:R-:W-:Y:S01]  /*150b0*/  ISETP.GE.AND P1, PT, R6, UR4, PT ;  /* 0x0000000406007c0c */ /* 0x000fe2000bf26270 */
[----:B------:R-:W-:Y:S01]  /*150c0*/  ULDC UR4, c[0x0][0x228] ;  /* 0x00008a0000047ab9 */ /* 0x000fe20000000800 */
[----:B------:R-:W-:Y:S02]  /*150d0*/  PRMT R6, R27, 0x7773, RZ ;  /* 0x000077731b067816 */ /* 0x000fe400000000ff */
[----:B------:R-:W3:Y:S01]  /*150e0*/  LDL.LU R27, [R1+0x1c] ;  /* 0x00001c00011b7983 */ /* 0x000ee20000300800 */
[----:B------:R-:W-:Y:S01]  /*150f0*/  ISETP.LT.AND P2, PT, R28, UR6, !P4 ;  /* 0x000000061c007c0c */ /* 0x000fe2000e741270 */
[----:B------:R-:W-:Y:S01]  /*15100*/  ULDC UR6, c[0x0][0x228] ;  /* 0x00008a0000067ab9 */ /* 0x000fe20000000800 */
[C---:B------:R-:W-:Y:S01]  /*15110*/  IADD3 R10, P5, R13.reuse, R19, RZ ;  /* 0x000000130d0a7210 */ /* 0x040fe20007fbe0ff */
[----:B------:R-:W-:Y:S01]  /*15120*/  VIADD R12, R13, UR13 ;  /* 0x0000000d0d0c7c36 */ /* 0x000fe20008000000 */
[----:B------:R-:W-:Y:S01]  /*15130*/  ISETP.LT.AND P4, PT, R29, UR4, !P4 ;  /* 0x000000041d007c0c */ /* 0x000fe2000e781270 */
[----:B------:R-:W-:Y:S01]  /*15140*/  ULDC UR4, c[0x0][0x228] ;  /* 0x00008a0000047ab9 */ /* 0x000fe20000000800 */
[----:B------:R-:W4:Y:S01]  /*15150*/  LDL.LU R15, [R1+0x20] ;  /* 0x00002000010f7983 */ /* 0x000f220000300800 */
[----:B------:R-:W-:Y:S01]  /*15160*/  IMAD.X R11, R9, 0x1, R17, P5 ;  /* 0x00000001090b7824 */ /* 0x000fe200028e0611 */
[----:B------:R-:W-:Y:S01]  /*15170*/  ISETP.LT.AND P6, PT, R23, UR6, !P3 ;  /* 0x0000000617007c0c */ /* 0x000fe2000dfc1270 */
[----:B------:R-:W-:Y:S01]  /*15180*/  ULDC UR6, c[0x0][0x228] ;  /* 0x00008a0000067ab9 */ /* 0x000fe20000000800 */
[----:B------:R-:W-:-:S03]  /*15190*/  IADD3 R4, P5, R13, R18, RZ ;  /* 0x000000120d047210 */ /* 0x000fc60007fbe0ff */
[----:B------:R0:W-:Y:S01]  /*151a0*/  @P2 STG.E.U8 desc[UR10][R10.64], R5 ;  /* 0x000000050a002986 */ /* 0x0001e2000c10110a */
[----:B------:R-:W-:Y:S02]  /*151b0*/  IADD3 R8, P2, R12, R2, RZ ;  /* 0x000000020c087210 */ /* 0x000fe40007f5e0ff */
[----:B0-----:R-:W-:Y:S01]  /*151c0*/  SHF.R.S32.HI R10, RZ, 0x1f, R12 ;  /* 0x0000001fff0a7819 */ /* 0x001fe2000001140c */
[----:B------:R-:W-:Y:S01]  /*151d0*/  IMAD.X R5, R9, 0x1, R16, P5 ;  /* 0x0000000109057824 */ /* 0x000fe200028e0610 */
[----:B--2---:R-:W-:-:S03]  /*151e0*/  PRMT R11, R7, 0x7770, RZ ;  /* 0x00007770070b7816 */ /* 0x004fc600000000ff */
[----:B------:R-:W-:Y:S01]  /*151f0*/  IMAD.X R9, R10, 0x1, R0, P2 ;  /* 0x000000010a097824 */ /* 0x000fe200010e0600 */
[----:B------:R0:W-:Y:S01]  /*15200*/  @P4 STG.E.U8 desc[UR10][R4.64], R6 ;  /* 0x0000000604004986 */ /* 0x0001e2000c10110a */
[----:B------:R-:W-:Y:S01]  /*15210*/  ISETP.LT.AND P5, PT, R26, UR4, !P3 ;  /* 0x000000041a007c0c */ /* 0x000fe2000dfa1270 */
[----:B------:R-:W-:Y:S02]  /*15220*/  ULDC UR4, c[0x0][0x22c] ;  /* 0x00008b0000047ab9 */ /* 0x000fe40000000800 */
[----:B------:R1:W-:Y:S01]  /*15230*/  @P6 STG.E.U8 desc[UR10][R8.64], R11 ;  /* 0x0000000b08006986 */ /* 0x0003e2000c10110a */
[----:B------:R-:W-:Y:S01]  /*15240*/  ISETP.LT.AND P6, PT, R28, UR6, !P3 ;  /* 0x000000061c007c0c */ /* 0x000fe2000dfc1270 */
[----:B------:R-:W-:Y:S01]  /*15250*/  ULDC UR6, c[0x0][0x228] ;  /* 0x00008a0000067ab9 */ /* 0x000fe20000000800 */
[----:B------:R-:W-:Y:S01]  /*15260*/  ISETP.LT.AND P4, PT, R29, UR8, !P3 ;  /* 0x000000081d007c0c */ /* 0x000fe2000df81270 */
[----:B------:R-:W-:Y:S01]  /*15270*/  ULDC UR8, c[0x0][0x228] ;  /* 0x00008a0000087ab9 */ /* 0x000fe20000000800 */
[----:B0-----:R-:W-:Y:S01]  /*15280*/  VIADD R4, R22, 0x10 ;  /* 0x0000001016047836 */ /* 0x001fe20000000000 */
[----:B-1----:R-:W-:-:S02]  /*15290*/  IADD3 R8, P2, R12, R3, RZ ;  /* 0x000000030c087210 */ /* 0x002fc40007f5e0ff */
[----:B------:R-:W-:-:S03]  /*152a0*/  PRMT R5, R7, 0x7771, RZ ;  /* 0x0000777107057816 */ /* 0x000fc600000000ff */
[----:B------:R-:W-:Y:S01]  /*152b0*/  IMAD.X R9, R10, 0x1, R24, P2 ;  /* 0x000000010a097824 */ /* 0x000fe200010e0618 */
[----:B------:R-:W-:Y:S01]  /*152c0*/  ISETP.GE.AND P2, PT, R4, UR4, PT ;  /* 0x0000000404007c0c */ /* 0x000fe2000bf46270 */
[----:B------:R-:W-:Y:S01]  /*152d0*/  ULDC UR4, c[0x0][0x228] ;  /* 0x00008a0000047ab9 */ /* 0x000fe20000000800 */
[C---:B------:R-:W-:Y:S02]  /*152e0*/  IADD3 R4, P3, R12.reuse, R19, RZ ;  /* 0x000000130c047210 */ /* 0x040fe40007f7e0ff */
[----:B------:R0:W-:Y:S01]  /*152f0*/  @P5 STG.E.U8 desc[UR10][R8.64], R5 ;  /* 0x0000000508005986 */ /* 0x0001e2000c10110a */
[----:B------:R-:W-:Y:S02]  /*15300*/  IADD3 R6, P5, R12, R18, RZ ;  /* 0x000000120c067210 */ /* 0x000fe40007fbe0ff */
[C---:B0-----:R-:W-:Y:S01]  /*15310*/  IMAD.X R5, R10.reuse, 0x1, R17, P3 ;  /* 0x000000010a057824 */ /* 0x041fe200018e0611 */
[C---:B------:R-:W-:Y:S02]  /*15320*/  PRMT R8, R7.reuse, 0x7772, RZ ;  /* 0x0000777207087816 */ /* 0x040fe400000000ff */
[----:B------:R-:W-:Y:S01]  /*15330*/  PRMT R9, R7, 0x7773, RZ ;  /* 0x0000777307097816 */ /* 0x000fe200000000ff */
[----:B------:R-:W-:-:S02]  /*15340*/  IMAD.X R7, R10, 0x1, R16, P5 ;  /* 0x000000010a077824 */ /* 0x000fc400028e0610 */
[----:B------:R0:W-:Y:S01]  /*15350*/  @P6 STG.E.U8 desc[UR10][R4.64], R8 ;  /* 0x0000000804006986 */ /* 0x0001e2000c10110a */
[----:B------:R-:W-:Y:S01]  /*15360*/  ISETP.LT.AND P3, PT, R23, UR4, !P1 ;  /* 0x0000000417007c0c */ /* 0x000fe2000cf61270 */
[----:B------:R-:W-:Y:S02]  /*15370*/  ULDC UR4, c[0x0][0x22c] ;  /* 0x00008b0000047ab9 */ /* 0x000fe40000000800 */
[----:B------:R1:W-:Y:S01]  /*15380*/  @P4 STG.E.U8 desc[UR10][R6.64], R9 ;  /* 0x0000000906004986 */ /* 0x0003e2000c10110a */
[----:B0-----:R-:W-:-:S05]  /*15390*/  VIADD R8, R12, UR13 ;  /* 0x0000000d0c087c36 */ /* 0x001fca0008000000 */
[----:B------:R-:W-:Y:S02]  /*153a0*/  SHF.R.S32.HI R10, RZ, 0x1f, R8 ;  /* 0x0000001fff0a7819 */ /* 0x000fe40000011408 */
[----:B-1----:R-:W-:Y:S01]  /*153b0*/  IADD3 R6, P4, R8, R2, RZ ;  /* 0x0000000208067210 */ /* 0x002fe20007f9e0ff */
[----:B------:R-:W-:Y:S01]  /*153c0*/  VIADD R5, R22, 0x11 ;  /* 0x0000001116057836 */ /* 0x000fe20000000000 */
[----:B------:R-:W-:-:S03]  /*153d0*/  IADD3 R4, P6, R8, R3, RZ ;  /* 0x0000000308047210 */ /* 0x000fc60007fde0ff */
[----:B------:R-:W-:Y:S01]  /*153e0*/  IMAD.X R7, R10, 0x1, R0, P4 ;  /* 0x000000010a077824 */ /* 0x000fe200020e0600 */
[----:B------:R-:W-:Y:S01]  /*153f0*/  ISETP.LT.AND P4, PT, R26, UR6, !P1 ;  /* 0x000000061a007c0c */ /* 0x000fe2000cf81270 */
[----:B------:R-:W-:Y:S01]  /*15400*/  ULDC UR6, c[0x0][0x228] ;  /* 0x00008a0000067ab9 */ /* 0x000fe20000000800 */
[----:B------:R-:W-:Y:S01]  /*15410*/  ISETP.LT.AND P5, PT, R28, UR8, !P1 ;  /* 0x000000081c007c0c */ /* 0x000fe2000cfa1270 */
[----:B------:R-:W-:Y:S01]  /*15420*/  ULDC UR8, c[0x0][0x228] ;  /* 0x00008a0000087ab9 */ /* 0x000fe20000000800 */
[----:B---3--:R-:W-:-:S05]  /*15430*/  PRMT R9, R27, 0x7770, RZ ;  /* 0x000077701b097816 */ /* 0x008fca00000000ff */
[----:B------:R0:W-:Y:S01]  /*15440*/  @P3 STG.E.U8 desc[UR10][R6.64], R9 ;  /* 0x0000000906003986 */ /* 0x0001e2000c10110a */
[----:B------:R-:W-:Y:S01]  /*15450*/  ISETP.GE.AND P3, PT, R5, UR4, PT ;  /* 0x0000000405007c0c */ /* 0x000fe2000bf66270 */
[----:B------:R-:W-:Y:S01]  /*15460*/  IMAD.X R5, R10, 0x1, R24, P6 ;  /* 0x000000010a057824 */ /* 0x000fe200030e0618 */
[C---:B------:R-:W-:Y:S01]  /*15470*/  PRMT R11, R27.reuse, 0x7771, RZ ;  /* 0x000077711b0b7816 */ /* 0x040fe200000000ff */
[----:B------:R-:W-:Y:S01]  /*15480*/  ULDC UR4, c[0x0][0x228] ;  /* 0x00008a0000047ab9 */ /* 0x000fe20000000800 */
[----:B------:R-:W-:Y:S02]  /*15490*/  PRMT R12, R27, 0x7772, RZ ;  /* 0x000077721b0c7816 */ /* 0x000fe400000000ff */
[----:B0-----:R-:W-:Y:S01]  /*154a0*/  IADD3 R6, P6, R8, R19, RZ ;  /* 0x0000001308067210 */ /* 0x001fe20007fde0ff */
[----:B------:R0:W-:Y:S01]  /*154b0*/  @P4 STG.E.U8 desc[UR10][R4.64], R11 ;  /* 0x0000000b04004986 */ /* 0x0001e2000c10110a */
[----:B------:R-:W-:Y:S01]  /*154c0*/  ISETP.LT.AND P1, PT, R29, UR4, !P1 ;  /* 0x000000041d007c0c */ /* 0x000fe2000cf21270 */
[----:B------:R-:W-:-:S02]  /*154d0*/  ULDC UR4, c[0x0][0x228] ;  /* 0x00008a0000047ab9 */ /* 0x000fc40000000800 */
[----:B------:R-:W-:-:S05]  /*154e0*/  IMAD.X R7, R10, 0x1, R17, P6 ;  /* 0x000000010a077824 */ /* 0x000fca00030e0611 */
[----:B------:R1:W-:Y:S01]  /*154f0*/  @P5 STG.E.U8 desc[UR10][R6.64], R12 ;  /* 0x0000000c06005986 */ /* 0x0003e2000c10110a */
[C---:B0-----:R-:W-:Y:S01]  /*15500*/  IADD3 R4, P4, R8.reuse, R18, RZ ;  /* 0x0000001208047210 */ /* 0x041fe20007f9e0ff */
[----:B------:R-:W-:Y:S01]  /*15510*/  VIADD R8, R8, UR13 ;  /* 0x0000000d08087c36 */ /* 0x000fe20008000000 */
[----:B------:R-:W-:Y:S01]  /*15520*/  ISETP.LT.AND P5, PT, R23, UR4, !P2 ;  /* 0x0000000417007c0c */ /* 0x000fe2000d7a1270 */
[----:B------:R-:W-:Y:S02]  /*15530*/  ULDC UR4, c[0x0][0x228] ;  /* 0x00008a0000047ab9 */ /* 0x000fe40000000800 */
[----:B------:R-:W-:Y:S01]  /*15540*/  IMAD.X R5, R10, 0x1, R16, P4 ;  /* 0x000000010a057824 */ /* 0x000fe200020e0610 */
[----:B------:R-:W-:Y:S02]  /*15550*/  SHF.R.S32.HI R10, RZ, 0x1f, R8 ;  /* 0x0000001fff0a7819 */ /* 0x000fe40000011408 */
[----:B-1----:R-:W-:Y:S02]  /*15560*/  IADD3 R6, P6, R8, R2, RZ ;  /* 0x0000000208067210 */ /* 0x002fe40007fde0ff */
[----:B------:R-:W-:-:S02]  /*15570*/  PRMT R9, R27, 0x7773, RZ ;  /* 0x000077731b097816 */ /* 0x000fc400000000ff */
[----:B------:R-:W-:Y:S01]  /*15580*/  PRMT R11, R25, 0x7770, RZ ;  /* 0x00007770190b7816 */ /* 0x000fe200000000ff */
[----:B------:R-:W-:Y:S01]  /*15590*/  IMAD.X R7, R10, 0x1, R0, P6 ;  /* 0x000000010a077824 */ /* 0x000fe200030e0600 */
[----:B------:R-:W-:Y:S01]  /*155a0*/  ISETP.LT.AND P4, PT, R26, UR4, !P2 ;  /* 0x000000041a007c0c */ /* 0x000fe2000d781270 */
[----:B------:R0:W-:Y:S01]  /*155b0*/  @P1 STG.E.U8 desc[UR10][R4.64], R9 ;  /* 0x0000000904001986 */ /* 0x0001e2000c10110a */
[----:B------:R-:W-:Y:S01]  /*155c0*/  ISETP.LT.AND P1, PT, R28, UR6, !P2 ;  /* 0x000000061c007c0c */ /* 0x000fe2000d721270 */
[----:B------:R-:W-:Y:S01]  /*155d0*/  ULDC UR4, c[0x0][0x228] ;  /* 0x00008a0000047ab9 */ /* 0x000fe20000000800 */
[----:B------:R-:W-:Y:S01]  /*155e0*/  ULDC UR6, c[0x0][0x228] ;  /* 0x00008a0000067ab9 */ /* 0x000fe20000000800 */
[----:B------:R1:W-:Y:S04]  /*155f0*/  @P5 STG.E.U8 desc[UR10][R6.64], R11 ;  /* 0x0000000b06005986 */ /* 0x0003e8000c10110a */
[----:B------:R-:W2:Y:S01]  /*15600*/  LDL.LU R27, [R1+0x28] ;  /* 0x00002800011b7983 */ /* 0x000ea20000300800 */
[----:B0-----:R-:W-:-:S02]  /*15610*/  IADD3 R4, P6, R8, R3, RZ ;  /* 0x0000000308047210 */ /* 0x001fc40007fde0ff */
[----:B-1----:R-:W-:-:S03]  /*15620*/  IADD3 R6, P5, R8, R19, RZ ;  /* 0x0000001308067210 */ /* 0x002fc60007fbe0ff */
[C---:B------:R-:W-:Y:S01]  /*15630*/  IMAD.X R5, R10.reuse, 0x1, R24, P6 ;  /* 0x000000010a057824 */ /* 0x040fe200030e0618 */
[C---:B------:R-:W-:Y:S02]  /*15640*/  PRMT R11, R25.reuse, 0x7771, RZ ;  /* 0x00007771190b7816 */ /* 0x040fe400000000ff */
[C---:B------:R-:W-:Y:S01]  /*15650*/  PRMT R9, R25.reuse, 0x7772, RZ ;  /* 0x0000777219097816 */ /* 0x040fe200000000ff */
[----:B------:R-:W-:Y:S02]  /*15660*/  IMAD.X R7, R10, 0x1, R17, P5 ;  /* 0x000000010a077824 */ /* 0x000fe400028e0611 */
[----:B------:R-:W-:Y:S04]  /*15670*/  @P4 STG.E.U8 desc[UR10][R4.64], R11 ;  /* 0x0000000b04004986 */ /* 0x000fe8000c10110a */
[----:B------:R0:W-:Y:S02]  /*15680*/  @P1 STG.E.U8 desc[UR10][R6.64], R9 ;  /* 0x0000000906001986 */ /* 0x0001e4000c10110a */
[----:B0-----:R-:W-:-:S02]  /*15690*/  PRMT R6, R25, 0x7773, RZ ;  /* 0x0000777319067816 */ /* 0x001fc400000000ff */
[----:B------:R-:W3:Y:S01]  /*156a0*/  LDL.LU R25, [R1+0x34] ;  /* 0x0000340001197983 */ /* 0x000ee20000300800 */
[----:B------:R-:W-:Y:S01]  /*156b0*/  ISETP.LT.AND P2, PT, R29, UR4, !P2 ;  /* 0x000000041d007c0c */ /* 0x000fe2000d741270 */
[----:B------:R-:W-:Y:S01]  /*156c0*/  ULDC UR4, c[0x0][0x228] ;  /* 0x00008a0000047ab9 */ /* 0x000fe20000000800 */
[C---:B------:R-:W-:Y:S01]  /*156d0*/  IADD3 R4, P4, R8.reuse, R18, RZ ;  /* 0x0000001208047210 */ /* 0x040fe20007f9e0ff */
[----:B------:R-:W-:Y:S01]  /*156e0*/  VIADD R9, R8, UR13 ;  /* 0x0000000d08097c36 */ /* 0x000fe20008000000 */
[----:B------:R-:W-:Y:S02]  /*156f0*/  ISETP.LT.AND P1, PT, R23, UR4, !P3 ;  /* 0x0000000417007c0c */ /* 0x000fe4000df21270 */
[----:B------:R-:W-:Y:S01]  /*15700*/  ISETP.LT.AND P5, PT, R26, UR6, !P3 ;  /* 0x000000061a007c0c */ /* 0x000fe2000dfa1270 */
[----:B------:R-:W-:Y:S01]  /*15710*/  IMAD.X R5, R10, 0x1, R16, P4 ;  /* 0x000000010a057824 */ /* 0x000fe200020e0610 */
[----:B------:R-:W-:Y:S01]  /*15720*/  SHF.R.S32.HI R10, RZ, 0x1f, R9 ;  /* 0x0000001fff0a7819 */ /* 0x000fe20000011409 */
[----:B------:R-:W-:Y:S01]  /*15730*/  VIADD R7, R22, 0x12 ;  /* 0x0000001216077836 */ /* 0x000fe20000000000 */
[----:B------:R-:W-:Y:S01]  /*15740*/  ULDC UR4, c[0x0][0x22c] ;  /* 0x00008b0000047ab9 */ /* 0x000fe20000000800 */
[C---:B----4-:R-:W-:Y:S01]  /*15750*/  PRMT R8, R15.reuse, 0x7770, RZ ;  /* 0x000077700f087816 */ /* 0x050fe200000000ff */
[----:B------:R-:W-:Y:S01]  /*15760*/  ULDC UR6, c[0x0][0x228] ;  /* 0x00008a0000067ab9 */ /* 0x000fe20000000800 */
[----:B------:R0:W-:Y:S01]  /*15770*/  @P2 STG.E.U8 desc[UR10][R4.64], R6 ;  /* 0x0000000604002986 */ /* 0x0001e2000c10110a */
[----:B------:R-:W-:-:S02]  /*15780*/  PRMT R11, R15, 0x7771, RZ ;  /* 0x000077710f0b7816 */ /* 0x000fc400000000ff */
[C---:B0-----:R-:W-:Y:S02]  /*15790*/  IADD3 R4, P2, R9.reuse, R2, RZ ;  /* 0x0000000209047210 */ /* 0x041fe40007f5e0ff */
        /* <DEDUP_REMOVED lines=11> */
[----:B------:R-:W-:-:S02]  /*15850*/  PRMT R12, R15, 0x7773, RZ ;  /* 0x000077730f0c7816 */ /* 0x000fc400000000ff */
[----:B------:R-:W-:Y:S01]  /*15860*/  ISETP.LT.AND P4, PT, R23, UR6, !P2 ;  /* 0x0000000617007c0c */ /* 0x000fe2000d781270 */
[----:B------:R-:W-:Y:S01]  /*15870*/  ULDC UR6, c[0x0][0x228] ;  /* 0x00008a0000067ab9 */ /* 0x000fe20000000800 */
[C---:B0-----:R-:W-:Y:S01]  /*15880*/  IADD3 R8, P5, R9.reuse, R19, RZ ;  /* 0x0000001309087210 */ /* 0x041fe20007fbe0ff */
[C---:B------:R-:W-:Y:S01]  /*15890*/  VIADD R4, R9.reuse, UR13 ;  /* 0x0000000d09047c36 */ /* 0x040fe20008000000 */
[----:B-1----:R-:W-:Y:S02]  /*158a0*/  IADD3 R6, P6, R9, R18, RZ ;  /* 0x0000001209067210 */ /* 0x002fe40007fde0ff */
[----:B------:R-:W-:Y:S02]  /*158b0*/  PRMT R11, R15, 0x7772, RZ ;  /* 0x000077720f0b7816 */ /* 0x000fe400000000ff */
[----:B------:R-:W4:Y:S01]  /*158c0*/  LDL.LU R15, [R1+0x24] ;  /* 0x00002400010f7983 */ /* 0x000f220000300800 */
[C---:B------:R-:W-:Y:S01]  /*158d0*/  IMAD.X R9, R10.reuse, 0x1, R17, P5 ;  /* 0x000000010a097824 */ /* 0x040fe200028e0611 */
[----:B------:R-:W-:Y:S01]  /*158e0*/  SHF.R.S32.HI R5, RZ, 0x1f, R4 ;  /* 0x0000001fff057819 */ /* 0x000fe20000011404 */
[----:B------:R-:W-:Y:S01]  /*158f0*/  IMAD.X R7, R10, 0x1, R16, P6 ;  /* 0x000000010a077824 */ /* 0x000fe200030e0610 */
[----:B------:R-:W-:-:S02]  /*15900*/  IADD3 R10, P5, R4, R2, RZ ;  /* 0x00000002040a7210 */ /* 0x000fc40007fbe0ff */
[----:B------:R0:W-:Y:S04]  /*15910*/  @P1 STG.E.U8 desc[UR10][R8.64], R11 ;  /* 0x0000000b08001986 */ /* 0x0001e8000c10110a */
[----:B------:R1:W-:Y:S01]  /*15920*/  @P3 STG.E.U8 desc[UR10][R6.64], R12 ;  /* 0x0000000c06003986 */ /* 0x0003e2000c10110a */
[----:B0-----:R-:W-:Y:S02]  /*15930*/  IMAD.X R11, R5, 0x1, R0, P5 ;  /* 0x00000001050b7824 */ /* 0x001fe400028e0600 */
[----:B------:R-:W-:Y:S01]  /*15940*/  VIADD R9, R22, 0x13 ;  /* 0x0000001316097836 */ /* 0x000fe20000000000 */
[----:B-1----:R-:W-:-:S05]  /*15950*/  IADD3 R6, P1, R4, R3, RZ ;  /* 0x0000000304067210 */ /* 0x002fca0007f3e0ff */
[----:B------:R-:W-:Y:S01]  /*15960*/  IMAD.X R7, R5, 0x1, R24, P1 ;  /* 0x0000000105077824 */ /* 0x000fe200008e0618 */
[----:B------:R-:W-:Y:S01]  /*15970*/  ISETP.GE.AND P1, PT, R9, UR4, PT ;  /* 0x0000000409007c0c */ /* 0x000fe2000bf26270 */
[----:B------:R-:W-:Y:S01]  /*15980*/  ULDC UR4, c[0x0][0x22c] ;  /* 0x00008b0000047ab9 */ /* 0x000fe20000000800 */
[----:B---3--:R-:W-:-:S05]  /*15990*/  PRMT R8, R25, 0x7770, RZ ;  /* 0x0000777019087816 */ /* 0x008fca00000000ff */
[----:B------:R0:W-:Y:S01]  /*159a0*/  @P4 STG.E.U8 desc[UR10][R10.64], R8 ;  /* 0x000000080a004986 */ /* 0x0001e2000c10110a */
[C---:B------:R-:W-:Y:S02]  /*159b0*/  PRMT R12, R25.reuse, 0x7771, RZ ;  /* 0x00007771190c7816 */ /* 0x040fe400000000ff */
[----:B------:R-:W-:Y:S02]  /*159c0*/  PRMT R13, R25, 0x7773, RZ ;  /* 0x00007773190d7816 */ /* 0x000fe400000000ff */
[C---:B0-----:R-:W-:Y:S02]  /*159d0*/  IADD3 R8, P5, R4.reuse, R19, RZ ;  /* 0x0000001304087210 */ /* 0x041fe40007fbe0ff */
[----:B------:R-:W-:-:S03]  /*159e0*/  IADD3 R10, P6, R4, R18, RZ ;  /* 0x00000012040a7210 */ /* 0x000fc60007fde0ff */
[C---:B------:R-:W-:Y:S02]  /*159f0*/  IMAD.X R9, R5.reuse, 0x1, R17, P5 ;  /* 0x0000000105097824 */ /* 0x040fe400028e0611 */
[----:B------:R-:W-:Y:S01]  /*15a00*/  IMAD.X R11, R5, 0x1, R16, P6 ;  /* 0x00000001050b7824 */ /* 0x000fe200030e0610 */
[----:B------:R-:W-:Y:S02]  /*15a10*/  PRMT R5, R25, 0x7772, RZ ;  /* 0x0000777219057816 */ /* 0x000fe400000000ff */
[----:B------:R-:W3:Y:S01]  /*15a20*/  LDL.LU R25, [R1+0x38] ;  /* 0x0000380001197983 */ /* 0x000ee20000300800 */
[----:B------:R-:W-:Y:S01]  /*15a30*/  ISETP.LT.AND P3, PT, R26, UR6, !P2 ;  /* 0x000000061a007c0c */ /* 0x000fe2000d761270 */
[----:B------:R-:W-:Y:S01]  /*15a40*/  ULDC UR6, c[0x0][0x228] ;  /* 0x00008a0000067ab9 */ /* 0x000fe20000000800 */
[----:B------:R-:W-:Y:S01]  /*15a50*/  ISETP.LT.AND P4, PT, R28, UR8, !P2 ;  /* 0x000000081c007c0c */ /* 0x000fe2000d781270 */
[----:B------:R-:W-:Y:S01]  /*15a60*/  ULDC UR8, c[0x0][0x228] ;  /* 0x00008a0000087ab9 */ /* 0x000fe20000000800 */
[----:B------:R-:W-:Y:S01]  /*15a70*/  ISETP.LT.AND P2, PT, R29, UR14, !P2 ;  /* 0x0000000e1d007c0c */ /* 0x000fe2000d741270 */
[----:B------:R-:W-:-:S08]  /*15a80*/  ULDC UR14, c[0x0][0x228] ;  /* 0x00008a00000e7ab9 */ /* 0x000fd00000000800 */
[----:B------:R0:W-:Y:S04]  /*15a90*/  @P3 STG.E.U8 desc[UR10][R6.64], R12 ;  /* 0x0000000c06003986 */ /* 0x0001e8000c10110a */
[----:B------:R-:W-:Y:S01]  /*15aa0*/  @P4 STG.E.U8 desc[UR10][R8.64], R5 ;  /* 0x0000000508004986 */ /* 0x000fe2000c10110a */
[----:B------:R-:W-:Y:S01]  /*15ab0*/  ISETP.LT.AND P4, PT, R23, UR6, !P1 ;  /* 0x0000000617007c0c */ /* 0x000fe2000cf81270 */
[----:B------:R-:W-:Y:S02]  /*15ac0*/  ULDC UR6, c[0x0][0x228] ;  /* 0x00008a0000067ab9 */ /* 0x000fe40000000800 */
[----:B------:R1:W-:Y:S01]  /*15ad0*/  @P2 STG.E.U8 desc[UR10][R10.64], R13 ;  /* 0x0000000d0a002986 */ /* 0x0003e2000c10110a */
[----:B0-----:R-:W-:Y:S01]  /*15ae0*/  VIADD R12, R4, UR13 ;  /* 0x0000000d040c7c36 */ /* 0x001fe20008000000 */
[----:B------:R-:W-:Y:S01]  /*15af0*/  ISETP.LT.AND P2, PT, R26, UR8, !P1 ;  /* 0x000000081a007c0c */ /* 0x000fe2000cf41270 */
[----:B------:R-:W-:-:S03]  /*15b00*/  ULDC UR8, c[0x0][0x228] ;  /* 0x00008a0000087ab9 */ /* 0x000fc60000000800 */
[----:B------:R-:W-:Y:S02]  /*15b10*/  IADD3 R4, P6, R12, R2, RZ ;  /* 0x000000020c047210 */ /* 0x000fe40007fde0ff */
[----:B-1----:R-:W-:Y:S02]  /*15b20*/  SHF.R.S32.HI R10, RZ, 0x1f, R12 ;  /* 0x0000001fff0a7819 */ /* 0x002fe4000001140c */
[----:B------:R-:W-:Y:S01]  /*15b30*/  ISETP.LT.AND P5, PT, R28, UR14, !P1 ;  /* 0x0000000e1c007c0c */ /* 0x000fe2000cfa1270 */
[----:B------:R-:W-:Y:S01]  /*15b40*/  VIADD R9, R22, 0x14 ;  /* 0x0000001416097836 */ /* 0x000fe20000000000 */
[----:B------:R-:W-:Y:S01]  /*15b50*/  IADD3 R6, P3, R12, R3, RZ ;  /* 0x000000030c067210 */ /* 0x000fe20007f7e0ff */
[----:B------:R-:W-:Y:S01]  /*15b60*/  IMAD.X R5, R10, 0x1, R0, P6 ;  /* 0x000000010a057824 */ /* 0x000fe200030e0600 */
[----:B------:R-:W-:Y:S02]  /*15b70*/  IADD3 R8, P6, R12, R19, RZ ;  /* 0x000000130c087210 */ /* 0x000fe40007fde0ff */
[C---:B----4-:R-:W-:Y:S01]  /*15b80*/  PRMT R11, R15.reuse, 0x7770, RZ ;  /* 0x000077700f0b7816 */ /* 0x050fe200000000ff */
[----:B------:R-:W-:Y:S01]  /*15b90*/  IMAD.X R7, R10, 0x1, R24, P3 ;  /* 0x000000010a077824 */ /* 0x000fe200018e0618 */
[----:B------:R-:W-:-:S02]  /*15ba0*/  PRMT R13, R15, 0x7771, RZ ;  /* 0x000077710f0d7816 */ /* 0x000fc400000000ff */
[----:B------:R-:W-:Y:S01]  /*15bb0*/  ISETP.GE.AND P3, PT, R9, UR4, PT ;  /* 0x0000000409007c0c */ /* 0x000fe2000bf66270 */
[----:B------:R-:W-:Y:S01]  /*15bc0*/  IMAD.X R9, R10, 0x1, R17, P6 ;  /* 0x000000010a097824 */ /* 0x000fe200030e0611 */
[----:B------:R-:W-:Y:S01]  /*15bd0*/  PRMT R14, R15, 0x7772, RZ ;  /* 0x000077720f0e7816 */ /* 0x000fe200000000ff */
[----:B------:R0:W-:Y:S01]  /*15be0*/  @P4 STG.E.U8 desc[UR10][R4.64], R11 ;  /* 0x0000000b04004986 */ /* 0x0001e2000c10110a */
[----:B------:R-:W-:-:S03]  /*15bf0*/  ULDC UR4, c[0x0][0x228] ;  /* 0x00008a0000047ab9 */ /* 0x000fc60000000800 */
[----:B------:R1:W-:Y:S01]  /*15c00*/  @P2 STG.E.U8 desc[UR10][R6.64], R13 ;  /* 0x0000000d06002986 */ /* 0x0003e2000c10110a */
[----:B------:R-:W-:Y:S01]  /*15c10*/  ISETP.LT.AND P1, PT, R29, UR4, !P1 ;  /* 0x000000041d007c0c */ /* 0x000fe2000cf21270 */
[----:B------:R-:W-:Y:S02]  /*15c20*/  ULDC UR4, c[0x0][0x228] ;  /* 0x00008a0000047ab9 */ /* 0x000fe40000000800 */
[----:B------:R4:W-:Y:S01]  /*15c30*/  @P5 STG.E.U8 desc[UR10][R8.64], R14 ;  /* 0x0000000e08005986 */ /* 0x0009e2000c10110a */
[C---:B0-----:R-:W-:Y:S01]  /*15c40*/  VIADD R11, R12.reuse, UR13 ;  /* 0x0000000d0c0b7c36 */ /* 0x041fe20008000000 */
[----:B------:R-:W-:Y:S01]  /*15c50*/  IADD3 R4, P2, R12, R18, RZ ;  /* 0x000000120c047210 */ /* 0x000fe20007f5e0ff */
[----:B-1----:R-:W-:-:S03]  /*15c60*/  VIADD R7, R22, 0x15 ;  /* 0x0000001516077836 */ /* 0x002fc60000000000 */
[----:B------:R-:W-:Y:S02]  /*15c70*/  SHF.R.S32.HI R12, RZ, 0x1f, R11 ;  /* 0x0000001fff0c7819 */ /* 0x000fe4000001140b */
[----:B------:R-:W-:Y:S01]  /*15c80*/  IADD3 R6, P5, R11, R2, RZ ;  /* 0x000000020b067210 */ /* 0x000fe20007fbe0ff */
[----:B------:R-:W-:Y:S01]  /*15c90*/  IMAD.X R5, R10, 0x1, R16, P2 ;  /* 0x000000010a057824 */ /* 0x000fe200010e0610 */
[----:B------:R-:W-:Y:S01]  /*15ca0*/  ISETP.LT.AND P4, PT, R23, UR6, !P3 ;  /* 0x0000000617007c0c */ /* 0x000fe2000df81270 */
[----:B------:R-:W-:Y:S01]  /*15cb0*/  ULDC UR6, c[0x0][0x228] ;  /* 0x00008a0000067ab9 */ /* 0x000fe20000000800 */
[----:B------:R-:W-:Y:S02]  /*15cc0*/  ISETP.LT.AND P6, PT, R26, UR8, !P3 ;  /* 0x000000081a007c0c */ /* 0x000fe4000dfc1270 */
[----:B------:R-:W-:Y:S01]  /*15cd0*/  ISETP.GE.AND P2, PT, R7, UR7, PT ;  /* 0x0000000707007c0c */ /* 0x000fe2000bf46270 */
[----:B------:R-:W-:Y:S01]  /*15ce0*/  IMAD.X R7, R12, 0x1, R0, P5 ;  /* 0x000000010c077824 */ /* 0x000fe200028e0600 */
[----:B----4-:R-:W-:Y:S01]  /*15cf0*/  IADD3 R8, P5, R11, R3, RZ ;  /* 0x000000030b087210 */ /* 0x010fe20007fbe0ff */
[----:B------:R-:W-:Y:S01]  /*15d00*/  ULDC UR7, c[0x0][0x228] ;  /* 0x00008a0000077ab9 */ /* 0x000fe20000000800 */
[----:B------:R-:W-:-:S03]  /*15d10*/  PRMT R10, R15, 0x7773, RZ ;  /* 0x000077730f0a7816 */ /* 0x000fc600000000ff */
[----:B------:R-:W-:Y:S02]  /*15d20*/  IMAD.X R9, R12, 0x1, R24, P5 ;  /* 0x000000010c097824 */ /* 0x000fe400028e0618 */
[----:B------:R0:W-:Y:S02]  /*15d30*/  @P1 STG.E.U8 desc[UR10][R4.64], R10 ;  /* 0x0000000a04001986 */ /* 0x0001e4000c10110a */
[----:B0-----:R-:W-:-:S05]  /*15d40*/  IADD3 R4, P1, R11, R19, RZ ;  /* 0x000000130b047210 */ /* 0x001fca0007f3e0ff */
[----:B------:R-:W-:Y:S02]  /*15d50*/  IMAD.X R5, R12, 0x1, R17, P1 ;  /* 0x000000010c057824 */ /* 0x000fe400008e0611 */
[----:B------:R-:W-:Y:S01]  /*15d60*/  VIADD R10, R11, UR13 ;  /* 0x0000000d0b0a7c36 */ /* 0x000fe20008000000 */
[----:B------:R-:W-:Y:S01]  /*15d70*/  ISETP.LT.AND P5, PT, R23, UR7, !P2 ;  /* 0x0000000717007c0c */ /* 0x000fe2000d7a1270 */
[----:B------:R-:W-:Y:S01]  /*15d80*/  ULDC UR7, c[0x0][0x228] ;  /* 0x00008a0000077ab9 */ /* 0x000fe20000000800 */
[C---:B---3--:R-:W-:Y:S02]  /*15d90*/  PRMT R13, R25.reuse, 0x7770, RZ ;  /* 0x00007770190d7816 */ /* 0x048fe400000000ff */
[----:B------:R-:W-:-:S03]  /*15da0*/  PRMT R14, R25, 0x7771, RZ ;  /* 0x00007771190e7816 */ /* 0x000fc600000000ff */
[----:B------:R0:W-:Y:S04]  /*15db0*/  @P4 STG.E.U8 desc[UR10][R6.64], R13 ;  /* 0x0000000d06004986 */ /* 0x0001e8000c10110a */
[----:B------:R1:W-:Y:S01]  /*15dc0*/  @P6 STG.E.U8 desc[UR10][R8.64], R14 ;  /* 0x0000000e08006986 */ /* 0x0003e2000c10110a */
[----:B------:R-:W-:Y:S01]  /*15dd0*/  ISETP.LT.AND P4, PT, R28, UR4, !P3 ;  /* 0x000000041c007c0c */ /* 0x000fe2000df81270 */
[----:B------:R-:W-:Y:S01]  /*15de0*/  ULDC UR4, c[0x0][0x228] ;  /* 0x00008a0000047ab9 */ /* 0x000fe20000000800 */
[----:B0-----:R-:W-:Y:S01]  /*15df0*/  VIADD R7, R22, 0x1e ;  /* 0x0000001e16077836 */ /* 0x001fe20000000000 */
[----:B------:R-:W-:Y:S02]  /*15e00*/  IADD3 R6, P6, R11, R18, RZ ;  /* 0x000000120b067210 */ /* 0x000fe40007fde0ff */
[----:B------:R-:W-:-:S02]  /*15e10*/  PRMT R13, R25, 0x7773, RZ ;  /* 0x00007773190d7816 */ /* 0x000fc400000000ff */
[----:B------:R-:W-:Y:S01]  /*15e20*/  ISETP.GE.AND P1, PT, R7, UR25, PT ;  /* 0x0000001907007c0c */ /* 0x000fe2000bf26270 */
[----:B------:R-:W-:Y:S01]  /*15e30*/  IMAD.X R7, R12, 0x1, R16, P6 ;  /* 0x000000010c077824 */ /* 0x000fe200030e0610 */
[----:B------:R-:W-:Y:S02]  /*15e40*/  PRMT R12, R25, 0x7772, RZ ;  /* 0x00007772190c7816 */ /* 0x000fe400000000ff */
[----:B------:R-:W3:Y:S01]  /*15e50*/  LDL.LU R25, [R1+0x3c] ;  /* 0x00003c0001197983 */ /* 0x000ee20000300800 */
[----:B------:R-:W-:Y:S01]  /*15e60*/  ISETP.LT.AND P3, PT, R29, UR6, !P3 ;  /* 0x000000061d007c0c */ /* 0x000fe2000df61270 */
[----:B------:R-:W-:Y:S01]  /*15e70*/  ULDC UR6, c[0x0][0x228] ;  /* 0x00008a0000067ab9 */ /* 0x000fe20000000800 */
[----:B------:R-:W-:Y:S02]  /*15e80*/  SHF.R.S32.HI R11, RZ, 0x1f, R10 ;  /* 0x0000001fff0b7819 */ /* 0x000fe4000001140a */
[----:B-1----:R-:W-:Y:S01]  /*15e90*/  IADD3 R8, P6, R10, R2, RZ ;  /* 0x000000020a087210 */ /* 0x002fe20007fde0ff */
[----:B------:R0:W-:Y:S01]  /*15ea0*/  @P4 STG.E.U8 desc[UR10][R4.64], R12 ;  /* 0x0000000c04004986 */ /* 0x0001e2000c10110a */
[----:B--2---:R-:W-:-:S03]  /*15eb0*/  PRMT R14, R27, 0x7770, RZ ;  /* 0x000077701b0e7816 */ /* 0x004fc600000000ff */
[----:B------:R-:W-:-:S04]  /*15ec0*/  IMAD.X R9, R11, 0x1, R0, P6 ;  /* 0x000000010b097824 */ /* 0x000fc800030e0600 */
[----:B------:R1:W-:Y:S01]  /*15ed0*/  @P3 STG.E.U8 desc[UR10][R6.64], R13 ;  /* 0x0000000d06003986 */ /* 0x0003e2000c10110a */
[----:B0-----:R-:W-:-:S03]  /*15ee0*/  IADD3 R4, P6, R10, R3, RZ ;  /* 0x000000030a047210 */ /* 0x001fc60007fde0ff */
[----:B------:R0:W-:Y:S02]  /*15ef0*/  @P5 STG.E.U8 desc[UR10][R8.64], R14 ;  /* 0x0000000e08005986 */ /* 0x0001e4000c10110a */
[----:B------:R-:W-:Y:S01]  /*15f00*/  IMAD.X R5, R11, 0x1, R24, P6 ;  /* 0x000000010b057824 */ /* 0x000fe200030e0618 */
[----:B-1----:R-:W-:Y:S01]  /*15f10*/  IADD3 R6, P3, R10, R19, RZ ;  /* 0x000000130a067210 */ /* 0x002fe20007f7e0ff */
[----:B0-----:R-:W-:Y:S01]  /*15f20*/  VIADD R9, R22, 0x16 ;  /* 0x0000001616097836 */ /* 0x001fe20000000000 */
[----:B------:R-:W-:-:S03]  /*15f30*/  IADD3 R8, P6, R10, R18, RZ ;  /* 0x000000120a087210 */ /* 0x000fc60007fde0ff */
[----:B------:R-:W-:Y:S01]  /*15f40*/  IMAD.X R7, R11, 0x1, R17, P3 ;  /* 0x000000010b077824 */ /* 0x000fe200018e0611 */
[----:B------:R-:W-:Y:S02]  /*15f50*/  PRMT R12, R27, 0x7771, RZ ;  /* 0x000077711b0c7816 */ /* 0x000fe400000000ff */
[----:B------:R-:W-:Y:S01]  /*15f60*/  ISETP.GE.AND P3, PT, R9, UR5, PT ;  /* 0x0000000509007c0c */ /* 0x000fe2000bf66270 */
[----:B------:R-:W-:Y:S01]  /*15f70*/  IMAD.X R9, R11, 0x1, R16, P6 ;  /* 0x000000010b097824 */ /* 0x000fe200030e0610 */
[C---:B------:R-:W-:Y:S02]  /*15f80*/  PRMT R11, R27.reuse, 0x7772, RZ ;  /* 0x000077721b0b7816 */ /* 0x040fe400000000ff */
[----:B------:R-:W-:Y:S02]  /*15f90*/  PRMT R13, R27, 0x7773, RZ ;  /* 0x000077731b0d7816 */ /* 0x000fe400000000ff */
[----:B------:R-:W-:Y:S01]  /*15fa0*/  ISETP.LT.AND P5, PT, R26, UR4, !P2 ;  /* 0x000000041a007c0c */ /* 0x000fe2000d7a1270 */
[----:B------:R-:W2:Y:S01]  /*15fb0*/  LDL.LU R27, [R1+0x2c] ;  /* 0x00002c00011b7983 */ /* 0x000ea20000300800 */
[----:B------:R-:W-:Y:S01]  /*15fc0*/  ISETP.LT.AND P4, PT, R28, UR6, !P2 ;  /* 0x000000061c007c0c */ /* 0x000fe2000d781270 */
[----:B------:R-:W-:Y:S01]  /*15fd0*/  VIADD R14, R22, 0x17 ;  /* 0x00000017160e7836 */ /* 0x000fe20000000000 */
[----:B------:R-:W-:Y:S01]  /*15fe0*/  ISETP.LT.AND P2, PT, R29, UR7, !P2 ;  /* 0x000000071d007c0c */ /* 0x000fe2000d741270 */
[----:B------:R-:W-:Y:S01]  /*15ff0*/  VIADD R10, R10, UR13 ;  /* 0x0000000d0a0a7c36 */ /* 0x000fe20008000000 */
[----:B------:R-:W-:Y:S01]  /*16000*/  ULDC UR4, c[0x0][0x228] ;  /* 0x00008a0000047ab9 */ /* 0x000fe20000000800 */
[----:B------:R-:W-:Y:S01]  /*16010*/  ULDC UR5, c[0x0][0x228] ;  /* 0x00008a0000057ab9 */ /* 0x000fe20000000800 */
[----:B------:R-:W-:-:S05]  /*16020*/  ULDC UR6, c[0x0][0x228] ;  /* 0x00008a0000067ab9 */ /* 0x000fca0000000800 */
[----:B------:R0:W-:Y:S04]  /*16030*/  @P5 STG.E.U8 desc[UR10][R4.64], R12 ;  /* 0x0000000c04005986 */ /* 0x0001e8000c10110a */
[----:B------:R-:W-:Y:S04]  /*16040*/  @P4 STG.E.U8 desc[UR10][R6.64], R11 ;  /* 0x0000000b06004986 */ /* 0x000fe8000c10110a */
[----:B------:R1:W-:Y:S01]  /*16050*/  @P2 STG.E.U8 desc[UR10][R8.64], R13 ;  /* 0x0000000d08002986 */ /* 0x0003e2000c10110a */
[----:B------:R-:W-:-:S03]  /*16060*/  ISETP.GE.AND P2, PT, R14, UR23, PT ;  /* 0x000000170e007c0c */ /* 0x000fc6000bf46270 */
[----:B------:R-:W4:Y:S01]  /*16070*/  LDL.LU R14, [R1+0x44] ;  /* 0x00004400010e7983 */ /* 0x000f220000300800 */
[----:B------:R-:W-:Y:S01]  /*16080*/  ISETP.LT.AND P4, PT, R23, UR4, !P3 ;  /* 0x0000000417007c0c */ /* 0x000fe2000df81270 */
[----:B------:R-:W-:Y:S01]  /*16090*/  ULDC UR4, c[0x0][0x228] ;  /* 0x00008a0000047ab9 */ /* 0x000fe20000000800 */
[----:B0-----:R-:W-:Y:S02]  /*160a0*/  IADD3 R4, P6, R10, R2, RZ ;  /* 0x000000020a047210 */ /* 0x001fe40007fde0ff */
[----:B------:R-:W-:Y:S01]  /*160b0*/  ISETP.LT.AND P5, PT, R26, UR5, !P3 ;  /* 0x000000051a007c0c */ /* 0x000fe2000dfa1270 */
[----:B------:R-:W-:Y:S01]  /*160c0*/  ULDC UR5, c[0x0][0x228] ;  /* 0x00008a0000057ab9 */ /* 0x000fe20000000800 */
[----:B-1----:R-:W-:-:S05]  /*160d0*/  SHF.R.S32.HI R9, RZ, 0x1f, R10 ;  /* 0x0000001fff097819 */ /* 0x002fca000001140a */
[----:B------:R-:W-:Y:S01]  /*160e0*/  IMAD.X R5, R9, 0x1, R0, P6 ;  /* 0x0000000109057824 */ /* 0x000fe200030e0600 */
[----:B------:R-:W-:-:S05]  /*160f0*/  IADD3 R6, P6, R10, R3, RZ ;  /* 0x000000030a067210 */ /* 0x000fca0007fde0ff */
[----:B------:R-:W-:Y:S02]  /*16100*/  IMAD.X R7, R9, 0x1, R24, P6 ;  /* 0x0000000109077824 */ /* 0x000fe400030e0618 */
[----:B------:R-:W-:Y:S01]  /*16110*/  VIADD R12, R22, 0x18 ;  /* 0x00000018160c7836 */ /* 0x000fe20000000000 */
[C---:B---3--:R-:W-:Y:S02]  /*16120*/  PRMT R13, R25.reuse, 0x7770, RZ ;  /* 0x00007770190d7816 */ /* 0x048fe400000000ff */
[----:B------:R-:W-:-:S03]  /*16130*/  PRMT R15, R25, 0x7771, RZ ;  /* 0x00007771190f7816 */ /* 0x000fc600000000ff */
[----:B------:R0:W-:Y:S01]  /*16140*/  @P4 STG.E.U8 desc[UR10][R4.64], R13 ;  /* 0x0000000d04004986 */ /* 0x0001e2000c10110a */
[----:B------:R-:W-:Y:S01]  /*16150*/  ISETP.LT.AND P4, PT, R28, UR4, !P3 ;  /* 0x000000041c007c0c */ /* 0x000fe2000df81270 */
[----:B------:R-:W-:Y:S02]  /*16160*/  ULDC UR4, c[0x0][0x228] ;  /* 0x00008a0000047ab9 */ /* 0x000fe40000000800 */
[----:B------:R1:W-:Y:S01]  /*16170*/  @P5 STG.E.U8 desc[UR10][R6.64], R15 ;  /* 0x0000000f06005986 */ /* 0x0003e2000c10110a */
[----:B------:R-:W-:Y:S01]  /*16180*/  ISETP.LT.AND P3, PT, R29, UR4, !P3 ;  /* 0x000000041d007c0c */ /* 0x000fe2000df61270 */
[----:B------:R-:W-:Y:S01]  /*16190*/  ULDC UR4, c[0x0][0x228] ;  /* 0x00008a0000047ab9 */ /* 0x000fe20000000800 */
[C---:B------:R-:W-:Y:S02]  /*161a0*/  PRMT R11, R25.reuse, 0x7772, RZ ;  /* 0x00007772190b7816 */ /* 0x040fe400000000ff */
[C---:B0-----:R-:W-:Y:S02]  /*161b0*/  IADD3 R4, P6, R10.reuse, R18, RZ ;  /* 0x000000120a047210 */ /* 0x041fe40007fde0ff */
[C---:B-1----:R-:W-:Y:S01]  /*161c0*/  IADD3 R6, P5, R10.reuse, R19, RZ ;  /* 0x000000130a067210 */ /* 0x042fe20007fbe0ff */
[----:B------:R-:W-:Y:S01]  /*161d0*/  VIADD R10, R10, UR13 ;  /* 0x0000000d0a0a7c36 */ /* 0x000fe20008000000 */
[----:B------:R-:W-:-:S03]  /*161e0*/  PRMT R8, R25, 0x7773, RZ ;  /* 0x0000777319087816 */ /* 0x000fc600000000ff */
[----:B------:R-:W-:Y:S01]  /*161f0*/  IMAD.X R7, R9, 0x1, R17, P5 ;  /* 0x0000000109077824 */ /* 0x000fe200028e0611 */
[----:B------:R-:W-:Y:S01]  /*16200*/  ISETP.LT.AND P5, PT, R23, UR4, !P2 ;  /* 0x0000000417007c0c */ /* 0x000fe2000d7a1270 */
[----:B------:R-:W-:Y:S01]  /*16210*/  IMAD.X R5, R9, 0x1, R16, P6 ;  /* 0x0000000109057824 */ /* 0x000fe200030e0610 */
[----:B------:R-:W-:Y:S01]  /*16220*/  SHF.R.S32.HI R9, RZ, 0x1f, R10 ;  /* 0x0000001fff097819 */ /* 0x000fe2000001140a */
[----:B------:R-:W-:Y:S01]  /*16230*/  ULDC UR4, c[0x0][0x228] ;  /* 0x00008a0000047ab9 */ /* 0x000fe20000000800 */
[----:B------:R0:W-:Y:S01]  /*16240*/  @P4 STG.E.U8 desc[UR10][R6.64], R11 ;  /* 0x0000000b06004986 */ /* 0x0001e2000c10110a */
[----:B------:R-:W-:Y:S01]  /*16250*/  ISETP.LT.AND P4, PT, R26, UR5, !P2 ;  /* 0x000000051a007c0c */ /* 0x000fe2000d781270 */
[----:B------:R-:W-:Y:S02]  /*16260*/  ULDC UR5, c[0x0][0x228] ;  /* 0x00008a0000057ab9 */ /* 0x000fe40000000800 */
[----:B------:R1:W-:Y:S01]  /*16270*/  @P3 STG.E.U8 desc[UR10][R4.64], R8 ;  /* 0x0000000804003986 */ /* 0x0003e2000c10110a */
[----:B0-----:R-:W-:-:S02]  /*16280*/  IADD3 R6, P6, R10, R2, RZ ;  /* 0x000000020a067210 */ /* 0x001fc40007fde0ff */
[----:B--2---:R-:W-:Y:S02]  /*16290*/  PRMT R13, R27, 0x7770, RZ ;  /* 0x000077701b0d7816 */ /* 0x004fe400000000ff */
[----:B-1----:R-:W-:Y:S01]  /*162a0*/  IADD3 R4, P3, R10, R3, RZ ;  /* 0x000000030a047210 */ /* 0x002fe20007f7e0ff */
[----:B------:R-:W-:Y:S01]  /*162b0*/  IMAD.X R7, R9, 0x1, R0, P6 ;  /* 0x0000000109077824 */ /* 0x000fe200030e0600 */
[----:B------:R-:W-:-:S03]  /*162c0*/  PRMT R11, R27, 0x7771, RZ ;  /* 0x000077711b0b7816 */ /* 0x000fc600000000ff */
[----:B------:R-:W-:Y:S01]  /*162d0*/  IMAD.X R5, R9, 0x1, R24, P3 ;  /* 0x0000000109057824 */ /* 0x000fe200018e0618 */
[----:B------:R-:W-:Y:S01]  /*162e0*/  @P5 STG.E.U8 desc[UR10][R6.64], R13 ;  /* 0x0000000d06005986 */ /* 0x000fe2000c10110a */
[----:B------:R-:W-:Y:S01]  /*162f0*/  ISETP.LT.AND P5, PT, R28, UR4, !P2 ;  /* 0x000000041c007c0c */ /* 0x000fe2000d7a1270 */
[----:B------:R-:W-:Y:S02]  /*16300*/  ULDC UR4, c[0x0][0x228] ;  /* 0x00008a0000047ab9 */ /* 0x000fe40000000800 */
[----:B------:R0:W-:Y:S01]  /*16310*/  @P4 STG.E.U8 desc[UR10][R4.64], R11 ;  /* 0x0000000b04004986 */ /* 0x0001e2000c10110a */
[----:B------:R-:W-:Y:S01]  /*16320*/  ISETP.GE.AND P3, PT, R12, UR21, PT ;  /* 0x000000150c007c0c */ /* 0x000fe2000bf66270 */
[C---:B------:R-:W-:Y:S01]  /*16330*/  VIADD R12, R10.reuse, UR13 ;  /* 0x0000000d0a0c7c36 */ /* 0x040fe20008000000 */
[----:B------:R-:W-:Y:S02]  /*16340*/  PRMT R25, R27, 0x7772, RZ ;  /* 0x000077721b197816 */ /* 0x000fe400000000ff */
[----:B------:R-:W-:Y:S01]  /*16350*/  ISETP.LT.AND P2, PT, R29, UR4, !P2 ;  /* 0x000000041d007c0c */ /* 0x000fe2000d741270 */
[----:B------:R-:W-:Y:S01]  /*16360*/  ULDC UR4, c[0x0][0x228] ;  /* 0x00008a0000047ab9 */ /* 0x000fe20000000800 */
[----:B0-----:R-:W-:-:S05]  /*16370*/  IADD3 R4, P4, R10, R19, RZ ;  /* 0x000000130a047210 */ /* 0x001fca0007f9e0ff */
[----:B------:R-:W-:Y:S01]  /*16380*/  IMAD.X R5, R9, 0x1, R17, P4 ;  /* 0x0000000109057824 */ /* 0x000fe200020e0611 */
[----:B------:R-:W-:Y:S01]  /*16390*/  ISETP.LT.AND P4, PT, R23, UR5, !P3 ;  /* 0x0000000517007c0c */ /* 0x000fe2000df81270 */
[----:B------:R-:W-:Y:S01]  /*163a0*/  ULDC UR5, c[0x0][0x228] ;  /* 0x00008a0000057ab9 */ /* 0x000fe20000000800 */
[----:B------:R-:W-:Y:S02]  /*163b0*/  IADD3 R8, P6, R10, R18, RZ ;  /* 0x000000120a087210 */ /* 0x000fe40007fde0ff */
[----:B------:R0:W-:Y:S01]  /*163c0*/  @P5 STG.E.U8 desc[UR10][R4.64], R25 ;  /* 0x0000001904005986 */ /* 0x0001e2000c10110a */
[----:B------:R-:W-:Y:S02]  /*163d0*/  SHF.R.S32.HI R13, RZ, 0x1f, R12 ;  /* 0x0000001fff0d7819 */ /* 0x000fe4000001140c */
[----:B------:R-:W-:Y:S01]  /*163e0*/  IADD3 R10, P5, R12, R2, RZ ;  /* 0x000000020c0a7210 */ /* 0x000fe20007fbe0ff */
[----:B------:R-:W-:Y:S01]  /*163f0*/  IMAD.X R9, R9, 0x1, R16, P6 ;  /* 0x0000000109097824 */ /* 0x000fe200030e0610 */
[----:B------:R-:W-:Y:S01]  /*16400*/  PRMT R15, R27, 0x7773, RZ ;  /* 0x000077731b0f7816 */ /* 0x000fe200000000ff */
[----:B----4-:R1:W2:Y:S01]  /*16410*/  LDS.128 R4, [R14] ;  /* 0x000000000e047984 */ /* 0x0102a20000000c00 */
[----:B------:R-:W-:Y:S01]  /*16420*/  PRMT R27, R20, 0x7770, RZ ;  /* 0x00007770141b7816 */ /* 0x000fe200000000ff */
[----:B------:R-:W-:-:S02]  /*16430*/  IMAD.X R11, R13, 0x1, R0, P5 ;  /* 0x000000010d0b7824 */ /* 0x000fc400028e0600 */
[----:B------:R3:W-:Y:S01]  /*16440*/  @P2 STG.E.U8 desc[UR10][R8.64], R15 ;  /* 0x0000000f08002986 */ /* 0x0007e2000c10110a */
[----:B0-----:R-:W-:-:S03]  /*16450*/  PRMT R25, R20, 0x7771, RZ ;  /* 0x0000777114197816 */ /* 0x001fc600000000ff */
[----:B------:R0:W-:Y:S01]  /*16460*/  @P4 STG.E.U8 desc[UR10][R10.64], R27 ;  /* 0x0000001b0a004986 */ /* 0x0001e2000c10110a */
[----:B-1----:R-:W-:-:S03]  /*16470*/  VIADD R14, R22, 0x19 ;  /* 0x00000019160e7836 */ /* 0x002fc60000000000 */
[----:B------:R-:W4:Y:S01]  /*16480*/  LDL.LU R22, [R1+0x808] ;  /* 0x0008080001167983 */ /* 0x000f220000300800 */
[C---:B---3--:R-:W-:Y:S02]  /*16490*/  PRMT R15, R20.reuse, 0x7772, RZ ;  /* 0x00007772140f7816 */ /* 0x048fe400000000ff */
[----:B0-----:R-:W-:Y:S02]  /*164a0*/  PRMT R27, R20, 0x7773, RZ ;  /* 0x00007773141b7816 */ /* 0x001fe400000000ff */
[----:B------:R-:W3:Y:S01]  /*164b0*/  LDL.LU R20, [R1+0x484] ;  /* 0x0004840001147983 */ /* 0x000ee20000300800 */
[----:B------:R-:W-:Y:S01]  /*164c0*/  ISETP.LT.AND P5, PT, R26, UR4, !P3 ;  /* 0x000000041a007c0c */ /* 0x000fe2000dfa1270 */
[----:B------:R-:W-:Y:S01]  /*164d0*/  ULDC UR4, c[0x0][0x228] ;  /* 0x00008a0000047ab9 */ /* 0x000fe20000000800 */
[----:B------:R-:W-:Y:S02]  /*164e0*/  IADD3 R10, P2, R12, R3, RZ ;  /* 0x000000030c0a7210 */ /* 0x000fe40007f5e0ff */
[----:B------:R-:W-:Y:S01]  /*164f0*/  ISETP.LT.AND P4, PT, R28, UR4, !P3 ;  /* 0x000000041c007c0c */ /* 0x000fe2000df81270 */
[----:B------:R-:W-:-:S02]  /*16500*/  ULDC UR4, c[0x0][0x228] ;  /* 0x00008a0000047ab9 */ /* 0x000fc40000000800 */
[----:B------:R-:W-:Y:S01]  /*16510*/  IMAD.X R11, R13, 0x1, R24, P2 ;  /* 0x000000010d0b7824 */ /* 0x000fe200010e0618 */
[----:B------:R-:W-:Y:S01]  /*16520*/  ISETP.LT.AND P2, PT, R29, UR4, !P3 ;  /* 0x000000041d007c0c */ /* 0x000fe2000df41270 */
[----:B------:R-:W-:Y:S01]  /*16530*/  ULDC UR4, c[0x0][0x228] ;  /* 0x00008a0000047ab9 */ /* 0x000fe20000000800 */
[----:B------:R-:W-:-:S03]  /*16540*/  IADD3 R8, P6, R12, R19, RZ ;  /* 0x000000130c087210 */ /* 0x000fc60007fde0ff */
[----:B------:R0:W-:Y:S01]  /*16550*/  @P5 STG.E.U8 desc[UR10][R10.64], R25 ;  /* 0x000000190a005986 */ /* 0x0001e2000c10110a */
[----:B------:R-:W-:Y:S01]  /*16560*/  ISETP.GE.AND P3, PT, R14, UR19, PT ;  /* 0x000000130e007c0c */ /* 0x000fe2000bf66270 */
[----:B------:R-:W-:Y:S01]  /*16570*/  IMAD.X R9, R13, 0x1, R17, P6 ;  /* 0x000000010d097824 */ /* 0x000fe200030e0611 */
[C---:B0-----:R-:W-:Y:S01]  /*16580*/  IADD3 R10, P5, R12.reuse, R18, RZ ;  /* 0x000000120c0a7210 */ /* 0x041fe20007fbe0ff */
[----:B------:R-:W-:Y:S01]  /*16590*/  VIADD R12, R12, UR13 ;  /* 0x0000000d0c0c7c36 */ /* 0x000fe20008000000 */
[----:B------:R-:W-:Y:S02]  /*165a0*/  ISETP.LT.AND P6, PT, R23, UR4, !P3 ;  /* 0x0000000417007c0c */ /* 0x000fe4000dfc1270 */
[----:B------:R2:W-:Y:S01]  /*165b0*/  @P4 STG.E.U8 desc[UR10][R8.64], R15 ;  /* 0x0000000f08004986 */ /* 0x0005e2000c10110a */
[----:B------:R-:W-:Y:S01]  /*165c0*/  ULDC UR4, c[0x0][0x228] ;  /* 0x00008a0000047ab9 */ /* 0x000fe20000000800 */
[----:B------:R-:W-:Y:S01]  /*165d0*/  IMAD.X R11, R13, 0x1, R16, P5 ;  /* 0x000000010d0b7824 */ /* 0x000fe200028e0610 */
[----:B------:R-:W-:-:S04]  /*165e0*/  SHF.R.S32.HI R14, RZ, 0x1f, R12 ;  /* 0x0000001fff0e7819 */ /* 0x000fc8000001140c */
[----:B------:R0:W-:Y:S01]  /*165f0*/  @P2 STG.E.U8 desc[UR10][R10.64], R27 ;  /* 0x0000001b0a002986 */ /* 0x0001e2000c10110a */
[----:B------:R-:W-:Y:S01]  /*16600*/  ISETP.LT.AND P5, PT, R26, UR4, !P3 ;  /* 0x000000041a007c0c */ /* 0x000fe2000dfa1270 */
[----:B------:R-:W-:Y:S01]  /*16610*/  ULDC UR4, c[0x0][0x228] ;  /* 0x00008a0000047ab9 */ /* 0x000fe20000000800 */
[----:B--2---:R-:W-:Y:S02]  /*16620*/  PRMT R15, R4, 0x7770, RZ ;  /* 0x00007770040f7816 */ /* 0x004fe400000000ff */
[----:B0-----:R-:W-:Y:S02]  /*16630*/  IADD3 R10, P2, R12, R2, RZ ;  /* 0x000000020c0a7210 */ /* 0x001fe40007f5e0ff */
[----:B------:R-:W-:Y:S01]  /*16640*/  ISETP.LT.AND P4, PT, R28, UR5, !P3 ;  /* 0x000000051c007c0c */ /* 0x000fe2000df81270 */
[----:B------:R-:W-:Y:S02]  /*16650*/  ULDC UR5, c[0x0][0x228] ;  /* 0x00008a0000057ab9 */ /* 0x000fe40000000800 */
[----:B------:R-:W-:Y:S01]  /*16660*/  IMAD.X R11, R14, 0x1, R0, P2 ;  /* 0x000000010e0b7824 */ /* 0x000fe200010e0600 */
[----:B------:R-:W-:-:S04]  /*16670*/  IADD3 R8, P2, R12, R3, RZ ;  /* 0x000000030c087210 */ /* 0x000fc80007f5e0ff */
[----:B------:R0:W-:Y:S01]  /*16680*/  @P6 STG.E.U8 desc[UR10][R10.64], R15 ;  /* 0x0000000f0a006986 */ /* 0x0001e2000c10110a */
[----:B------:R-:W-:Y:S01]  /*16690*/  IMAD.X R9, R14, 0x1, R24, P2 ;  /* 0x000000010e097824 */ /* 0x000fe200010e0618 */
[C---:B------:R-:W-:Y:S02]  /*166a0*/  PRMT R27, R4.reuse, 0x7771, RZ ;  /* 0x00007771041b7816 */ /* 0x040fe400000000ff */
[----:B------:R-:W-:Y:S02]  /*166b0*/  PRMT R25, R4, 0x7772, RZ ;  /* 0x0000777204197816 */ /* 0x000fe400000000ff */
[----:B0-----:R-:W-:Y:S01]  /*166c0*/  IADD3 R10, P6, R12, R19, RZ ;  /* 0x000000130c0a7210 */ /* 0x001fe20007fde0ff */
[----:B------:R-:W-:Y:S01]  /*166d0*/  @P5 STG.E.U8 desc[UR10][R8.64], R27 ;  /* 0x0000001b08005986 */ /* 0x000fe2000c10110a */
[----:B------:R-:W-:Y:S01]  /*166e0*/  ISETP.LT.AND P3, PT, R29, UR4, !P3 ;  /* 0x000000041d007c0c */ /* 0x000fe2000df61270 */
[----:B------:R-:W-:Y:S02]  /*166f0*/  ULDC UR4, c[0x0][0x228] ;  /* 0x00008a0000047ab9 */ /* 0x000fe40000000800 */
[----:B------:R-:W-:-:S05]  /*16700*/  IMAD.X R11, R14, 0x1, R17, P6 ;  /* 0x000000010e0b7824 */ /* 0x000fca00030e0611 */
[----:B------:R0:W-:Y:S01]  /*16710*/  @P4 STG.E.U8 desc[UR10][R10.64], R25 ;  /* 0x000000190a004986 */ /* 0x0001e2000c10110a */
[----:B------:R-:W-:Y:S02]  /*16720*/  PRMT R15, R4, 0x7773, RZ ;  /* 0x00007773040f7816 */ /* 0x000fe400000000ff */
[----:B0-----:R-:W-:-:S05]  /*16730*/  IADD3 R10, P5, R12, R18, RZ ;  /* 0x000000120c0a7210 */ /* 0x001fca0007fbe0ff */
[----:B------:R-:W-:Y:S01]  /*16740*/  IMAD.X R11, R14, 0x1, R16, P5 ;  /* 0x000000010e0b7824 */ /* 0x000fe200028e0610 */
[----:B------:R-:W-:-:S04]  /*16750*/  PRMT R27, R21, 0x7770, RZ ;  /* 0x00007770151b7816 */ /* 0x000fc800000000ff */
[----:B------:R0:W-:Y:S01]  /*16760*/  @P3 STG.E.U8 desc[UR10][R10.64], R15 ;  /* 0x0000000f0a003986 */ /* 0x0001e2000c10110a */
[C---:B------:R-:W-:Y:S02]  /*16770*/  PRMT R25, R21.reuse, 0x7771, RZ ;  /* 0x0000777115197816 */ /* 0x040fe400000000ff */
[C---:B0-----:R-:W-:Y:S02]  /*16780*/  PRMT R15, R21.reuse, 0x7772, RZ ;  /* 0x00007772150f7816 */ /* 0x041fe400000000ff */
[----:B------:R-:W-:Y:S01]  /*16790*/  PRMT R21, R21, 0x7773, RZ ;  /* 0x0000777315157816 */ /* 0x000fe200000000ff */
[----:B---3--:R-:W-:-:S05]  /*167a0*/  VIADD R13, R20, 0x1a ;  /* 0x0000001a140d7836 */ /* 0x008fca0000000000 */
[----:B------:R-:W-:Y:S01]  /*167b0*/  ISETP.GE.AND P2, PT, R13, UR17, PT ;  /* 0x000000110d007c0c */ /* 0x000fe2000bf46270 */
[----:B------:R-:W-:-:S03]  /*167c0*/  VIADD R13, R12, UR13 ;  /* 0x0000000d0c0d7c36 */ /* 0x000fc60008000000 */
[----:B------:R-:W-:Y:S01]  /*167d0*/  ISETP.LT.AND P4, PT, R23, UR4, !P2 ;  /* 0x0000000417007c0c */ /* 0x000fe2000d781270 */
[----:B------:R-:W-:Y:S01]  /*167e0*/  ULDC UR4, c[0x0][0x228] ;  /* 0x00008a0000047ab9 */ /* 0x000fe20000000800 */
[----:B------:R-:W-:Y:S01]  /*167f0*/  ISETP.LT.AND P5, PT, R26, UR5, !P2 ;  /* 0x000000051a007c0c */ /* 0x000fe2000d7a1270 */
[----:B------:R-:W-:Y:S01]  /*16800*/  VIADD R12, R20, 0x1b ;  /* 0x0000001b140c7836 */ /* 0x000fe20000000000 */
[----:B------:R-:W-:Y:S01]  /*16810*/  SHF.R.S32.HI R4, RZ, 0x1f, R13 ;  /* 0x0000001fff047819 */ /* 0x000fe2000001140d */
[----:B------:R-:W-:Y:S01]  /*16820*/  ULDC UR5, c[0x0][0x228] ;  /* 0x00008a0000057ab9 */ /* 0x000fe20000000800 */
[C---:B------:R-:W-:Y:S02]  /*16830*/  IADD3 R8, P6, R13.reuse, R2, RZ ;  /* 0x000000020d087210 */ /* 0x040fe40007fde0ff */
[----:B------:R-:W-:-:S03]  /*16840*/  IADD3 R10, P3, R13, R3, RZ ;  /* 0x000000030d0a7210 */ /* 0x000fc60007f7e0ff */
[C---:B------:R-:W-:Y:S02]  /*16850*/  IMAD.X R9, R4.reuse, 0x1, R0, P6 ;  /* 0x0000000104097824 */ /* 0x040fe400030e0600 */
[----:B------:R-:W-:-:S03]  /*16860*/  IMAD.X R11, R4, 0x1, R24, P3 ;  /* 0x00000001040b7824 */ /* 0x000fc600018e0618 */
[----:B------:R-:W-:Y:S01]  /*16870*/  @P4 STG.E.U8 desc[UR10][R8.64], R27 ;  /* 0x0000001b08004986 */ /* 0x000fe2000c10110a */
[----:B------:R-:W-:Y:S01]  /*16880*/  ISETP.LT.AND P4, PT, R28, UR4, !P2 ;  /* 0x000000041c007c0c */ /* 0x000fe2000d781270 */
[----:B------:R-:W-:Y:S02]  /*16890*/  ULDC UR4, c[0x0][0x228] ;  /* 0x00008a0000047ab9 */ /* 0x000fe40000000800 */
[----:B------:R0:W-:Y:S01]  /*168a0*/  @P5 STG.E.U8 desc[UR10][R10.64], R25 ;  /* 0x000000190a005986 */ /* 0x0001e2000c10110a */
[----:B------:R-:W-:Y:S01]  /*168b0*/  ISETP.GE.AND P3, PT, R12, UR15, PT ;  /* 0x0000000f0c007c0c */ /* 0x000fe2000bf66270 */
[----:B------:R-:W-:Y:S01]  /*168c0*/  VIADD R12, R13, UR13 ;  /* 0x0000000d0d0c7c36 */ /* 0x000fe20008000000 */
[----:B------:R-:W-:Y:S01]  /*168d0*/  ISETP.LT.AND P2, PT, R29, UR4, !P2 ;  /* 0x000000041d007c0c */ /* 0x000fe2000d741270 */
[----:B------:R-:W-:Y:S01]  /*168e0*/  ULDC UR4, c[0x0][0x228] ;  /* 0x00008a0000047ab9 */ /* 0x000fe20000000800 */
[----:B0-----:R-:W-:-:S05]  /*168f0*/  IADD3 R10, P5, R13, R19, RZ ;  /* 0x000000130d0a7210 */ /* 0x001fca0007fbe0ff */
[C---:B------:R-:W-:Y:S01]  /*16900*/  IMAD.X R11, R4.reuse, 0x1, R17, P5 ;  /* 0x00000001040b7824 */ /* 0x040fe200028e0611 */
[----:B------:R-:W-:Y:S01]  /*16910*/  ISETP.LT.AND P5, PT, R23, UR5, !P3 ;  /* 0x0000000517007c0c */ /* 0x000fe2000dfa1270 */
[----:B------:R-:W-:Y:S01]  /*16920*/  ULDC UR5, c[0x0][0x228] ;  /* 0x00008a0000057ab9 */ /* 0x000fe20000000800 */
[----:B------:R-:W-:Y:S02]  /*16930*/  IADD3 R8, P6, R13, R18, RZ ;  /* 0x000000120d087210 */ /* 0x000fe40007fde0ff */
[----:B------:R0:W-:Y:S01]  /*16940*/  @P4 STG.E.U8 desc[UR10][R10.64], R15 ;  /* 0x0000000f0a004986 */ /* 0x0001e2000c10110a */
[----:B------:R-:W-:Y:S02]  /*16950*/  SHF.R.S32.HI R13, RZ, 0x1f, R12 ;  /* 0x0000001fff0d7819 */ /* 0x000fe4000001140c */
[----:B------:R-:W-:Y:S01]  /*16960*/  IMAD.X R9, R4, 0x1, R16, P6 ;  /* 0x0000000104097824 */ /* 0x000fe200030e0610 */
[----:B------:R-:W-:Y:S02]  /*16970*/  PRMT R27, R5, 0x7770, RZ ;  /* 0x00007770051b7816 */ /* 0x000fe400000000ff */
[----:B0-----:R-:W-:-:S02]  /*16980*/  IADD3 R10, P4, R12, R2, RZ ;  /* 0x000000020c0a7210 */ /* 0x001fc40007f9e0ff */
[----:B------:R0:W-:Y:S01]  /*16990*/  @P2 STG.E.U8 desc[UR10][R8.64], R21 ;  /* 0x0000001508002986 */ /* 0x0001e2000c10110a */
[----:B------:R-:W-:Y:S01]  /*169a0*/  ISETP.LT.AND P6, PT, R26, UR4, !P3 ;  /* 0x000000041a007c0c */ /* 0x000fe2000dfc1270 */
[----:B------:R-:W-:Y:S01]  /*169b0*/  ULDC UR4, c[0x0][0x228] ;  /* 0x00008a0000047ab9 */ /* 0x000fe20000000800 */
[----:B------:R-:W-:-:S05]  /*169c0*/  IMAD.X R11, R13, 0x1, R0, P4 ;  /* 0x000000010d0b7824 */ /* 0x000fca00020e0600 */
[----:B------:R1:W-:Y:S01]  /*169d0*/  @P5 STG.E.U8 desc[UR10][R10.64], R27 ;  /* 0x0000001b0a005986 */ /* 0x0003e2000c10110a */
[----:B------:R-:W-:Y:S01]  /*169e0*/  ISETP.LT.AND P4, PT, R28, UR4, !P3 ;  /* 0x000000041c007c0c */ /* 0x000fe2000df81270 */
[----:B------:R-:W-:Y:S01]  /*169f0*/  ULDC UR4, c[0x0][0x228] ;  /* 0x00008a0000047ab9 */ /* 0x000fe20000000800 */
[C---:B0-----:R-:W-:Y:S02]  /*16a00*/  IADD3 R8, P5, R12.reuse, R19, RZ ;  /* 0x000000130c087210 */ /* 0x041fe40007fbe0ff */
[----:B------:R-:W-:Y:S02]  /*16a10*/  PRMT R25, R5, 0x7771, RZ ;  /* 0x0000777105197816 */ /* 0x000fe400000000ff */
[----:B-1----:R-:W-:-:S05]  /*16a20*/  IADD3 R10, P2, R12, R3, RZ ;  /* 0x000000030c0a7210 */ /* 0x002fca0007f5e0ff */
[----:B------:R-:W-:Y:S01]  /*16a30*/  IMAD.X R11, R13, 0x1, R24, P2 ;  /* 0x000000010d0b7824 */ /* 0x000fe200010e0618 */
[----:B------:R-:W-:Y:S01]  /*16a40*/  ISETP.LT.AND P2, PT, R29, UR4, !P3 ;  /* 0x000000041d007c0c */ /* 0x000fe2000df41270 */
[----:B------:R-:W-:Y:S01]  /*16a50*/  VIADD R4, R20, 0x1c ;  /* 0x0000001c14047836 */ /* 0x000fe20000000000 */
[----:B------:R-:W-:Y:S01]  /*16a60*/  PRMT R21, R5, 0x7772, RZ ;  /* 0x0000777205157816 */ /* 0x000fe200000000ff */
[----:B------:R-:W-:Y:S01]  /*16a70*/  IMAD.X R9, R13, 0x1, R17, P5 ;  /* 0x000000010d097824 */ /* 0x000fe200028e0611 */
[----:B------:R0:W-:Y:S01]  /*16a80*/  @P6 STG.E.U8 desc[UR10][R10.64], R25 ;  /* 0x000000190a006986 */ /* 0x0001e2000c10110a */
[----:B------:R-:W-:Y:S01]  /*16a90*/  PRMT R15, R5, 0x7773, RZ ;  /* 0x00007773050f7816 */ /* 0x000fe200000000ff */
[----:B------:R-:W-:Y:S01]  /*16aa0*/  ULDC UR4, c[0x0][0x228] ;  /* 0x00008a0000047ab9 */ /* 0x000fe20000000800 */
[----:B------:R-:W-:Y:S02]  /*16ab0*/  ISETP.GE.AND P3, PT, R4, UR9, PT ;  /* 0x0000000904007c0c */ /* 0x000fe4000bf66270 */
[C---:B0-----:R-:W-:Y:S01]  /*16ac0*/  IADD3 R10, P5, R12.reuse, R18, RZ ;  /* 0x000000120c0a7210 */ /* 0x041fe20007fbe0ff */
[----:B------:R-:W-:Y:S01]  /*16ad0*/  VIADD R12, R12, UR13 ;  /* 0x0000000d0c0c7c36 */ /* 0x000fe20008000000 */
[----:B------:R-:W-:Y:S01]  /*16ae0*/  ISETP.LT.AND P6, PT, R23, UR4, !P3 ;  /* 0x0000000417007c0c */ /* 0x000fe2000dfc1270 */
[----:B------:R4:W-:Y:S01]  /*16af0*/  @P4 STG.E.U8 desc[UR10][R8.64], R21 ;  /* 0x0000001508004986 */ /* 0x0009e2000c10110a */
[----:B------:R-:W-:Y:S01]  /*16b00*/  ULDC UR4, c[0x0][0x228] ;  /* 0x00008a0000047ab9 */ /* 0x000fe20000000800 */
[----:B------:R-:W-:Y:S01]  /*16b10*/  IMAD.X R11, R13, 0x1, R16, P5 ;  /* 0x000000010d0b7824 */ /* 0x000fe200028e0610 */
[----:B------:R-:W-:-:S04]  /*16b20*/  SHF.R.S32.HI R13, RZ, 0x1f, R12 ;  /* 0x0000001fff0d7819 */ /* 0x000fc8000001140c */
[----:B------:R0:W-:Y:S01]  /*16b30*/  @P2 STG.E.U8 desc[UR10][R10.64], R15 ;  /* 0x0000000f0a002986 */ /* 0x0001e2000c10110a */
[----:B------:R-:W-:Y:S02]  /*16b40*/  IADD3 R4, P2, R12, R2, RZ ;  /* 0x000000020c047210 */ /* 0x000fe40007f5e0ff */
[----:B------:R-:W-:Y:S01]  /*16b50*/  ISETP.LT.AND P5, PT, R26, UR4, !P3 ;  /* 0x000000041a007c0c */ /* 0x000fe2000dfa1270 */
[----:B------:R-:W-:Y:S01]  /*16b60*/  ULDC UR4, c[0x0][0x228] ;  /* 0x00008a0000047ab9 */ /* 0x000fe20000000800 */
[----:B----4-:R-:W-:Y:S01]  /*16b70*/  PRMT R21, R22, 0x7770, RZ ;  /* 0x0000777016157816 */ /* 0x010fe200000000ff */
[----:B------:R-:W-:Y:S01]  /*16b80*/  IMAD.X R5, R13, 0x1, R0, P2 ;  /* 0x000000010d057824 */ /* 0x000fe200010e0600 */
[----:B------:R-:W-:Y:S01]  /*16b90*/  ISETP.LT.AND P4, PT, R28, UR5, !P3 ;  /* 0x000000051c007c0c */ /* 0x000fe2000df81270 */
[----:B------:R-:W-:Y:S01]  /*16ba0*/  ULDC UR5, c[0x0][0x228] ;  /* 0x00008a0000057ab9 */ /* 0x000fe20000000800 */
[----:B------:R-:W-:Y:S02]  /*16bb0*/  IADD3 R8, P2, R12, R3, RZ ;  /* 0x000000030c087210 */ /* 0x000fe40007f5e0ff */
[----:B------:R1:W-:Y:S01]  /*16bc0*/  @P6 STG.E.U8 desc[UR10][R4.64], R21 ;  /* 0x0000001504006986 */ /* 0x0003e2000c10110a */
[----:B0-----:R-:W-:-:S02]  /*16bd0*/  PRMT R11, R22, 0x7771, RZ ;  /* 0x00007771160b7816 */ /* 0x001fc400000000ff */
[C---:B------:R-:W-:Y:S01]  /*16be0*/  IMAD.X R9, R13.reuse, 0x1, R24, P2 ;  /* 0x000000010d097824 */ /* 0x040fe200010e0618 */
[----:B------:R-:W-:Y:S02]  /*16bf0*/  PRMT R15, R22, 0x7772, RZ ;  /* 0x00007772160f7816 */ /* 0x000fe400000000ff */
[----:B-1----:R-:W-:Y:S02]  /*16c00*/  IADD3 R4, P6, R12, R19, RZ ;  /* 0x000000130c047210 */ /* 0x002fe40007fde0ff */
[----:B------:R0:W-:Y:S03]  /*16c10*/  @P5 STG.E.U8 desc[UR10][R8.64], R11 ;  /* 0x0000000b08005986 */ /* 0x0001e6000c10110a */
[----:B------:R-:W-:Y:S01]  /*16c20*/  IMAD.X R5, R13, 0x1, R17, P6 ;  /* 0x000000010d057824 */ /* 0x000fe200030e0611 */
[----:B------:R-:W-:Y:S01]  /*16c30*/  ISETP.LT.AND P3, PT, R29, UR4, !P3 ;  /* 0x000000041d007c0c */ /* 0x000fe2000df61270 */
[----:B------:R-:W-:-:S03]  /*16c40*/  ULDC UR4, c[0x0][0x228] ;  /* 0x00008a0000047ab9 */ /* 0x000fc60000000800 */
[----:B------:R1:W-:Y:S01]  /*16c50*/  @P4 STG.E.U8 desc[UR10][R4.64], R15 ;  /* 0x0000000f04004986 */ /* 0x0003e2000c10110a */
[C---:B0-----:R-:W-:Y:S01]  /*16c60*/  IADD3 R8, P4, R12.reuse, R18, RZ ;  /* 0x000000120c087210 */ /* 0x041fe20007f9e0ff */
[----:B------:R-:W-:Y:S01]  /*16c70*/  VIADD R12, R12, UR13 ;  /* 0x0000000d0c0c7c36 */ /* 0x000fe20008000000 */
[----:B------:R-:W-:Y:S01]  /*16c80*/  ISETP.LT.AND P5, PT, R23, UR4, !P0 ;  /* 0x0000000417007c0c */ /* 0x000fe2000c7a1270 */
[----:B------:R-:W-:Y:S01]  /*16c90*/  VIADD R14, R20, 0x1f ;  /* 0x0000001f140e7836 */ /* 0x000fe20000000000 */
[----:B------:R-:W-:Y:S01]  /*16ca0*/  PRMT R25, R6, 0x7770, RZ ;  /* 0x0000777006197816 */ /* 0x000fe200000000ff */
[----:B------:R-:W-:Y:S01]  /*16cb0*/  IMAD.X R9, R13, 0x1, R16, P4 ;  /* 0x000000010d097824 */ /* 0x000fe200020e0610 */
[----:B------:R-:W-:Y:S01]  /*16cc0*/  PRMT R13, R22, 0x7773, RZ ;  /* 0x00007773160d7816 */ /* 0x000fe200000000ff */
[----:B------:R-:W-:Y:S01]  /*16cd0*/  ULDC UR4, c[0x0][0x228] ;  /* 0x00008a0000047ab9 */ /* 0x000fe20000000800 */
[----:B------:R-:W-:Y:S01]  /*16ce0*/  ISETP.LT.AND P4, PT, R26, UR5, !P0 ;  /* 0x000000051a007c0c */ /* 0x000fe2000c781270 */
[----:B------:R-:W-:Y:S01]  /*16cf0*/  ULDC UR5, c[0x0][0x228] ;  /* 0x00008a0000057ab9 */ /* 0x000fe20000000800 */
[----:B------:R-:W-:Y:S01]  /*16d00*/  SHF.R.S32.HI R11, RZ, 0x1f, R12 ;  /* 0x0000001fff0b7819 */ /* 0x000fe2000001140c */
[----:B------:R0:W-:Y:S01]  /*16d10*/  @P3 STG.E.U8 desc[UR10][R8.64], R13 ;  /* 0x0000000d08003986 */ /* 0x0001e2000c10110a */
[----:B-1----:R-:W-:-:S02]  /*16d20*/  IADD3 R4, P6, R12, R2, RZ ;  /* 0x000000020c047210 */ /* 0x002fc40007fde0ff */
[----:B------:R-:W-:-:S03]  /*16d30*/  PRMT R21, R6, 0x7771, RZ ;  /* 0x0000777106157816 */ /* 0x000fc600000000ff */
[----:B------:R-:W-:Y:S01]  /*16d40*/  IMAD.X R5, R11, 0x1, R0, P6 ;  /* 0x000000010b057824 */ /* 0x000fe200030e0600 */
[----:B0-----:R-:W-:-:S04]  /*16d50*/  IADD3 R8, P3, R12, R3, RZ ;  /* 0x000000030c087210 */ /* 0x001fc80007f7e0ff */
[----:B------:R0:W-:Y:S01]  /*16d60*/  @P5 STG.E.U8 desc[UR10][R4.64], R25 ;  /* 0x0000001904005986 */ /* 0x0001e2000c10110a */
[----:B------:R-:W-:Y:S01]  /*16d70*/  IMAD.X R9, R11, 0x1, R24, P3 ;  /* 0x000000010b097824 */ /* 0x000fe200018e0618 */
[----:B------:R-:W-:-:S04]  /*16d80*/  ISETP.GE.AND P2, PT, R14, UR27, PT ;  /* 0x0000001b0e007c0c */ /* 0x000fc8000bf46270 */
[----:B------:R1:W-:Y:S01]  /*16d90*/  @P4 STG.E.U8 desc[UR10][R8.64], R21 ;  /* 0x0000001508004986 */ /* 0x0003e2000c10110a */
[C---:B0-----:R-:W-:Y:S02]  /*16da0*/  IADD3 R4, P4, R12.reuse, R19, RZ ;  /* 0x000000130c047210 */ /* 0x041fe40007f9e0ff */
[----:B------:R-:W-:Y:S01]  /*16db0*/  ISETP.LT.AND P5, PT, R23, UR5, !P1 ;  /* 0x0000000517007c0c */ /* 0x000fe2000cfa1270 */
[----:B------:R-:W-:Y:S01]  /*16dc0*/  VIADD R10, R12, UR13 ;  /* 0x0000000d0c0a7c36 */ /* 0x000fe20008000000 */
[----:B------:R-:W-:Y:S01]  /*16dd0*/  ISETP.LT.AND P3, PT, R28, UR4, !P0 ;  /* 0x000000041c007c0c */ /* 0x000fe2000c761270 */
[----:B------:R-:W-:Y:S01]  /*16de0*/  IMAD.X R5, R11, 0x1, R17, P4 ;  /* 0x000000010b057824 */ /* 0x000fe200020e0611 */
[----:B------:R-:W-:Y:S01]  /*16df0*/  ISETP.LT.AND P4, PT, R23, UR6, !P2 ;  /* 0x0000000617007c0c */ /* 0x000fe2000d781270 */
[----:B------:R-:W-:Y:S01]  /*16e00*/  ULDC UR4, c[0x0][0x228] ;  /* 0x00008a0000047ab9 */ /* 0x000fe20000000800 */
[----:B------:R-:W2:Y:S01]  /*16e10*/  LDL.LU R23, [R1+0x804] ;  /* 0x0008040001177983 */ /* 0x000ea20000300800 */
[----:B------:R-:W-:Y:S01]  /*16e20*/  ISETP.LT.AND P0, PT, R29, UR4, !P0 ;  /* 0x000000041d007c0c */ /* 0x000fe2000c701270 */
[----:B------:R-:W-:Y:S01]  /*16e30*/  ULDC UR4, c[0x0][0x228] ;  /* 0x00008a0000047ab9 */ /* 0x000fe20000000800 */
[----:B-1----:R-:W-:Y:S01]  /*16e40*/  IADD3 R8, P6, R12, R18, RZ ;  /* 0x000000120c087210 */ /* 0x002fe20007fde0ff */
[----:B------:R-:W-:Y:S01]  /*16e50*/  ULDC UR5, c[0x0][0x228] ;  /* 0x00008a0000057ab9 */ /* 0x000fe20000000800 */
[----:B------:R-:W-:-:S02]  /*16e60*/  PRMT R15, R6, 0x7772, RZ ;  /* 0x00007772060f7816 */ /* 0x000fc400000000ff */
[----:B------:R-:W-:Y:S01]  /*16e70*/  PRMT R13, R6, 0x7773, RZ ;  /* 0x00007773060d7816 */ /* 0x000fe200000000ff */
[----:B------:R-:W-:Y:S01]  /*16e80*/  IMAD.X R9, R11, 0x1, R16, P6 ;  /* 0x000000010b097824 */ /* 0x000fe200030e0610 */
[----:B------:R-:W-:Y:S01]  /*16e90*/  ISETP.LT.AND P6, PT, R26, UR4, !P1 ;  /* 0x000000041a007c0c */ /* 0x000fe2000cfc1270 */
[----:B------:R0:W-:Y:S01]  /*16ea0*/  @P3 STG.E.U8 desc[UR10][R4.64], R15 ;  /* 0x0000000f04003986 */ /* 0x0001e2000c10110a */
[----:B------:R-:W-:Y:S01]  /*16eb0*/  SHF.R.S32.HI R11, RZ, 0x1f, R10 ;  /* 0x0000001fff0b7819 */ /* 0x000fe2000001140a */
[C---:B------:R-:W-:Y:S01]  /*16ec0*/  VIADD R6, R10.reuse, UR13 ;  /* 0x0000000d0a067c36 */ /* 0x040fe20008000000 */
[----:B------:R-:W-:Y:S01]  /*16ed0*/  ULDC UR4, c[0x0][0x228] ;  /* 0x00008a0000047ab9 */ /* 0x000fe20000000800 */
[----:B------:R1:W-:Y:S01]  /*16ee0*/  @P0 STG.E.U8 desc[UR10][R8.64], R13 ;  /* 0x0000000d08000986 */ /* 0x0003e2000c10110a */
[C---:B0-----:R-:W-:Y:S02]  /*16ef0*/  IADD3 R4, P3, R10.reuse, R2, RZ ;  /* 0x000000020a047210 */ /* 0x041fe40007f7e0ff */
[----:B-1----:R-:W-:-:S03]  /*16f00*/  IADD3 R8, P0, R10, R3, RZ ;  /* 0x000000030a087210 */ /* 0x002fc60007f1e0ff */
[C---:B------:R-:W-:Y:S02]  /*16f10*/  IMAD.X R5, R11.reuse, 0x1, R0, P3 ;  /* 0x000000010b057824 */ /* 0x040fe400018e0600 */
[----:B------:R-:W-:Y:S01]  /*16f20*/  IMAD.X R9, R11, 0x1, R24, P0 ;  /* 0x000000010b097824 */ /* 0x000fe200000e0618 */
[----:B------:R-:W-:Y:S02]  /*16f30*/  SHF.R.S32.HI R25, RZ, 0x1f, R6 ;  /* 0x0000001fff197819 */ /* 0x000fe40000011406 */
[----:B------:R-:W-:Y:S01]  /*16f40*/  ISETP.LT.AND P3, PT, R26, UR4, !P2 ;  /* 0x000000041a007c0c */ /* 0x000fe2000d761270 */
[----:B------:R-:W-:Y:S01]  /*16f50*/  ULDC UR4, c[0x0][0x228] ;  /* 0x00008a0000047ab9 */ /* 0x000fe20000000800 */
[----:B------:R-:W-:Y:S02]  /*16f60*/  IADD3 R2, P0, R6, R2, RZ ;  /* 0x0000000206027210 */ /* 0x000fe40007f1e0ff */
[C---:B--2---:R-:W-:Y:S02]  /*16f70*/  PRMT R21, R23.reuse, 0x7770, RZ ;  /* 0x0000777017157816 */ /* 0x044fe400000000ff */
[----:B------:R-:W-:-:S03]  /*16f80*/  PRMT R15, R23, 0x7771, RZ ;  /* 0x00007771170f7816 */ /* 0x000fc600000000ff */
[----:B------:R0:W-:Y:S01]  /*16f90*/  @P5 STG.E.U8 desc[UR10][R4.64], R21 ;  /* 0x0000001504005986 */ /* 0x0001e2000c10110a */
[----:B------:R-:W-:-:S03]  /*16fa0*/  IADD3 R12, P5, R10, R19, RZ ;  /* 0x000000130a0c7210 */ /* 0x000fc60007fbe0ff */
[----:B------:R1:W-:Y:S01]  /*16fb0*/  @P6 STG.E.U8 desc[UR10][R8.64], R15 ;  /* 0x0000000f08006986 */ /* 0x0003e2000c10110a */
[----:B------:R-:W-:Y:S01]  /*16fc0*/  IADD3 R10, P6, R10, R18, RZ ;  /* 0x000000120a0a7210 */ /* 0x000fe20007fde0ff */
[----:B------:R-:W-:-:S04]  /*16fd0*/  IMAD.X R13, R11, 0x1, R17, P5 ;  /* 0x000000010b0d7824 */ /* 0x000fc800028e0611 */
[----:B------:R-:W-:Y:S01]  /*16fe0*/  IMAD.X R11, R11, 0x1, R16, P6 ;  /* 0x000000010b0b7824 */ /* 0x000fe200030e0610 */
[----:B0-----:R-:W-:Y:S02]  /*16ff0*/  IADD3 R4, P6, R6, R3, RZ ;  /* 0x0000000306047210 */ /* 0x001fe40007fde0ff */
[----:B------:R-:W-:Y:S01]  /*17000*/  ISETP.LT.AND P5, PT, R28, UR4, !P1 ;  /* 0x000000041c007c0c */ /* 0x000fe2000cfa1270 */
[----:B------:R-:W-:Y:S02]  /*17010*/  ULDC UR4, c[0x0][0x228] ;  /* 0x00008a0000047ab9 */ /* 0x000fe40000000800 */
[C---:B------:R-:W-:Y:S01]  /*17020*/  IMAD.X R5, R25.reuse, 0x1, R24, P6 ;  /* 0x0000000119057824 */ /* 0x040fe200030e0618 */
[----:B-1----:R-:W-:Y:S01]  /*17030*/  IADD3 R8, P6, R6, R19, RZ ;  /* 0x0000001306087210 */ /* 0x002fe20007fde0ff */
[----:B------:R-:W-:Y:S01]  /*17040*/  IMAD.X R3, R25, 0x1, R0, P0 ;  /* 0x0000000119037824 */ /* 0x000fe200000e0600 */
[----:B------:R-:W-:Y:S02]  /*17050*/  ISETP.LT.AND P1, PT, R29, UR4, !P1 ;  /* 0x000000041d007c0c */ /* 0x000fe4000cf21270 */
[----:B------:R-:W-:Y:S01]  /*17060*/  ISETP.LT.AND P0, PT, R28, UR5, !P2 ;  /* 0x000000051c007c0c */ /* 0x000fe2000d701270 */
[----:B------:R-:W-:Y:S01]  /*17070*/  IMAD.X R9, R25, 0x1, R17, P6 ;  /* 0x0000000119097824 */ /* 0x000fe200030e0611 */
[----:B------:R-:W-:Y:S01]  /*17080*/  ULDC UR5, c[0x0][0x228] ;  /* 0x00008a0000057ab9 */ /* 0x000fe20000000800 */
[----:B------:R-:W-:-:S02]  /*17090*/  IADD3 R18, P6, R6, R18, RZ ;  /* 0x0000001206127210 */ /* 0x000fc40007fde0ff */
[----:B------:R-:W-:Y:S02]  /*170a0*/  ISETP.LT.AND P2, PT, R29, UR5, !P2 ;  /* 0x000000051d007c0c */ /* 0x000fe4000d741270 */
[----:B------:R-:W-:Y:S01]  /*170b0*/  PRMT R15, R23, 0x7773, RZ ;  /* 0x00007773170f7816 */ /* 0x000fe200000000ff */
[----:B------:R-:W-:Y:S01]  /*170c0*/  IMAD.X R19, R25, 0x1, R16, P6 ;  /* 0x0000000119137824 */ /* 0x000fe200030e0610 */
[----:B------:R-:W-:Y:S02]  /*170d0*/  PRMT R23, R23, 0x7772, RZ ;  /* 0x0000777217177816 */ /* 0x000fe400000000ff */
[C---:B------:R-:W-:Y:S02]  /*170e0*/  PRMT R17, R7.reuse, 0x7773, RZ ;  /* 0x0000777307117816 */ /* 0x040fe400000000ff */
[C---:B------:R-:W-:Y:S02]  /*170f0*/  PRMT R21, R7.reuse, 0x7772, RZ ;  /* 0x0000777207157816 */ /* 0x040fe400000000ff */
[----:B------:R-:W-:-:S02]  /*17100*/  PRMT R25, R7, 0x7771, RZ ;  /* 0x0000777107197816 */ /* 0x000fc400000000ff */
[----:B------:R-:W-:Y:S01]  /*17110*/  PRMT R7, R7, 0x7770, RZ ;  /* 0x0000777007077816 */ /* 0x000fe200000000ff */
[----:B------:R0:W-:Y:S04]  /*17120*/  @P5 STG.E.U8 desc[UR10][R12.64], R23 ;  /* 0x000000170c005986 */ /* 0x0001e8000c10110a */
[----:B------:R0:W-:Y:S04]  /*17130*/  @P1 STG.E.U8 desc[UR10][R10.64], R15 ;  /* 0x0000000f0a001986 */ /* 0x0001e8000c10110a */
[----:B------:R0:W-:Y:S04]  /*17140*/  @P4 STG.E.U8 desc[UR10][R2.64], R7 ;  /* 0x0000000702004986 */ /* 0x0001e8000c10110a */
[----:B------:R0:W-:Y:S04]  /*17150*/  @P3 STG.E.U8 desc[UR10][R4.64], R25 ;  /* 0x0000001904003986 */ /* 0x0001e8000c10110a */
[----:B------:R0:W-:Y:S01]  /*17160*/  @P0 STG.E.U8 desc[UR10][R8.64], R21 ;  /* 0x0000001508000986 */ /* 0x0001e2000c10110a */
[----:B------:R-:W-:Y:S05]  /*17170*/  @!P2 EXIT ;  /* 0x000000000000a94d */ /* 0x000fea0003800000 */
[----:B------:R-:W-:Y:S01]  /*17180*/  STG.E.U8 desc[UR10][R18.64], R17 ;  /* 0x0000001112007986 */ /* 0x000fe2000c10110a */
[----:B------:R-:W-:Y:S05]  /*17190*/  EXIT ;  /* 0x000000000000794d */ /* 0x000fea0003800000 */
.L_x_3:
[----:B------:R-:W-:-:S00]  /*171a0*/  BRA `(.L_x_3) ;  /* 0xfffffffc00fc7947 */ /* 0x000fc0000383ffff */
[----:B------:R-:W-:-:S00]  /*171b0*/  NOP ;  /* 0x0000000000007918 */ /* 0x000fc00000000000 */
        /* <DEDUP_REMOVED lines=12> */
.L_x_4:


//--------------------- .nv.shared.matmul_kernel  --------------------------
	.section	.nv.shared.matmul_kernel,"aw",@nobits
	.sectionflags	@""
	.align	16
	.zero		1024


//--------------------- .nv.shared.reserved.0     --------------------------
	.section	.nv.shared.reserved.0,"aw",@nobits
	.weak		__nv_reservedSMEM_offset_0_alias
	.size		__nv_reservedSMEM_offset_0_alias, 0, 0
	.other		__nv_reservedSMEM_offset_0_alias,@"STO_CUDA_RESERVED_SHARED STV_DEFAULT"
__nv_reservedSMEM_offset_0_alias:
	.zero		0


//--------------------- .nv.constant0.matmul_kernel --------------------------
	.section	.nv.constant0.matmul_kernel,"a",@progbits
	.sectionflags	@""
	.align	4
.nv.constant0.matmul_kernel:
	.zero		608


//--------------------- SYMBOLS --------------------------

	.type		.nv.reservedSmem.offset0,@object
	.size		.nv.reservedSmem.offset0,0x4
